def attn_fwd(
    Q,
    K,
    V,
    Out,
    Lse,
    sm_scale,
    stride_qz,
    stride_qh,
    stride_qm,
    stride_qk,
    stride_kz,
    stride_kh,
    stride_kn,
    stride_kk,
    stride_vz,
    stride_vh,
    stride_vn,
    stride_vk,
    stride_oz,
    stride_oh,
    stride_om,
    stride_ok,
    seqlen_q,
    seqlen_k,
    BLOCK_M: tl.constexpr,
    BLOCK_N: tl.constexpr,
    HEAD_DIM: tl.constexpr,
    CAUSAL: tl.constexpr,
):
    start_m = tl.program_id(0)
    off_hz = tl.program_id(1)
    q_off = off_hz * stride_qh
    k_off = off_hz * stride_kh
    v_off = off_hz * stride_vh
    offs_m = start_m * BLOCK_M + tl.arange(0, BLOCK_M)
    offs_d = tl.arange(0, HEAD_DIM)
    offs_n = tl.arange(0, BLOCK_N)
    q_ptrs = Q + q_off + offs_m[:, None] * stride_qm + offs_d[None, :] * stride_qk
    k_ptrs = K + k_off + offs_d[:, None] * stride_kk + offs_n[None, :] * stride_kn
    v_ptrs = V + v_off + offs_n[:, None] * stride_vn + offs_d[None, :] * stride_vk
    m_i = tl.full([BLOCK_M], float("-inf"), dtype=tl.float32)
    l_i = tl.zeros([BLOCK_M], dtype=tl.float32) + 1.0
    acc = tl.zeros([BLOCK_M, HEAD_DIM], dtype=tl.float32)
    q = tl.load(q_ptrs)
    acc, l_i, m_i = _attn_fwd_inner(
        acc,
        l_i,
        m_i,
        q,
        k_ptrs,
        v_ptrs,
        sm_scale,
        stride_kn,
        stride_vn,
        start_m,
        seqlen_k,
        BLOCK_M,
        BLOCK_N,
        HEAD_DIM,
        CAUSAL,
    )
    acc = acc / l_i[:, None]
    lse = m_i + tl.math.log2(l_i) / 1.4426950408889634
    o_ptrs = (
        Out
        + off_hz * stride_oh
        + offs_m[:, None] * stride_om
        + offs_d[None, :] * stride_ok
    )
    tl.store(o_ptrs, acc.to(Out.dtype.element_ty))
    tl.store(Lse + off_hz * seqlen_q + offs_m, lse)

# config = {"BLOCK_M": 128, "BLOCK_N": 128, "HEAD_DIM": 512, "arch": "sm_90", "causal": false, "dtype": "fp8e4m3", "num_stages": 4, "num_warps": 4}
# arch = sm_90


// ===== COMPILED SASS (sm_90a) =====

	.target	sm_90a

	.elftype	@"ET_EXEC"


//--------------------- .note.nv.tkinfo           --------------------------
	.section	.note.nv.tkinfo,"",@"SHT_NOTE"
	.sectionflags	@"SHF_NOTE_NV_TKINFO"
	.tkinfo
        /*0018*/ 	.word	0x00000002
        /*0030*/ 	.string	""
        /*0030*/ 	.string	"ptxas"
        /*0030*/ 	.string	"Cuda compilation tools, release 13.0, V13.0.88"
        /*0030*/ 	.string	"Build cuda_13.0.r13.0/compiler.36424714_0"
        /*0030*/ 	.string	"-v  -suppress-debug-info  -lineinfo  -arch sm_90a "



//--------------------- .note.nv.cuinfo           --------------------------
	.section	.note.nv.cuinfo,"",@"SHT_NOTE"
	.sectionflags	@"SHF_NOTE_NV_CUINFO"
        /*0018*/ 	.short	0x0002
        /*001a*/ 	.short	0x005a
        /*001c*/ 	.short	0x0082
	.zero		2


//--------------------- .nv.info                  --------------------------
	.section	.nv.info,"",@"SHT_CUDA_INFO"
	.align	4


	//----- nvinfo : EIATTR_REGCOUNT
	.align		4
        /*0000*/ 	.byte	0x04, 0x2f
        /*0002*/ 	.short	(.L_2 - .L_1)
	.align		4
.L_1:
        /*0004*/ 	.word	index@(attn_fwd)
        /*0008*/ 	.word	0x000000ff


	//----- nvinfo : EIATTR_FRAME_SIZE
	.align		4
.L_2:
        /*000c*/ 	.byte	0x04, 0x11
        /*000e*/ 	.short	(.L_4 - .L_3)
	.align		4
.L_3:
        /*0010*/ 	.word	index@(attn_fwd)
        /*0014*/ 	.word	0x00002918


	//----- nvinfo : EIATTR_MIN_STACK_SIZE
	.align		4
.L_4:
        /*0018*/ 	.byte	0x04, 0x12
        /*001a*/ 	.short	(.L_6 - .L_5)
	.align		4
.L_5:
        /*001c*/ 	.word	index@(attn_fwd)
        /*0020*/ 	.word	0x00002918
.L_6:


//--------------------- .nv.compat                --------------------------
	.section	.nv.compat,"",@"SHT_CUDA_COMPAT_INFO"
	.align	4
        /*0000*/ 	.byte	0x02, 0x09, 0x01, 0x00, 0x02, 0x02, 0x04, 0x00, 0x02, 0x05, 0x05, 0x00, 0x03, 0x07, 0x01, 0x01
        /*0010*/ 	.byte	0x02, 0x03, 0x00, 0x00, 0x02, 0x06, 0x01, 0x00, 0x04, 0x0b, 0x08, 0x00, 0x00, 0x00, 0x00, 0x00
        /*0020*/ 	.byte	0x00, 0x00, 0x00, 0x00


//--------------------- .nv.info.attn_fwd         --------------------------
	.section	.nv.info.attn_fwd,"",@"SHT_CUDA_INFO"
	.sectionflags	@""
	.align	4


	//----- nvinfo : EIATTR_CUDA_API_VERSION
	.align		4
        /*0000*/ 	.byte	0x04, 0x37
        /*0002*/ 	.short	(.L_8 - .L_7)
.L_7:
        /*0004*/ 	.word	0x00000082


	//----- nvinfo : EIATTR_KPARAM_INFO
	.align		4
.L_8:
        /*0008*/ 	.byte	0x04, 0x17
        /*000a*/ 	.short	(.L_10 - .L_9)
.L_9:
        /*000c*/ 	.word	0x00000000
        /*0010*/ 	.short	0x0019
        /*0012*/ 	.short	0x0080
        /*0014*/ 	.byte	0x00, 0xf4, 0x21, 0x00


	//----- nvinfo : EIATTR_KPARAM_INFO
	.align		4
.L_10:
        /*0018*/ 	.byte	0x04, 0x17
        /*001a*/ 	.short	(.L_12 - .L_11)
.L_11:
        /*001c*/ 	.word	0x00000000
        /*0020*/ 	.short	0x0018
        /*0022*/ 	.short	0x0078
        /*0024*/ 	.byte	0x00, 0xf4, 0x21, 0x00


	//----- nvinfo : EIATTR_KPARAM_INFO
	.align		4
.L_12:
        /*0028*/ 	.byte	0x04, 0x17
        /*002a*/ 	.short	(.L_14 - .L_13)
.L_13:
        /*002c*/ 	.word	0x00000000
        /*0030*/ 	.short	0x0017
        /*0032*/ 	.short	0x0070
        /*0034*/ 	.byte	0x00, 0xf0, 0x11, 0x00


	//----- nvinfo : EIATTR_KPARAM_INFO
	.align		4
.L_14:
        /*0038*/ 	.byte	0x04, 0x17
        /*003a*/ 	.short	(.L_16 - .L_15)
.L_15:
        /*003c*/ 	.word	0x00000000
        /*0040*/ 	.short	0x0016
        /*0042*/ 	.short	0x006c
        /*0044*/ 	.byte	0x00, 0xf0, 0x11, 0x00


	//----- nvinfo : EIATTR_KPARAM_INFO
	.align		4
.L_16:
        /*0048*/ 	.byte	0x04, 0x17
        /*004a*/ 	.short	(.L_18 - .L_17)
.L_17:
        /*004c*/ 	.word	0x00000000
        /*0050*/ 	.short	0x0015
        /*0052*/ 	.short	0x0068
        /*0054*/ 	.byte	0x00, 0xf0, 0x11, 0x00


	//----- nvinfo : EIATTR_KPARAM_INFO
	.align		4
.L_18:
        /*0058*/ 	.byte	0x04, 0x17
        /*005a*/ 	.short	(.L_20 - .L_19)
.L_19:
        /*005c*/ 	.word	0x00000000
        /*0060*/ 	.short	0x0014
        /*0062*/ 	.short	0x0064
        /*0064*/ 	.byte	0x00, 0xf0, 0x11, 0x00


	//----- nvinfo : EIATTR_KPARAM_INFO
	.align		4
.L_20:
        /*0068*/ 	.byte	0x04, 0x17
        /*006a*/ 	.short	(.L_22 - .L_21)
.L_21:
        /*006c*/ 	.word	0x00000000
        /*0070*/ 	.short	0x0013
        /*0072*/ 	.short	0x0060
        /*0074*/ 	.byte	0x00, 0xf0, 0x11, 0x00


	//----- nvinfo : EIATTR_KPARAM_INFO
	.align		4
.L_22:
        /*0078*/ 	.byte	0x04, 0x17
        /*007a*/ 	.short	(.L_24 - .L_23)
.L_23:
        /*007c*/ 	.word	0x00000000
        /*0080*/ 	.short	0x0012
        /*0082*/ 	.short	0x005c
        /*0084*/ 	.byte	0x00, 0xf0, 0x11, 0x00


	//----- nvinfo : EIATTR_KPARAM_INFO
	.align		4
.L_24:
        /*0088*/ 	.byte	0x04, 0x17
        /*008a*/ 	.short	(.L_26 - .L_25)
.L_25:
        /*008c*/ 	.word	0x00000000
        /*0090*/ 	.short	0x0011
        /*0092*/ 	.short	0x0058
        /*0094*/ 	.byte	0x00, 0xf0, 0x11, 0x00


	//----- nvinfo : EIATTR_KPARAM_INFO
	.align		4
.L_26:
        /*0098*/ 	.byte	0x04, 0x17
        /*009a*/ 	.short	(.L_28 - .L_27)
.L_27:
        /*009c*/ 	.word	0x00000000
        /*00a0*/ 	.short	0x0010
        /*00a2*/ 	.short	0x0054
        /*00a4*/ 	.byte	0x00, 0xf0, 0x11, 0x00


	//----- nvinfo : EIATTR_KPARAM_INFO
	.align		4
.L_28:
        /*00a8*/ 	.byte	0x04, 0x17
        /*00aa*/ 	.short	(.L_30 - .L_29)
.L_29:
        /*00ac*/ 	.word	0x00000000
        /*00b0*/ 	.short	0x000f
        /*00b2*/ 	.short	0x0050
        /*00b4*/ 	.byte	0x00, 0xf0, 0x11, 0x00


	//----- nvinfo : EIATTR_KPARAM_INFO
	.align		4
.L_30:
        /*00b8*/ 	.byte	0x04, 0x17
        /*00ba*/ 	.short	(.L_32 - .L_31)
.L_31:
        /*00bc*/ 	.word	0x00000000
        /*00c0*/ 	.short	0x000e
        /*00c2*/ 	.short	0x004c
        /*00c4*/ 	.byte	0x00, 0xf0, 0x11, 0x00


	//----- nvinfo : EIATTR_KPARAM_INFO
	.align		4
.L_32:
        /*00c8*/ 	.byte	0x04, 0x17
        /*00ca*/ 	.short	(.L_34 - .L_33)
.L_33:
        /*00cc*/ 	.word	0x00000000
        /*00d0*/ 	.short	0x000d
        /*00d2*/ 	.short	0x0048
        /*00d4*/ 	.byte	0x00, 0xf0, 0x11, 0x00


	//----- nvinfo : EIATTR_KPARAM_INFO
	.align		4
.L_34:
        /*00d8*/ 	.byte	0x04, 0x17
        /*00da*/ 	.short	(.L_36 - .L_35)
.L_35:
        /*00dc*/ 	.word	0x00000000
        /*00e0*/ 	.short	0x000c
        /*00e2*/ 	.short	0x0044
        /*00e4*/ 	.byte	0x00, 0xf0, 0x11, 0x00


	//----- nvinfo : EIATTR_KPARAM_INFO
	.align		4
.L_36:
        /*00e8*/ 	.byte	0x04, 0x17
        /*00ea*/ 	.short	(.L_38 - .L_37)
.L_37:
        /*00ec*/ 	.word	0x00000000
        /*00f0*/ 	.short	0x000b
        /*00f2*/ 	.short	0x0040
        /*00f4*/ 	.byte	0x00, 0xf0, 0x11, 0x00


	//----- nvinfo : EIATTR_KPARAM_INFO
	.align		4
.L_38:
        /*00f8*/ 	.byte	0x04, 0x17
        /*00fa*/ 	.short	(.L_40 - .L_39)
.L_39:
        /*00fc*/ 	.word	0x00000000
        /*0100*/ 	.short	0x000a
        /*0102*/ 	.short	0x003c
        /*0104*/ 	.byte	0x00, 0xf0, 0x11, 0x00


	//----- nvinfo : EIATTR_KPARAM_INFO
	.align		4
.L_40:
        /*0108*/ 	.byte	0x04, 0x17
        /*010a*/ 	.short	(.L_42 - .L_41)
.L_41:
        /*010c*/ 	.word	0x00000000
        /*0110*/ 	.short	0x0009
        /*0112*/ 	.short	0x0038
        /*0114*/ 	.byte	0x00, 0xf0, 0x11, 0x00


	//----- nvinfo : EIATTR_KPARAM_INFO
	.align		4
.L_42:
        /*0118*/ 	.byte	0x04, 0x17
        /*011a*/ 	.short	(.L_44 - .L_43)
.L_43:
        /*011c*/ 	.word	0x00000000
        /*0120*/ 	.short	0x0008
        /*0122*/ 	.short	0x0034
        /*0124*/ 	.byte	0x00, 0xf0, 0x11, 0x00


	//----- nvinfo : EIATTR_KPARAM_INFO
	.align		4
.L_44:
        /*0128*/ 	.byte	0x04, 0x17
        /*012a*/ 	.short	(.L_46 - .L_45)
.L_45:
        /*012c*/ 	.word	0x00000000
        /*0130*/ 	.short	0x0007
        /*0132*/ 	.short	0x0030
        /*0134*/ 	.byte	0x00, 0xf0, 0x11, 0x00


	//----- nvinfo : EIATTR_KPARAM_INFO
	.align		4
.L_46:
        /*0138*/ 	.byte	0x04, 0x17
        /*013a*/ 	.short	(.L_48 - .L_47)
.L_47:
        /*013c*/ 	.word	0x00000000
        /*0140*/ 	.short	0x0006
        /*0142*/ 	.short	0x002c
        /*0144*/ 	.byte	0x00, 0xf0, 0x11, 0x00


	//----- nvinfo : EIATTR_KPARAM_INFO
	.align		4
.L_48:
        /*0148*/ 	.byte	0x04, 0x17
        /*014a*/ 	.short	(.L_50 - .L_49)
.L_49:
        /*014c*/ 	.word	0x00000000
        /*0150*/ 	.short	0x0005
        /*0152*/ 	.short	0x0028
        /*0154*/ 	.byte	0x00, 0xf0, 0x11, 0x00


	//----- nvinfo : EIATTR_KPARAM_INFO
	.align		4
.L_50:
        /*0158*/ 	.byte	0x04, 0x17
        /*015a*/ 	.short	(.L_52 - .L_51)
.L_51:
        /*015c*/ 	.word	0x00000000
        /*0160*/ 	.short	0x0004
        /*0162*/ 	.short	0x0020
        /*0164*/ 	.byte	0x00, 0xf4, 0x21, 0x00


	//----- nvinfo : EIATTR_KPARAM_INFO
	.align		4
.L_52:
        /*0168*/ 	.byte	0x04, 0x17
        /*016a*/ 	.short	(.L_54 - .L_53)
.L_53:
        /*016c*/ 	.word	0x00000000
        /*0170*/ 	.short	0x0003
        /*0172*/ 	.short	0x0018
        /*0174*/ 	.byte	0x00, 0xf4, 0x21, 0x00


	//----- nvinfo : EIATTR_KPARAM_INFO
	.align		4
.L_54:
        /*0178*/ 	.byte	0x04, 0x17
        /*017a*/ 	.short	(.L_56 - .L_55)
.L_55:
        /*017c*/ 	.word	0x00000000
        /*0180*/ 	.short	0x0002
        /*0182*/ 	.short	0x0010
        /*0184*/ 	.byte	0x00, 0xf4, 0x21, 0x00


	//----- nvinfo : EIATTR_KPARAM_INFO
	.align		4
.L_56:
        /*0188*/ 	.byte	0x04, 0x17
        /*018a*/ 	.short	(.L_58 - .L_57)
.L_57:
        /*018c*/ 	.word	0x00000000
        /*0190*/ 	.short	0x0001
        /*0192*/ 	.short	0x0008
        /*0194*/ 	.byte	0x00, 0xf4, 0x21, 0x00


	//----- nvinfo : EIATTR_KPARAM_INFO
	.align		4
.L_58:
        /*0198*/ 	.byte	0x04, 0x17
        /*019a*/ 	.short	(.L_60 - .L_59)
.L_59:
        /*019c*/ 	.word	0x00000000
        /*01a0*/ 	.short	0x0000
        /*01a2*/ 	.short	0x0000
        /*01a4*/ 	.byte	0x00, 0xf4, 0x21, 0x00


	//----- nvinfo : EIATTR_SPARSE_MMA_MASK
	.align		4
.L_60:
        /*01a8*/ 	.byte	0x03, 0x50
        /*01aa*/ 	.short	0x0000


	//----- nvinfo : EIATTR_MAXREG_COUNT
	.align		4
        /*01ac*/ 	.byte	0x03, 0x1b
        /*01ae*/ 	.short	0x00ff


	//----- nvinfo : EIATTR_NUM_BARRIERS
	.align		4
        /*01b0*/ 	.byte	0x02, 0x4c
        /*01b2*/ 	.byte	0x01
	.zero		1


	//----- nvinfo : EIATTR_ANNOTATIONS
	.align		4
        /*01b4*/ 	.byte	0x04, 0x55
        /*01b6*/ 	.short	(.L_62 - .L_61)


	//   ....[0]....
.L_61:
        /*01b8*/ 	.word	0x00000001
        /*01bc*/ 	.byte	0xf0, 0x00, 0x00, 0x00, 0x01, 0x00, 0x00, 0x00, 0xd0, 0x1d, 0x00, 0x00, 0x01, 0x00, 0x00, 0x00
        /* <DEDUP_REMOVED lines=1068> */
        /*448c*/ 	.byte	0x60, 0xd3, 0x01, 0x00


	//----- nvinfo : EIATTR_MERCURY_ISA_VERSION
	.align		4
.L_62:
        /*4490*/ 	.byte	0x03, 0x5f
        /*4492*/ 	.short	0x0101


	//----- nvinfo : EIATTR_COOP_GROUP_MASK_REGIDS
	.align		4
        /*4494*/ 	.byte	0x04, 0x29
        /*4496*/ 	.short	(.L_64 - .L_63)


	//   ....[0]....
.L_63:
        /*4498*/ 	.word	0xffffffff


	//   ....[1]....
        /*449c*/ 	.word	0xffffffff


	//   ....[2]....
        /*44a0*/ 	.word	0xffffffff


	//   ....[3]....
        /*44a4*/ 	.word	0xffffffff


	//   ....[4]....
        /*44a8*/ 	.word	0xffffffff


	//   ....[5]....
        /*44ac*/ 	.word	0xffffffff


	//   ....[6]....
        /*44b0*/ 	.word	0xffffffff


	//   ....[7]....
        /*44b4*/ 	.word	0xffffffff


	//   ....[8]....
        /*44b8*/ 	.word	0xffffffff


	//   ....[9]....
        /*44bc*/ 	.word	0xffffffff


	//   ....[10]....
        /*44c0*/ 	.word	0xffffffff


	//   ....[11]....
        /*44c4*/ 	.word	0xffffffff


	//   ....[12]....
        /*44c8*/ 	.word	0xffffffff


	//   ....[13]....
        /*44cc*/ 	.word	0xffffffff


	//   ....[14]....
        /*44d0*/ 	.word	0xffffffff


	//   ....[15]....
        /*44d4*/ 	.word	0xffffffff


	//   ....[16]....
        /*44d8*/ 	.word	0xffffffff


	//   ....[17]....
        /*44dc*/ 	.word	0xffffffff


	//   ....[18]....
        /*44e0*/ 	.word	0xffffffff


	//   ....[19]....
        /*44e4*/ 	.word	0xffffffff


	//   ....[20]....
        /*44e8*/ 	.word	0xffffffff


	//   ....[21]....
        /*44ec*/ 	.word	0xffffffff


	//   ....[22]....
        /*44f0*/ 	.word	0xffffffff


	//   ....[23]....
        /*44f4*/ 	.word	0xffffffff


	//   ....[24]....
        /*44f8*/ 	.word	0xffffffff


	//   ....[25]....
        /*44fc*/ 	.word	0xffffffff


	//   ....[26]....
        /*4500*/ 	.word	0xffffffff


	//   ....[27]....
        /*4504*/ 	.word	0xffffffff


	//   ....[28]....
        /*4508*/ 	.word	0xffffffff


	//   ....[29]....
        /*450c*/ 	.word	0xffffffff


	//   ....[30]....
        /*4510*/ 	.word	0xffffffff


	//   ....[31]....
        /*4514*/ 	.word	0xffffffff


	//   ....[32]....
        /*4518*/ 	.word	0xffffffff


	//   ....[33]....
        /*451c*/ 	.word	0xffffffff


	//   ....[34]....
        /*4520*/ 	.word	0xffffffff


	//   ....[35]....
        /*4524*/ 	.word	0xffffffff


	//   ....[36]....
        /*4528*/ 	.word	0xffffffff


	//   ....[37]....
        /*452c*/ 	.word	0xffffffff


	//   ....[38]....
        /*4530*/ 	.word	0xffffffff


	//   ....[39]....
        /*4534*/ 	.word	0xffffffff


	//   ....[40]....
        /*4538*/ 	.word	0xffffffff


	//   ....[41]....
        /*453c*/ 	.word	0xffffffff


	//   ....[42]....
        /*4540*/ 	.word	0xffffffff


	//   ....[43]....
        /*4544*/ 	.word	0xffffffff


	//   ....[44]....
        /*4548*/ 	.word	0xffffffff


	//   ....[45]....
        /*454c*/ 	.word	0xffffffff


	//   ....[46]....
        /*4550*/ 	.word	0xffffffff


	//   ....[47]....
        /*4554*/ 	.word	0xffffffff


	//----- nvinfo : EIATTR_COOP_GROUP_INSTR_OFFSETS
	.align		4
.L_64:
        /*4558*/ 	.byte	0x04, 0x28
        /*455a*/ 	.short	(.L_66 - .L_65)


	//   ....[0]....
.L_65:
        /*455c*/ 	.word	0x0003d990


	//   ....[1]....
        /*4560*/ 	.word	0x0003d9e0


	//   ....[2]....
        /*4564*/ 	.word	0x0003dbc0


	//   ....[3]....
        /*4568*/ 	.word	0x0003dbd0


	//   ....[4]....
        /*456c*/ 	.word	0x0003dbf0


	//   ....[5]....
        /*4570*/ 	.word	0x0003dc00


	//   ....[6]....
        /*4574*/ 	.word	0x0003dc30


	//   ....[7]....
        /*4578*/ 	.word	0x0003dc40


	//   ....[8]....
        /*457c*/ 	.word	0x00042f40


	//   ....[9]....
        /*4580*/ 	.word	0x00042f50


	//   ....[10]....
        /*4584*/ 	.word	0x00043100


	//   ....[11]....
        /*4588*/ 	.word	0x00043110


	//   ....[12]....
        /*458c*/ 	.word	0x00043f10


	//   ....[13]....
        /*4590*/ 	.word	0x00043f20


	//   ....[14]....
        /*4594*/ 	.word	0x00043f30


	//   ....[15]....
        /*4598*/ 	.word	0x00043f40


	//   ....[16]....
        /*459c*/ 	.word	0x00044d70


	//   ....[17]....
        /*45a0*/ 	.word	0x00044d80


	//   ....[18]....
        /*45a4*/ 	.word	0x00044d90


	//   ....[19]....
        /*45a8*/ 	.word	0x00044da0


	//   ....[20]....
        /*45ac*/ 	.word	0x00046470


	//   ....[21]....
        /*45b0*/ 	.word	0x00046480


	//   ....[22]....
        /*45b4*/ 	.word	0x00046490


	//   ....[23]....
        /*45b8*/ 	.word	0x000464a0


	//   ....[24]....
        /*45bc*/ 	.word	0x00048c20


	//   ....[25]....
        /*45c0*/ 	.word	0x00048c50


	//   ....[26]....
        /*45c4*/ 	.word	0x00048c60


	//   ....[27]....
        /*45c8*/ 	.word	0x00048c70


	//   ....[28]....
        /*45cc*/ 	.word	0x000498c0


	//   ....[29]....
        /*45d0*/ 	.word	0x000498d0


	//   ....[30]....
        /*45d4*/ 	.word	0x000498e0


	//   ....[31]....
        /*45d8*/ 	.word	0x000498f0


	//   ....[32]....
        /*45dc*/ 	.word	0x00049d30


	//   ....[33]....
        /*45e0*/ 	.word	0x00049d40


	//   ....[34]....
        /*45e4*/ 	.word	0x00049d50


	//   ....[35]....
        /*45e8*/ 	.word	0x00049d60


	//   ....[36]....
        /*45ec*/ 	.word	0x0004a1a0


	//   ....[37]....
        /*45f0*/ 	.word	0x0004a1b0


	//   ....[38]....
        /*45f4*/ 	.word	0x0004a1c0


	//   ....[39]....
        /*45f8*/ 	.word	0x0004a1d0


	//   ....[40]....
        /*45fc*/ 	.word	0x0004bee0


	//   ....[41]....
        /*4600*/ 	.word	0x0004bef0


	//   ....[42]....
        /*4604*/ 	.word	0x0004bf00


	//   ....[43]....
        /*4608*/ 	.word	0x0004bf20


	//   ....[44]....
        /*460c*/ 	.word	0x0004bf60


	//   ....[45]....
        /*4610*/ 	.word	0x0004bf70


	//   ....[46]....
        /*4614*/ 	.word	0x0004bf90


	//   ....[47]....
        /*4618*/ 	.word	0x0004bfa0


	//----- nvinfo : EIATTR_EXIT_INSTR_OFFSETS
	.align		4
.L_66:
        /*461c*/ 	.byte	0x04, 0x1c
        /*461e*/ 	.short	(.L_68 - .L_67)


	//   ....[0]....
.L_67:
        /*4620*/ 	.word	0x000702b0


	//----- nvinfo : EIATTR_REQNTID
	.align		4
.L_68:
        /*4624*/ 	.byte	0x04, 0x10
        /*4626*/ 	.short	(.L_70 - .L_69)
.L_69:
        /*4628*/ 	.word	0x00000080
        /*462c*/ 	.word	0x00000001
        /*4630*/ 	.word	0x00000001


	//----- nvinfo : EIATTR_CBANK_PARAM_SIZE
	.align		4
.L_70:
        /*4634*/ 	.byte	0x03, 0x19
        /*4636*/ 	.short	0x0088


	//----- nvinfo : EIATTR_PARAM_CBANK
	.align		4
        /*4638*/ 	.byte	0x04, 0x0a
        /*463a*/ 	.short	(.L_72 - .L_71)
	.align		4
.L_71:
        /*463c*/ 	.word	index@(.nv.constant0.attn_fwd)
        /*4640*/ 	.short	0x0210
        /*4642*/ 	.short	0x0088


	//----- nvinfo : EIATTR_SW_WAR
	.align		4
.L_72:
        /*4644*/ 	.byte	0x04, 0x36
        /*4646*/ 	.short	(.L_74 - .L_73)
.L_73:
        /*4648*/ 	.word	0x00000008
.L_74:


//--------------------- .nv.callgraph             --------------------------
	.section	.nv.callgraph,"",@"SHT_CUDA_CALLGRAPH"
	.align	4
	.sectionentsize	8
	.align		4
        /*0000*/ 	.word	0x00000000
	.align		4
        /*0004*/ 	.word	0xffffffff
	.align		4
        /*0008*/ 	.word	0x00000000
	.align		4
        /*000c*/ 	.word	0xfffffffe
	.align		4
        /*0010*/ 	.word	0x00000000
	.align		4
        /*0014*/ 	.word	0xfffffffd
	.align		4
        /*0018*/ 	.word	0x00000000
	.align		4
        /*001c*/ 	.word	0xfffffffc


//--------------------- .nv.constant4             --------------------------
	.section	.nv.constant4,"a",@progbits
	.align	8
	.align		8
.nv.constant4:
        /*0000*/ 	.dword	_$_str


//--------------------- .text.attn_fwd            --------------------------
	.section	.text.attn_fwd,"ax",@progbits
	.align	128
        .global         attn_fwd
        .type           attn_fwd,@function
        .size           attn_fwd,(.L_x_3 - attn_fwd)
        .other          attn_fwd,@"STO_CUDA_ENTRY STV_DEFAULT"
attn_fwd:
.text.attn_fwd:
[----:B------:R-:W0:Y:S01]  /*0000*/  LDC R1, c[0x0][0x28] ;  /* 0x00000a00ff017b82 */ /* 0x000e220000000800 */
[----:B------:R-:W1:Y:S07]  /*0010*/  S2R R32, SR_TID.X ;  /* 0x0000000000207919 */ /* 0x000e6e0000002100 */
[----:B------:R-:W2:Y:S01]  /*0020*/  LDC.64 R4, c[0x0][0x240] ;  /* 0x00009000ff047b82 */ /* 0x000ea20000000a00 */
[----:B0-----:R-:W-:Y:S01]  /*0030*/  VIADD R1, R1, 0xffffd6e8 ;  /* 0xffffd6e801017836 */ /* 0x001fe20000000000 */
[----:B------:R-:W-:Y:S01]  /*0040*/  ULDC.64 UR60, c[0x0][0x208] ;  /* 0x00008200003c7ab9 */ /* 0x000fe20000000a00 */
[----:B------:R-:W0:Y:S01]  /*0050*/  S2R R0, SR_CTAID.X ;  /* 0x0000000000007919 */ /* 0x000e220000002500 */
[----:B------:R-:W2:Y:S04]  /*0060*/  S2R R3, SR_CTAID.Y ;  /* 0x0000000000037919 */ /* 0x000ea80000002600 */
[----:B------:R-:W3:Y:S08]  /*0070*/  LDC R2, c[0x0][0x248] ;  /* 0x00009200ff027b82 */ /* 0x000ef00000000800 */
[----:B------:R-:W4:Y:S08]  /*0080*/  LDC.64 R120, c[0x0][0x210] ;  /* 0x00008400ff787b82 */ /* 0x000f300000000a00 */
[----:B------:R-:W5:Y:S01]  /*0090*/  LDC R7, c[0x0][0x248] ;  /* 0x00009200ff077b82 */ /* 0x000f620000000800 */
[----:B-1----:R-:W-:-:S07]  /*00a0*/  LOP3.LUT R221, R32, 0x7f, RZ, 0xc0, !PT ;  /* 0x0000007f20dd7812 */ /* 0x002fce00078ec0ff */
[----:B------:R-:W1:Y:S01]  /*00b0*/  LDC R11, c[0x0][0x248] ;  /* 0x00009200ff0b7b82 */ /* 0x000e620000000800 */
[----:B0-----:R-:W-:Y:S02]  /*00c0*/  IMAD R6, R0, 0x80, R221 ;  /* 0x0000008000067824 */ /* 0x001fe400078e02dd */
[----:B--2---:R-:W-:-:S05]  /*00d0*/  IMAD R3, R3, R4, RZ ;  /* 0x0000000403037224 */ /* 0x004fca00078e02ff */
[----:B------:R-:W0:Y:S01]  /*00e0*/  LDC R9, c[0x0][0x248] ;  /* 0x00009200ff097b82 */ /* 0x000e220000000800 */
[----:B------:R2:W-:Y:S01]  /*00f0*/  STL [R1+0x2260], R6 ;  /* 0x0022600601007387 */ /* 0x0005e20000100800 */
[----:B------:R-:W-:Y:S02]  /*0100*/  IMAD R0, R6, R5, RZ ;  /* 0x0000000506007224 */ /* 0x000fe400078e02ff */
[----:B---3--:R-:W-:Y:S01]  /*0110*/  IMAD R5, R2, 0x180, RZ ;  /* 0x0000018002057824 */ /* 0x008fe200078e02ff */
[--C-:B------:R-:W-:Y:S02]  /*0120*/  SHF.R.S32.HI R2, RZ, 0x1f, R3.reuse ;  /* 0x0000001fff027819 */ /* 0x100fe40000011403 */
[----:B----4-:R-:W-:Y:S01]  /*0130*/  IADD3 R120, P0, P1, R0, R120, R3 ;  /* 0x0000007800787210 */ /* 0x010fe2000791e003 */
[----:B------:R-:W3:Y:S01]  /*0140*/  LDC R13, c[0x0][0x248] ;  /* 0x00009200ff0d7b82 */ /* 0x000ee20000000800 */
[----:B------:R-:W-:Y:S01]  /*0150*/  SHF.R.S32.HI R0, RZ, 0x1f, R0 ;  /* 0x0000001fff007819 */ /* 0x000fe20000011400 */
[----:B-----5:R-:W-:-:S03]  /*0160*/  IMAD R7, R7, 0x181, RZ ;  /* 0x0000018107077824 */ /* 0x020fc600078e02ff */
[----:B------:R-:W-:Y:S02]  /*0170*/  IADD3.X R121, R0, R121, R2, P0, P1 ;  /* 0x0000007900797210 */ /* 0x000fe400007e2402 */
[-C--:B------:R-:W-:Y:S01]  /*0180*/  IADD3 R2, P0, R5, R120.reuse, RZ ;  /* 0x0000007805027210 */ /* 0x080fe20007f1e0ff */
[----:B--2---:R-:W2:Y:S01]  /*0190*/  LDC R6, c[0x0][0x248] ;  /* 0x00009200ff067b82 */ /* 0x004ea20000000800 */
[----:B------:R-:W-:-:S07]  /*01a0*/  IADD3 R4, P1, R7, R120, RZ ;  /* 0x0000007807047210 */ /* 0x000fce0007f3e0ff */
[----:B------:R-:W4:Y:S01]  /*01b0*/  LDC R10, c[0x0][0x248] ;  /* 0x00009200ff0a7b82 */ /* 0x000f220000000800 */
[----:B------:R-:W-:-:S07]  /*01c0*/  LEA.HI.X.SX32 R3, R5, R121, 0x1, P0 ;  /* 0x0000007905037211 */ /* 0x000fce00000f0eff */
[----:B------:R-:W5:Y:S01]  /*01d0*/  LDC R12, c[0x0][0x248] ;  /* 0x00009200ff0c7b82 */ /* 0x000f620000000800 */
[----:B------:R-:W-:-:S07]  /*01e0*/  LEA.HI.X.SX32 R5, R7, R121, 0x1, P1 ;  /* 0x0000007907057211 */ /* 0x000fce00008f0eff */
[----:B------:R-:W5:Y:S01]  /*01f0*/  LDC R15, c[0x0][0x248] ;  /* 0x00009200ff0f7b82 */ /* 0x000f620000000800 */
[----:B--2---:R-:W-:Y:S01]  /*0200*/  IMAD R7, R6, 0x182, RZ ;  /* 0x0000018206077824 */ /* 0x004fe200078e02ff */
[----:B------:R2:W5:Y:S01]  /*0210*/  LDG.E.U8 R21, desc[UR60][R4.64] ;  /* 0x0000003c04157981 */ /* 0x000562000c1e1100 */
[----:B-1----:R-:W-:-:S05]  /*0220*/  IMAD R11, R11, 0x184, RZ ;  /* 0x000001840b0b7824 */ /* 0x002fca00078e02ff */
[----:B------:R-:W1:Y:S01]  /*0230*/  LDC R17, c[0x0][0x248] ;  /* 0x00009200ff117b82 */ /* 0x000e620000000800 */
[----:B0-----:R-:W-:-:S07]  /*0240*/  IMAD R9, R9, 0x183, RZ ;  /* 0x0000018309097824 */ /* 0x001fce00078e02ff */
[----:B------:R-:W0:Y:S01]  /*0250*/  LDC R18, c[0x0][0x248] ;  /* 0x00009200ff127b82 */ /* 0x000e220000000800 */
[-C--:B------:R-:W-:Y:S01]  /*0260*/  IADD3 R6, P0, R7, R120.reuse, RZ ;  /* 0x0000007807067210 */ /* 0x080fe20007f1e0ff */
[----:B---3--:R-:W-:Y:S01]  /*0270*/  IMAD R13, R13, 0x185, RZ ;  /* 0x000001850d0d7824 */ /* 0x008fe200078e02ff */
[-C--:B--2---:R-:W-:Y:S01]  /*0280*/  IADD3 R4, P2, R11, R120.reuse, RZ ;  /* 0x000000780b047210 */ /* 0x084fe20007f5e0ff */
[----:B------:R2:W3:Y:S04]  /*0290*/  LDG.E.U8 R0, desc[UR60][R2.64] ;  /* 0x0000003c02007981 */ /* 0x0004e8000c1e1100 */
[----:B------:R-:W0:Y:S01]  /*02a0*/  LDC R19, c[0x0][0x248] ;  /* 0x00009200ff137b82 */ /* 0x000e220000000800 */
[----:B------:R-:W-:Y:S01]  /*02b0*/  LEA.HI.X.SX32 R7, R7, R121, 0x1, P0 ;  /* 0x0000007907077211 */ /* 0x000fe200000f0eff */
[----:B------:R-:W3:Y:S06]  /*02c0*/  LDG.E.U8 R87, desc[UR60][R120.64] ;  /* 0x0000003c78577981 */ /* 0x000eec000c1e1100 */
[----:B------:R-:W0:Y:S01]  /*02d0*/  LDC R24, c[0x0][0x248] ;  /* 0x00009200ff187b82 */ /* 0x000e220000000800 */
[-C--:B--2---:R-:W-:Y:S01]  /*02e0*/  IADD3 R2, P1, R9, R120.reuse, RZ ;  /* 0x0000007809027210 */ /* 0x084fe20007f3e0ff */
[----:B------:R2:W3:Y:S01]  /*02f0*/  LDG.E.U8 R14, desc[UR60][R6.64] ;  /* 0x0000003c060e7981 */ /* 0x0004e2000c1e1100 */
[----:B------:R-:W-:-:S02]  /*0300*/  IADD3 R8, P0, R13, R120, RZ ;  /* 0x000000780d087210 */ /* 0x000fc40007f1e0ff */
[----:B------:R-:W-:-:S03]  /*0310*/  LEA.HI.X.SX32 R5, R11, R121, 0x1, P2 ;  /* 0x000000790b057211 */ /* 0x000fc600010f0eff */
[----:B------:R-:W0:Y:S01]  /*0320*/  LDC R26, c[0x0][0x248] ;  /* 0x00009200ff1a7b82 */ /* 0x000e220000000800 */
[----:B----4-:R-:W-:Y:S01]  /*0330*/  IMAD R11, R10, 0x186, RZ ;  /* 0x000001860a0b7824 */ /* 0x010fe200078e02ff */
[----:B------:R-:W-:-:S06]  /*0340*/  LEA.HI.X.SX32 R3, R9, R121, 0x1, P1 ;  /* 0x0000007909037211 */ /* 0x000fcc00008f0eff */
[----:B------:R-:W4:Y:S01]  /*0350*/  LDC R30, c[0x0][0x248] ;  /* 0x00009200ff1e7b82 */ /* 0x000f220000000800 */
[----:B------:R-:W-:-:S07]  /*0360*/  LEA.HI.X.SX32 R9, R13, R121, 0x1, P0 ;  /* 0x000000790d097211 */ /* 0x000fce00000f0eff */
[----:B------:R-:W4:Y:S01]  /*0370*/  LDC R28, c[0x0][0x248] ;  /* 0x00009200ff1c7b82 */ /* 0x000f220000000800 */
[----:B-----5:R-:W-:Y:S01]  /*0380*/  IMAD R13, R12, 0x187, RZ ;  /* 0x000001870c0d7824 */ /* 0x020fe200078e02ff */
[-C--:B--2---:R-:W-:Y:S01]  /*0390*/  IADD3 R6, P0, R11, R120.reuse, RZ ;  /* 0x000000780b067210 */ /* 0x084fe20007f1e0ff */
[----:B------:R-:W-:Y:S01]  /*03a0*/  IMAD R15, R15, 0x188, RZ ;  /* 0x000001880f0f7824 */ /* 0x000fe200078e02ff */
[----:B------:R2:W3:Y:S01]  /*03b0*/  LDG.E.U8 R23, desc[UR60][R2.64] ;  /* 0x0000003c02177981 */ /* 0x0004e2000c1e1100 */
[----:B-1----:R-:W-:Y:S01]  /*03c0*/  IMAD R17, R17, 0x189, RZ ;  /* 0x0000018911117824 */ /* 0x002fe200078e02ff */
[----:B------:R-:W-:Y:S01]  /*03d0*/  LEA.HI.X.SX32 R7, R11, R121, 0x1, P0 ;  /* 0x000000790b077211 */ /* 0x000fe200000f0eff */
[----:B0-----:R-:W-:Y:S01]  /*03e0*/  IMAD R11, R18, 0x18a, RZ ;  /* 0x0000018a120b7824 */ /* 0x001fe200078e02ff */
[----:B------:R0:W5:Y:S01]  /*03f0*/  LDG.E.U8 R16, desc[UR60][R4.64] ;  /* 0x0000003c04107981 */ /* 0x000162000c1e1100 */
[----:B------:R-:W1:Y:S03]  /*0400*/  LDC R33, c[0x0][0x248] ;  /* 0x00009200ff217b82 */ /* 0x000e660000000800 */
[----:B------:R0:W5:Y:S01]  /*0410*/  LDG.E.U8 R25, desc[UR60][R8.64] ;  /* 0x0000003c08197981 */ /* 0x000162000c1e1100 */
[----:B--2---:R-:W-:-:S03]  /*0420*/  IADD3 R2, P1, R13, R120, RZ ;  /* 0x000000780d027210 */ /* 0x004fc60007f3e0ff */
[----:B------:R2:W5:Y:S01]  /*0430*/  LDG.E.U8 R18, desc[UR60][R6.64] ;  /* 0x0000003c06127981 */ /* 0x000562000c1e1100 */
[----:B------:R-:W1:Y:S01]  /*0440*/  LDC R31, c[0x0][0x248] ;  /* 0x00009200ff1f7b82 */ /* 0x000e620000000800 */
[-C--:B0-----:R-:W-:Y:S02]  /*0450*/  IADD3 R4, P0, R15, R120.reuse, RZ ;  /* 0x000000780f047210 */ /* 0x081fe40007f1e0ff */
[-C--:B------:R-:W-:Y:S01]  /*0460*/  LEA.HI.X.SX32 R3, R13, R121.reuse, 0x1, P1 ;  /* 0x000000790d037211 */ /* 0x080fe200008f0eff */
[----:B------:R-:W-:Y:S01]  /*0470*/  IMAD R13, R19, 0x18b, RZ ;  /* 0x0000018b130d7824 */ /* 0x000fe200078e02ff */
[-C--:B------:R-:W-:Y:S01]  /*0480*/  LEA.HI.X.SX32 R5, R15, R121.reuse, 0x1, P0 ;  /* 0x000000790f057211 */ /* 0x080fe200000f0eff */
[----:B------:R-:W-:Y:S01]  /*0490*/  IMAD R15, R24, 0x18c, RZ ;  /* 0x0000018c180f7824 */ /* 0x000fe200078e02ff */
[-C--:B------:R-:W-:Y:S01]  /*04a0*/  IADD3 R8, P2, R17, R120.reuse, RZ ;  /* 0x0000007811087210 */ /* 0x080fe20007f5e0ff */
[----:B------:R0:W5:Y:S01]  /*04b0*/  LDG.E.U8 R27, desc[UR60][R2.64] ;  /* 0x0000003c021b7981 */ /* 0x000162000c1e1100 */
[-C--:B------:R-:W-:Y:S01]  /*04c0*/  IADD3 R10, P1, R11, R120.reuse, RZ ;  /* 0x000000780b0a7210 */ /* 0x080fe20007f3e0ff */
[----:B----4-:R-:W-:Y:S01]  /*04d0*/  IMAD R19, R30, 0x18f, RZ ;  /* 0x0000018f1e137824 */ /* 0x010fe200078e02ff */
[-C--:B------:R-:W-:Y:S01]  /*04e0*/  LEA.HI.X.SX32 R9, R17, R121.reuse, 0x1, P2 ;  /* 0x0000007911097211 */ /* 0x080fe200010f0eff */
[----:B------:R-:W-:Y:S01]  /*04f0*/  IMAD R17, R26, 0x18d, RZ ;  /* 0x0000018d1a117824 */ /* 0x000fe200078e02ff */
[-C--:B------:R-:W-:Y:S01]  /*0500*/  LEA.HI.X.SX32 R11, R11, R121.reuse, 0x1, P1 ;  /* 0x000000790b0b7211 */ /* 0x080fe200008f0eff */
[----:B------:R4:W5:Y:S01]  /*0510*/  LDG.E.U8 R20, desc[UR60][R4.64] ;  /* 0x0000003c04147981 */ /* 0x000962000c1e1100 */
[-C--:B--2---:R-:W-:Y:S01]  /*0520*/  IADD3 R6, P0, R13, R120.reuse, RZ ;  /* 0x000000780d067210 */ /* 0x084fe20007f1e0ff */
[----:B------:R-:W2:Y:S01]  /*0530*/  LDC R128, c[0x0][0x248] ;  /* 0x00009200ff807b82 */ /* 0x000ea20000000800 */
[----:B------:R-:W-:Y:S01]  /*0540*/  IADD3 R12, P1, R15, R120, RZ ;  /* 0x000000780f0c7210 */ /* 0x000fe20007f3e0ff */
[----:B0-----:R-:W-:Y:S01]  /*0550*/  IMAD R3, R28, 0x18e, RZ ;  /* 0x0000018e1c037824 */ /* 0x001fe200078e02ff */
[-C--:B------:R-:W-:Y:S01]  /*0560*/  LEA.HI.X.SX32 R7, R13, R121.reuse, 0x1, P0 ;  /* 0x000000790d077211 */ /* 0x080fe200000f0eff */
[----:B------:R0:W5:Y:S01]  /*0570*/  LDG.E.U8 R22, desc[UR60][R10.64] ;  /* 0x0000003c0a167981 */ /* 0x000162000c1e1100 */
[----:B------:R-:W-:-:S03]  /*0580*/  LEA.HI.X.SX32 R13, R15, R121, 0x1, P1 ;  /* 0x000000790f0d7211 */ /* 0x000fc600008f0eff */
[----:B------:R1:W5:Y:S01]  /*0590*/  LDG.E.U8 R29, desc[UR60][R8.64] ;  /* 0x0000003c081d7981 */ /* 0x000362000c1e1100 */
[-C--:B----4-:R-:W-:Y:S01]  /*05a0*/  IADD3 R4, P0, R17, R120.reuse, RZ ;  /* 0x0000007811047210 */ /* 0x090fe20007f1e0ff */
[----:B------:R-:W4:Y:S02]  /*05b0*/  LDC R66, c[0x0][0x248] ;  /* 0x00009200ff427b82 */ /* 0x000f240000000800 */
[----:B------:R-:W4:Y:S01]  /*05c0*/  LDG.E.U8 R12, desc[UR60][R12.64] ;  /* 0x0000003c0c0c7981 */ /* 0x000f22000c1e1100 */
[----:B0-----:R-:W-:-:S03]  /*05d0*/  IADD3 R10, P1, R19, R120, RZ ;  /* 0x00000078130a7210 */ /* 0x001fc60007f3e0ff */
[----:B------:R-:W5:Y:S01]  /*05e0*/  LDG.E.U8 R7, desc[UR60][R6.64] ;  /* 0x0000003c06077981 */ /* 0x000f62000c1e1100 */
[----:B-1----:R-:W-:Y:S01]  /*05f0*/  IADD3 R8, P2, R3, R120, RZ ;  /* 0x0000007803087210 */ /* 0x002fe20007f5e0ff */
[----:B------:R-:W0:Y:S01]  /*0600*/  LDC R80, c[0x0][0x248] ;  /* 0x00009200ff507b82 */ /* 0x000e220000000800 */
[-C--:B------:R-:W-:Y:S02]  /*0610*/  LEA.HI.X.SX32 R5, R17, R121.reuse, 0x1, P0 ;  /* 0x0000007911057211 */ /* 0x080fe400000f0eff */
[-C--:B------:R-:W-:Y:S02]  /*0620*/  LEA.HI.X.SX32 R11, R19, R121.reuse, 0x1, P1 ;  /* 0x00000079130b7211 */ /* 0x080fe400008f0eff */
[----:B------:R-:W-:Y:S02]  /*0630*/  LEA.HI.X.SX32 R9, R3, R121, 0x1, P2 ;  /* 0x0000007903097211 */ /* 0x000fe400010f0eff */
[----:B------:R-:W4:Y:S01]  /*0640*/  LDG.E.U8 R5, desc[UR60][R4.64] ;  /* 0x0000003c04057981 */ /* 0x000f22000c1e1100 */
[----:B------:R-:W-:Y:S01]  /*0650*/  IADD3 R2, P0, R120, R33, RZ ;  /* 0x0000002178027210 */ /* 0x000fe20007f1e0ff */
[----:B------:R-:W1:Y:S02]  /*0660*/  LDC R81, c[0x0][0x248] ;  /* 0x00009200ff517b82 */ /* 0x000e640000000800 */
[----:B------:R-:W4:Y:S04]  /*0670*/  LDG.E.U8 R8, desc[UR60][R8.64] ;  /* 0x0000003c08087981 */ /* 0x000f28000c1e1100 */
[----:B------:R-:W4:Y:S01]  /*0680*/  LDG.E.U8 R11, desc[UR60][R10.64] ;  /* 0x0000003c0a0b7981 */ /* 0x000f22000c1e1100 */
[----:B------:R-:W-:Y:S01]  /*0690*/  LEA.HI.X.SX32 R3, R31, R121, 0x1, P0 ;  /* 0x000000791f037211 */ /* 0x000fe200000f0eff */
[----:B------:R-:W1:Y:S04]  /*06a0*/  LDC R132, c[0x0][0x248] ;  /* 0x00009200ff847b82 */ /* 0x000e680000000800 */
[----:B------:R2:W4:Y:S01]  /*06b0*/  LDG.E.U8 R2, desc[UR60][R2.64] ;  /* 0x0000003c02027981 */ /* 0x000522000c1e1100 */
[----:B------:R-:W0:Y:S01]  /*06c0*/  S2R R15, SR_CgaCtaId ;  /* 0x00000000000f7919 */ /* 0x000e220000008800 */
[----:B------:R-:W-:-:S02]  /*06d0*/  MOV R220, 0x400 ;  /* 0x0000040000dc7802 */ /* 0x000fc40000000f00 */
[----:B------:R-:W1:Y:S01]  /*06e0*/  LDC R145, c[0x0][0x248] ;  /* 0x00009200ff917b82 */ /* 0x000e620000000800 */
[C---:B--2---:R-:W-:Y:S02]  /*06f0*/  IMAD.SHL.U32 R3, R128.reuse, 0x2, RZ ;  /* 0x0000000280037824 */ /* 0x044fe400078e00ff */
[----:B------:R-:W-:-:S05]  /*0700*/  IMAD R9, R128, 0x5, RZ ;  /* 0x0000000580097824 */ /* 0x000fca00078e02ff */
[----:B------:R-:W2:Y:S01]  /*0710*/  LDC R144, c[0x0][0x248] ;  /* 0x00009200ff907b82 */ /* 0x000ea20000000800 */
[----:B------:R-:W-:Y:S01]  /*0720*/  IADD3 R124, P0, R3, R120, RZ ;  /* 0x00000078037c7210 */ /* 0x000fe20007f1e0ff */
[----:B------:R-:W-:-:S03]  /*0730*/  IMAD R13, R128, 0x7, RZ ;  /* 0x00000007800d7824 */ /* 0x000fc600078e02ff */
[----:B------:R-:W-:Y:S01]  /*0740*/  LEA.HI.X.SX32 R125, R3, R121, 0x1, P0 ;  /* 0x00000079037d7211 */ /* 0x000fe200000f0eff */
[C---:B------:R-:W-:Y:S02]  /*0750*/  IMAD R17, R128.reuse, 0x9, RZ ;  /* 0x0000000980117824 */ /* 0x040fe400078e02ff */
[----:B------:R-:W2:Y:S02]  /*0760*/  LDC R146, c[0x0][0x248] ;  /* 0x00009200ff927b82 */ /* 0x000ea40000000800 */
[----:B------:R-:W2:Y:S06]  /*0770*/  LDG.E.U8 R124, desc[UR60][R124.64] ;  /* 0x0000003c7c7c7981 */ /* 0x000eac000c1e1100 */
[----:B------:R-:W2:Y:S01]  /*0780*/  LDC R149, c[0x0][0x248] ;  /* 0x00009200ff957b82 */ /* 0x000ea20000000800 */
[----:B0-----:R-:W-:Y:S01]  /*0790*/  LEA R220, R15, R220, 0x18 ;  /* 0x000000dc0fdc7211 */ /* 0x001fe200078ec0ff */
[----:B------:R-:W-:-:S06]  /*07a0*/  IMAD.SHL.U32 R15, R128, 0x8, RZ ;  /* 0x00000008800f7824 */ /* 0x000fcc00078e00ff */
[----:B------:R-:W0:Y:S01]  /*07b0*/  LDC R147, c[0x0][0x248] ;  /* 0x00009200ff937b82 */ /* 0x000e220000000800 */
[----:B------:R-:W-:-:S07]  /*07c0*/  IMAD R19, R128, 0x101, RZ ;  /* 0x0000010180137824 */ /* 0x000fce00078e02ff */
[----:B------:R-:W0:Y:S08]  /*07d0*/  LDC R148, c[0x0][0x248] ;  /* 0x00009200ff947b82 */ /* 0x000e300000000800 */
        /* <DEDUP_REMOVED lines=22> */
[----:B------:R-:W0:Y:S01]  /*0940*/  LDC R172, c[0x0][0x248] ;  /* 0x00009200ffac7b82 */ /* 0x000e220000000800 */
[----:B---3--:R-:W-:-:S07]  /*0950*/  PRMT R14, R14, 0x3340, R23 ;  /* 0x000033400e0e7816 */ /* 0x008fce0000000017 */
[----:B------:R-:W3:Y:S08]  /*0960*/  LDC R173, c[0x0][0x248] ;  /* 0x00009200ffad7b82 */ /* 0x000ef00000000800 */
[----:B------:R-:W3:Y:S08]  /*0970*/  LDC R174, c[0x0][0x248] ;  /* 0x00009200ffae7b82 */ /* 0x000ef00000000800 */
[----:B------:R-:W3:Y:S08]  /*0980*/  LDC R176, c[0x0][0x248] ;  /* 0x00009200ffb07b82 */ /* 0x000ef00000000800 */
[----:B------:R-:W3:Y:S08]  /*0990*/  LDC R175, c[0x0][0x248] ;  /* 0x00009200ffaf7b82 */ /* 0x000ef00000000800 */
[----:B------:R-:W3:Y:S01]  /*09a0*/  LDC R177, c[0x0][0x248] ;  /* 0x00009200ffb17b82 */ /* 0x000ee20000000800 */
[----:B-----5:R-:W-:Y:S01]  /*09b0*/  PRMT R22, R22, 0x3340, R7 ;  /* 0x0000334016167816 */ /* 0x020fe20000000007 */
[----:B------:R-:W-:-:S06]  /*09c0*/  IMAD.SHL.U32 R7, R128, 0x4, RZ ;  /* 0x0000000480077824 */ /* 0x000fcc00078e00ff */
[----:B------:R-:W5:Y:S01]  /*09d0*/  LDC R178, c[0x0][0x248] ;  /* 0x00009200ffb27b82 */ /* 0x000f620000000800 */
[----:B----4-:R-:W-:-:S07]  /*09e0*/  PRMT R5, R12, 0x3340, R5 ;  /* 0x000033400c057816 */ /* 0x010fce0000000005 */
[----:B------:R-:W4:Y:S01]  /*09f0*/  LDC R179, c[0x0][0x248] ;  /* 0x00009200ffb37b82 */ /* 0x000f220000000800 */
[----:B------:R-:W-:-:S07]  /*0a00*/  PRMT R8, R8, 0x3340, R11 ;  /* 0x0000334008087816 */ /* 0x000fce000000000b */
[----:B------:R-:W4:Y:S01]  /*0a10*/  LDC R180, c[0x0][0x248] ;  /* 0x00009200ffb47b82 */ /* 0x000f220000000800 */
[----:B------:R-:W-:Y:S01]  /*0a20*/  PRMT R23, R5, 0x5410, R8 ;  /* 0x0000541005177816 */ /* 0x000fe20000000008 */
[----:B------:R-:W-:Y:S01]  /*0a30*/  IMAD R5, R128, 0x3, RZ ;  /* 0x0000000380057824 */ /* 0x000fe200078e02ff */
[----:B------:R-:W-:-:S05]  /*0a40*/  PRMT R87, R87, 0x3340, R2 ;  /* 0x0000334057577816 */ /* 0x000fca0000000002 */
[----:B------:R-:W4:Y:S01]  /*0a50*/  LDC R181, c[0x0][0x248] ;  /* 0x00009200ffb57b82 */ /* 0x000f220000000800 */
[-C--:B------:R-:W-:Y:S01]  /*0a60*/  IADD3 R2, P1, R5, R120.reuse, RZ ;  /* 0x0000007805027210 */ /* 0x080fe20007f3e0ff */
[----:B------:R-:W-:Y:S01]  /*0a70*/  IMAD R11, R128, 0x6, RZ ;  /* 0x00000006800b7824 */ /* 0x000fe200078e02ff */
[-C--:B------:R-:W-:Y:S02]  /*0a80*/  IADD3 R92, P0, R7, R120.reuse, RZ ;  /* 0x00000078075c7210 */ /* 0x080fe40007f1e0ff */
[-C--:B------:R-:W-:Y:S02]  /*0a90*/  LEA.HI.X.SX32 R3, R5, R121.reuse, 0x1, P1 ;  /* 0x0000007905037211 */ /* 0x080fe400008f0eff */
[-C--:B------:R-:W-:Y:S02]  /*0aa0*/  IADD3 R4, P1, R9, R120.reuse, RZ ;  /* 0x0000007809047210 */ /* 0x080fe40007f3e0ff */
[----:B------:R-:W-:Y:S01]  /*0ab0*/  LEA.HI.X.SX32 R93, R7, R121, 0x1, P0 ;  /* 0x00000079075d7211 */ /* 0x000fe200000f0eff */
[----:B------:R1:W2:Y:S01]  /*0ac0*/  LDG.E.U8 R91, desc[UR60][R2.64] ;  /* 0x0000003c025b7981 */ /* 0x0002a2000c1e1100 */
[----:B------:R-:W-:-:S02]  /*0ad0*/  IADD3 R6, P0, R11, R120, RZ ;  /* 0x000000780b067210 */ /* 0x000fc40007f1e0ff */
[-C--:B------:R-:W-:Y:S01]  /*0ae0*/  LEA.HI.X.SX32 R5, R9, R121.reuse, 0x1, P1 ;  /* 0x0000007909057211 */ /* 0x080fe200008f0eff */
[----:B------:R-:W3:Y:S01]  /*0af0*/  LDG.E.U8 R92, desc[UR60][R92.64] ;  /* 0x0000003c5c5c7981 */ /* 0x000ee2000c1e1100 */
[-C--:B------:R-:W-:Y:S02]  /*0b00*/  IADD3 R8, P1, R13, R120.reuse, RZ ;  /* 0x000000780d087210 */ /* 0x080fe40007f3e0ff */
[-C--:B------:R-:W-:Y:S01]  /*0b10*/  LEA.HI.X.SX32 R7, R11, R121.reuse, 0x1, P0 ;  /* 0x000000790b077211 */ /* 0x080fe200000f0eff */
[----:B------:R0:W3:Y:S01]  /*0b20*/  LDG.E.U8 R123, desc[UR60][R4.64] ;  /* 0x0000003c047b7981 */ /* 0x0000e2000c1e1100 */
[-C--:B------:R-:W-:Y:S02]  /*0b30*/  IADD3 R10, P0, R15, R120.reuse, RZ ;  /* 0x000000780f0a7210 */ /* 0x080fe40007f1e0ff */
[-C--:B------:R-:W-:Y:S01]  /*0b40*/  LEA.HI.X.SX32 R9, R13, R121.reuse, 0x1, P1 ;  /* 0x000000790d097211 */ /* 0x080fe200008f0eff */
[C---:B------:R-:W-:Y:S01]  /*0b50*/  IMAD R13, R128.reuse, 0xa, RZ ;  /* 0x0000000a800d7824 */ /* 0x040fe200078e02ff */
[-C--:B-1----:R-:W-:Y:S01]  /*0b60*/  IADD3 R2, P1, R17, R120.reuse, RZ ;  /* 0x0000007811027210 */ /* 0x082fe20007f3e0ff */
[----:B------:R1:W5:Y:S01]  /*0b70*/  LDG.E.U8 R125, desc[UR60][R6.64] ;  /* 0x0000003c067d7981 */ /* 0x000362000c1e1100 */
[-C--:B------:R-:W-:Y:S01]  /*0b80*/  LEA.HI.X.SX32 R11, R15, R121.reuse, 0x1, P0 ;  /* 0x000000790f0b7211 */ /* 0x080fe200000f0eff */
[C---:B------:R-:W-:Y:S01]  /*0b90*/  IMAD R15, R128.reuse, 0xb, RZ ;  /* 0x0000000b800f7824 */ /* 0x040fe200078e02ff */
[----:B------:R-:W-:Y:S01]  /*0ba0*/  LEA.HI.X.SX32 R3, R17, R121, 0x1, P1 ;  /* 0x0000007911037211 */ /* 0x000fe200008f0eff */
[----:B------:R-:W-:Y:S01]  /*0bb0*/  IMAD R17, R128, 0xc, RZ ;  /* 0x0000000c80117824 */ /* 0x000fe200078e02ff */
[-C--:B------:R-:W-:Y:S01]  /*0bc0*/  IADD3 R94, P0, R13, R120.reuse, RZ ;  /* 0x000000780d5e7210 */ /* 0x080fe20007f1e0ff */
[----:B------:R1:W5:Y:S01]  /*0bd0*/  LDG.E.U8 R127, desc[UR60][R8.64] ;  /* 0x0000003c087f7981 */ /* 0x000362000c1e1100 */
[----:B0-----:R-:W-:-:S02]  /*0be0*/  IADD3 R4, P1, R15, R120, RZ ;  /* 0x000000780f047210 */ /* 0x001fc40007f3e0ff */
[-C--:B------:R-:W-:Y:S01]  /*0bf0*/  LEA.HI.X.SX32 R95, R13, R121.reuse, 0x1, P0 ;  /* 0x000000790d5f7211 */ /* 0x080fe200000f0eff */
[C---:B------:R-:W-:Y:S01]  /*0c00*/  IMAD R13, R128.reuse, 0xd, RZ ;  /* 0x0000000d800d7824 */ /* 0x040fe200078e02ff */
[-C--:B-1----:R-:W-:Y:S01]  /*0c10*/  IADD3 R6, P0, R17, R120.reuse, RZ ;  /* 0x0000007811067210 */ /* 0x082fe20007f1e0ff */
[----:B------:R0:W4:Y:S01]  /*0c20*/  LDG.E.U8 R122, desc[UR60][R10.64] ;  /* 0x0000003c0a7a7981 */ /* 0x000122000c1e1100 */
[-C--:B------:R-:W-:Y:S01]  /*0c30*/  LEA.HI.X.SX32 R5, R15, R121.reuse, 0x1, P1 ;  /* 0x000000790f057211 */ /* 0x080fe200008f0eff */
[C---:B------:R-:W-:Y:S01]  /*0c40*/  IMAD R15, R128.reuse, 0xe, RZ ;  /* 0x0000000e800f7824 */ /* 0x040fe200078e02ff */
[-C--:B------:R-:W-:Y:S01]  /*0c50*/  LEA.HI.X.SX32 R7, R17, R121.reuse, 0x1, P0 ;  /* 0x0000007911077211 */ /* 0x080fe200000f0eff */
[C---:B------:R-:W-:Y:S01]  /*0c60*/  IMAD R17, R128.reuse, 0xf, RZ ;  /* 0x0000000f80117824 */ /* 0x040fe200078e02ff */
[CC--:B------:R-:W-:Y:S01]  /*0c70*/  IADD3 R8, P1, R13.reuse, R120.reuse, RZ ;  /* 0x000000780d087210 */ /* 0x0c0fe20007f3e0ff */
[----:B------:R1:W4:Y:S03]  /*0c80*/  LDG.E.U8 R129, desc[UR60][R2.64] ;  /* 0x0000003c02817981 */ /* 0x000326000c1e1100 */
[----:B------:R-:W-:Y:S01]  /*0c90*/  LEA.HI.X.SX32 R9, R13, R121, 0x1, P1 ;  /* 0x000000790d097211 */ /* 0x000fe200008f0eff */
[----:B------:R-:W-:Y:S01]  /*0ca0*/  IMAD.SHL.U32 R13, R128, 0x80, RZ ;  /* 0x00000080800d7824 */ /* 0x000fe200078e00ff */
[-C--:B0-----:R-:W-:Y:S01]  /*0cb0*/  IADD3 R10, P0, R15, R120.reuse, RZ ;  /* 0x000000780f0a7210 */ /* 0x081fe20007f1e0ff */
[----:B------:R0:W2:Y:S01]  /*0cc0*/  LDG.E.U8 R90, desc[UR60][R4.64] ;  /* 0x0000003c045a7981 */ /* 0x0000a2000c1e1100 */
[----:B-1----:R-:W-:-:S03]  /*0cd0*/  IADD3 R2, P1, R17, R120, RZ ;  /* 0x0000007811027210 */ /* 0x002fc60007f3e0ff */
[----:B------:R1:W4:Y:S01]  /*0ce0*/  LDG.E.U8 R126, desc[UR60][R6.64] ;  /* 0x0000003c067e7981 */ /* 0x000322000c1e1100 */
[-C--:B------:R-:W-:Y:S01]  /*0cf0*/  LEA.HI.X.SX32 R11, R15, R121.reuse, 0x1, P0 ;  /* 0x000000790f0b7211 */ /* 0x080fe200000f0eff */
[C---:B------:R-:W-:Y:S01]  /*0d00*/  IMAD R15, R128.reuse, 0x81, RZ ;  /* 0x00000081800f7824 */ /* 0x040fe200078e02ff */
[-C--:B------:R-:W-:Y:S01]  /*0d10*/  LEA.HI.X.SX32 R3, R17, R121.reuse, 0x1, P1 ;  /* 0x0000007911037211 */ /* 0x080fe200008f0eff */
[C---:B------:R-:W-:Y:S01]  /*0d20*/  IMAD R17, R128.reuse, 0x82, RZ ;  /* 0x0000008280117824 */ /* 0x040fe200078e02ff */
[-C--:B------:R-:W-:Y:S01]  /*0d30*/  IADD3 R12, P0, R13, R120.reuse, RZ ;  /* 0x000000780d0c7210 */ /* 0x080fe20007f1e0ff */
[----:B------:R1:W4:Y:S01]  /*0d40*/  LDG.E.U8 R93, desc[UR60][R8.64] ;  /* 0x0000003c085d7981 */ /* 0x000322000c1e1100 */
[-C--:B0-----:R-:W-:Y:S02]  /*0d50*/  IADD3 R4, P1, R15, R120.reuse, RZ ;  /* 0x000000780f047210 */ /* 0x081fe40007f3e0ff */
[-C--:B------:R-:W-:Y:S01]  /*0d60*/  LEA.HI.X.SX32 R13, R13, R121.reuse, 0x1, P0 ;  /* 0x000000790d0d7211 */ /* 0x080fe200000f0eff */
[C---:B-1----:R-:W-:Y:S01]  /*0d70*/  IMAD R7, R128.reuse, 0x83, RZ ;  /* 0x0000008380077824 */ /* 0x042fe200078e02ff */
[-C--:B------:R-:W-:Y:S01]  /*0d80*/  IADD3 R130, P0, R17, R120.reuse, RZ ;  /* 0x0000007811827210 */ /* 0x080fe20007f1e0ff */
[----:B------:R0:W3:Y:S01]  /*0d90*/  LDG.E.U8 R89, desc[UR60][R10.64] ;  /* 0x0000003c0a597981 */ /* 0x0000e2000c1e1100 */
[-C--:B------:R-:W-:Y:S01]  /*0da0*/  LEA.HI.X.SX32 R5, R15, R121.reuse, 0x1, P1 ;  /* 0x000000790f057211 */ /* 0x080fe200008f0eff */
[C---:B------:R-:W-:Y:S01]  /*0db0*/  IMAD R9, R128.reuse, 0x84, RZ ;  /* 0x0000008480097824 */ /* 0x040fe200078e02ff */
[-C--:B------:R-:W-:Y:S01]  /*0dc0*/  IADD3 R6, P1, R7, R120.reuse, RZ ;  /* 0x0000007807067210 */ /* 0x080fe20007f3e0ff */
[C---:B------:R-:W-:Y:S01]  /*0dd0*/  IMAD R15, R128.reuse, 0x86, RZ ;  /* 0x00000086800f7824 */ /* 0x040fe200078e02ff */
[-C--:B------:R-:W-:Y:S01]  /*0de0*/  LEA.HI.X.SX32 R131, R17, R121.reuse, 0x1, P0 ;  /* 0x0000007911837211 */ /* 0x080fe200000f0eff */
[----:B------:R1:W3:Y:S01]  /*0df0*/  LDG.E.U8 R88, desc[UR60][R2.64] ;  /* 0x0000003c02587981 */ /* 0x0002e2000c1e1100 */
[----:B------:R-:W-:Y:S01]  /*0e00*/  IADD3 R8, P0, R9, R120, RZ ;  /* 0x0000007809087210 */ /* 0x000fe20007f1e0ff */
[----:B0-----:R-:W-:Y:S01]  /*0e10*/  IMAD R11, R128, 0x85, RZ ;  /* 0x00000085800b7824 */ /* 0x001fe200078e02ff */
[-C--:B------:R-:W-:Y:S01]  /*0e20*/  LEA.HI.X.SX32 R7, R7, R121.reuse, 0x1, P1 ;  /* 0x0000007907077211 */ /* 0x080fe200008f0eff */
[----:B------:R0:W4:Y:S01]  /*0e30*/  LDG.E.U8 R86, desc[UR60][R12.64] ;  /* 0x0000003c0c567981 */ /* 0x000122000c1e1100 */
[----:B------:R-:W-:-:S02]  /*0e40*/  LEA.HI.X.SX32 R9, R9, R121, 0x1, P0 ;  /* 0x0000007909097211 */ /* 0x000fc400000f0eff */
[-C--:B------:R-:W-:Y:S01]  /*0e50*/  IADD3 R10, P0, R15, R120.reuse, RZ ;  /* 0x000000780f0a7210 */ /* 0x080fe20007f1e0ff */
[----:B------:R0:W4:Y:S01]  /*0e60*/  LDG.E.U8 R85, desc[UR60][R4.64] ;  /* 0x0000003c04557981 */ /* 0x000122000c1e1100 */
[CC--:B-1----:R-:W-:Y:S01]  /*0e70*/  IADD3 R2, P1, R11.reuse, R120.reuse, RZ ;  /* 0x000000780b027210 */ /* 0x0c2fe20007f3e0ff */
[C---:B------:R-:W-:Y:S02]  /*0e80*/  IMAD R17, R128.reuse, 0x88, RZ ;  /* 0x0000008880117824 */ /* 0x040fe400078e02ff */
[----:B------:R1:W4:Y:S01]  /*0e90*/  LDG.E.U8 R84, desc[UR60][R6.64] ;  /* 0x0000003c06547981 */ /* 0x000322000c1e1100 */
[C---:B0-----:R-:W-:Y:S01]  /*0ea0*/  IMAD R13, R128.reuse, 0x87, RZ ;  /* 0x00000087800d7824 */ /* 0x041fe200078e02ff */
[-C--:B------:R-:W-:Y:S02]  /*0eb0*/  LEA.HI.X.SX32 R3, R11, R121.reuse, 0x1, P1 ;  /* 0x000000790b037211 */ /* 0x080fe400008f0eff */
[----:B------:R0:W4:Y:S01]  /*0ec0*/  LDG.E.U8 R83, desc[UR60][R8.64] ;  /* 0x0000003c08537981 */ /* 0x000122000c1e1100 */
[----:B------:R-:W-:Y:S01]  /*0ed0*/  LEA.HI.X.SX32 R11, R15, R121, 0x1, P0 ;  /* 0x000000790f0b7211 */ /* 0x000fe200000f0eff */
[----:B------:R-:W-:Y:S01]  /*0ee0*/  IMAD R15, R128, 0x89, RZ ;  /* 0x00000089800f7824 */ /* 0x000fe200078e02ff */
[-C--:B------:R-:W-:Y:S01]  /*0ef0*/  IADD3 R4, P1, R13, R120.reuse, RZ ;  /* 0x000000780d047210 */ /* 0x080fe20007f3e0ff */
[----:B------:R0:W4:Y:S01]  /*0f00*/  LDG.E.U8 R82, desc[UR60][R2.64] ;  /* 0x0000003c02527981 */ /* 0x000122000c1e1100 */
[----:B------:R-:W-:-:S02]  /*0f10*/  IADD3 R50, P0, R17, R120, RZ ;  /* 0x0000007811327210 */ /* 0x000fc40007f1e0ff */
[-C--:B------:R-:W-:Y:S01]  /*0f20*/  LEA.HI.X.SX32 R5, R13, R121.reuse, 0x1, P1 ;  /* 0x000000790d057211 */ /* 0x080fe200008f0eff */
[C---:B------:R-:W-:Y:S01]  /*0f30*/  IMAD R13, R128.reuse, 0x8a, RZ ;  /* 0x0000008a800d7824 */ /* 0x040fe200078e02ff */
[-C--:B-1----:R-:W-:Y:S01]  /*0f40*/  IADD3 R6, P1, R15, R120.reuse, RZ ;  /* 0x000000780f067210 */ /* 0x082fe20007f3e0ff */
[C---:B0-----:R-:W-:Y:S01]  /*0f50*/  IMAD R9, R128.reuse, 0x8b, RZ ;  /* 0x0000008b80097824 */ /* 0x041fe200078e02ff */
[-C--:B------:R-:W-:Y:S01]  /*0f60*/  LEA.HI.X.SX32 R51, R17, R121.reuse, 0x1, P0 ;  /* 0x0000007911337211 */ /* 0x080fe200000f0eff */
[----:B------:R0:W4:Y:S01]  /*0f70*/  LDG.E.U8 R119, desc[UR60][R10.64] ;  /* 0x0000003c0a777981 */ /* 0x000122000c1e1100 */
[----:B------:R-:W-:Y:S01]  /*0f80*/  LEA.HI.X.SX32 R7, R15, R121, 0x1, P1 ;  /* 0x000000790f077211 */ /* 0x000fe200008f0eff */
[----:B------:R-:W-:Y:S01]  /*0f90*/  IMAD R15, R128, 0x8c, RZ ;  /* 0x0000008c800f7824 */ /* 0x000fe200078e02ff */
[-C--:B------:R-:W-:Y:S01]  /*0fa0*/  IADD3 R58, P0, R13, R120.reuse, RZ ;  /* 0x000000780d3a7210 */ /* 0x080fe20007f1e0ff */
[----:B------:R1:W4:Y:S01]  /*0fb0*/  LDG.E.U8 R79, desc[UR60][R4.64] ;  /* 0x0000003c044f7981 */ /* 0x000322000c1e1100 */
[----:B------:R-:W-:-:S02]  /*0fc0*/  IADD3 R2, P1, R9, R120, RZ ;  /* 0x0000007809027210 */ /* 0x000fc40007f3e0ff */
[-C--:B------:R-:W-:Y:S01]  /*0fd0*/  LEA.HI.X.SX32 R59, R13, R121.reuse, 0x1, P0 ;  /* 0x000000790d3b7211 */ /* 0x080fe200000f0eff */
[----:B------:R1:W4:Y:S01]  /*0fe0*/  LDG.E.U8 R118, desc[UR60][R6.64] ;  /* 0x0000003c06767981 */ /* 0x000322000c1e1100 */
[-C--:B------:R-:W-:Y:S01]  /*0ff0*/  IADD3 R8, P0, R15, R120.reuse, RZ ;  /* 0x000000780f087210 */ /* 0x080fe20007f1e0ff */
[C---:B0-----:R-:W-:Y:S01]  /*1000*/  IMAD R11, R128.reuse, 0x8d, RZ ;  /* 0x0000008d800b7824 */ /* 0x041fe200078e02ff */
[-C--:B------:R-:W-:Y:S01]  /*1010*/  LEA.HI.X.SX32 R3, R9, R121.reuse, 0x1, P1 ;  /* 0x0000007909037211 */ /* 0x080fe200008f0eff */
[C---:B------:R-:W-:Y:S01]  /*1020*/  IMAD R13, R128.reuse, 0x8e, RZ ;  /* 0x0000008e800d7824 */ /* 0x040fe200078e02ff */
[-C--:B------:R-:W-:Y:S01]  /*1030*/  LEA.HI.X.SX32 R9, R15, R121.reuse, 0x1, P0 ;  /* 0x000000790f097211 */ /* 0x080fe200000f0eff */
[C---:B------:R-:W-:Y:S01]  /*1040*/  IMAD R15, R128.reuse, 0x8f, RZ ;  /* 0x0000008f800f7824 */ /* 0x040fe200078e02ff */
[-C--:B-1----:R-:W-:Y:S01]  /*1050*/  IADD3 R4, P1, R11, R120.reuse, RZ ;  /* 0x000000780b047210 */ /* 0x082fe20007f3e0ff */
[----:B------:R-:W-:Y:S01]  /*1060*/  IMAD.SHL.U32 R17, R128, 0x100, RZ ;  /* 0x0000010080117824 */ /* 0x000fe200078e00ff */
[----:B------:R-:W-:Y:S01]  /*1070*/  IADD3 R10, P0, R13, R120, RZ ;  /* 0x000000780d0a7210 */ /* 0x000fe20007f1e0ff */
[----:B------:R0:W4:Y:S01]  /*1080*/  LDG.E.U8 R49, desc[UR60][R2.64] ;  /* 0x0000003c02317981 */ /* 0x000122000c1e1100 */
[----:B------:R-:W-:-:S02]  /*1090*/  LEA.HI.X.SX32 R5, R11, R121, 0x1, P1 ;  /* 0x000000790b057211 */ /* 0x000fc400008f0eff */
[-C--:B------:R-:W-:Y:S01]  /*10a0*/  IADD3 R6, P1, R15, R120.reuse, RZ ;  /* 0x000000780f067210 */ /* 0x080fe20007f3e0ff */
[----:B------:R1:W4:Y:S01]  /*10b0*/  LDG.E.U8 R48, desc[UR60][R8.64] ;  /* 0x0000003c08307981 */ /* 0x000322000c1e1100 */
[-C--:B------:R-:W-:Y:S02]  /*10c0*/  LEA.HI.X.SX32 R11, R13, R121.reuse, 0x1, P0 ;  /* 0x000000790d0b7211 */ /* 0x080fe400000f0eff */
[-C--:B------:R-:W-:Y:S01]  /*10d0*/  LEA.HI.X.SX32 R7, R15, R121.reuse, 0x1, P1 ;  /* 0x000000790f077211 */ /* 0x080fe200008f0eff */
[C---:B------:R-:W-:Y:S01]  /*10e0*/  IMAD R15, R128.reuse, 0x102, RZ ;  /* 0x00000102800f7824 */ /* 0x040fe200078e02ff */
[-C--:B------:R-:W-:Y:S01]  /*10f0*/  IADD3 R12, P0, R17, R120.reuse, RZ ;  /* 0x00000078110c7210 */ /* 0x080fe20007f1e0ff */
[----:B------:R-:W4:Y:S01]  /*1100*/  LDG.E.U8 R58, desc[UR60][R58.64] ;  /* 0x0000003c3a3a7981 */ /* 0x000f22000c1e1100 */
[-C--:B0-----:R-:W-:Y:S02]  /*1110*/  IADD3 R2, P1, R19, R120.reuse, RZ ;  /* 0x0000007813027210 */ /* 0x081fe40007f3e0ff */
[-C--:B------:R-:W-:Y:S01]  /*1120*/  LEA.HI.X.SX32 R13, R17, R121.reuse, 0x1, P0 ;  /* 0x00000079110d7211 */ /* 0x080fe200000f0eff */
[C---:B-1----:R-:W-:Y:S01]  /*1130*/  IMAD R9, R128.reuse, 0x103, RZ ;  /* 0x0000010380097824 */ /* 0x042fe200078e02ff */
[----:B------:R-:W-:Y:S01]  /*1140*/  IADD3 R60, P0, R15, R120, RZ ;  /* 0x000000780f3c7210 */ /* 0x000fe20007f1e0ff */
[----:B------:R-:W-:Y:S01]  /*1150*/  IMAD R17, R128, 0x104, RZ ;  /* 0x0000010480117824 */ /* 0x000fe200078e02ff */
[----:B------:R0:W4:Y:S01]  /*1160*/  LDG.E.U8 R117, desc[UR60][R4.64] ;  /* 0x0000003c04757981 */ /* 0x000122000c1e1100 */
[----:B------:R-:W-:-:S02]  /*1170*/  LEA.HI.X.SX32 R3, R19, R121, 0x1, P1 ;  /* 0x0000007913037211 */ /* 0x000fc400008f0eff */
[----:B------:R-:W-:Y:S01]  /*1180*/  LEA.HI.X.SX32 R61, R15, R121, 0x1, P0 ;  /* 0x000000790f3d7211 */ /* 0x000fe200000f0eff */
[----:B------:R1:W4:Y:S01]  /*1190*/  LDG.E.U8 R59, desc[UR60][R10.64] ;  /* 0x0000003c0a3b7981 */ /* 0x000322000c1e1100 */
[-C--:B------:R-:W-:Y:S01]  /*11a0*/  IADD3 R8, P0, R17, R120.reuse, RZ ;  /* 0x0000007811087210 */ /* 0x080fe20007f1e0ff */
[----:B------:R-:W-:Y:S02]  /*11b0*/  IMAD R15, R128, 0x106, RZ ;  /* 0x00000106800f7824 */ /* 0x000fe400078e02ff */
[----:B------:R1:W4:Y:S01]  /*11c0*/  LDG.E.U8 R47, desc[UR60][R6.64] ;  /* 0x0000003c062f7981 */ /* 0x000322000c1e1100 */
[----:B0-----:R-:W-:-:S03]  /*11d0*/  IADD3 R4, P1, R9, R120, RZ ;  /* 0x0000007809047210 */ /* 0x001fc60007f3e0ff */
[----:B------:R0:W4:Y:S01]  /*11e0*/  LDG.E.U8 R116, desc[UR60][R12.64] ;  /* 0x0000003c0c747981 */ /* 0x000122000c1e1100 */
[C---:B-1----:R-:W-:Y:S01]  /*11f0*/  IMAD R11, R128.reuse, 0x105, RZ ;  /* 0x00000105800b7824 */ /* 0x042fe200078e02ff */
[-C--:B------:R-:W-:Y:S02]  /*1200*/  LEA.HI.X.SX32 R5, R9, R121.reuse, 0x1, P1 ;  /* 0x0000007909057211 */ /* 0x080fe400008f0eff */
[----:B------:R1:W4:Y:S01]  /*1210*/  LDG.E.U8 R46, desc[UR60][R2.64] ;  /* 0x0000003c022e7981 */ /* 0x000322000c1e1100 */
[-C--:B------:R-:W-:Y:S02]  /*1220*/  LEA.HI.X.SX32 R9, R17, R121.reuse, 0x1, P0 ;  /* 0x0000007911097211 */ /* 0x080fe400000f0eff */
[-C--:B------:R-:W-:Y:S01]  /*1230*/  IADD3 R6, P1, R11, R120.reuse, RZ ;  /* 0x000000780b067210 */ /* 0x080fe20007f3e0ff */
        /* <DEDUP_REMOVED lines=8> */
[----:B------:R0:W4:Y:S01]  /*12c0*/  LDG.E.U8 R115, desc[UR60][R8.64] ;  /* 0x0000003c08737981 */ /* 0x000122000c1e1100 */
[-C--:B------:R-:W-:Y:S01]  /*12d0*/  IADD3 R12, P0, R17, R120.reuse, RZ ;  /* 0x00000078110c7210 */ /* 0x080fe20007f1e0ff */
[----:B------:R-:W-:Y:S01]  /*12e0*/  IMAD R19, R128, 0x10a, RZ ;  /* 0x0000010a80137824 */ /* 0x000fe200078e02ff */
[----:B------:R-:W-:Y:S01]  /*12f0*/  LEA.HI.X.SX32 R3, R13, R121, 0x1, P1 ;  /* 0x000000790d037211 */ /* 0x000fe200008f0eff */
[----:B------:R-:W4:Y:S01]  /*1300*/  LDG.E.U8 R60, desc[UR60][R60.64] ;  /* 0x0000003c3c3c7981 */ /* 0x000f22000c1e1100 */
[----:B------:R-:W-:-:S02]  /*1310*/  IADD3 R4, P1, R15, R120, RZ ;  /* 0x000000780f047210 */ /* 0x000fc40007f3e0ff */
[-C--:B------:R-:W-:Y:S01]  /*1320*/  LEA.HI.X.SX32 R13, R17, R121.reuse, 0x1, P0 ;  /* 0x00000079110d7211 */ /* 0x080fe200000f0eff */
[----:B------:R1:W4:Y:S01]  /*1330*/  LDG.E.U8 R44, desc[UR60][R6.64] ;  /* 0x0000003c062c7981 */ /* 0x000322000c1e1100 */
[C---:B0-----:R-:W-:Y:S01]  /*1340*/  IMAD R9, R128.reuse, 0x10b, RZ ;  /* 0x0000010b80097824 */ /* 0x041fe200078e02ff */
[----:B------:R-:W-:Y:S01]  /*1350*/  LEA.HI.X.SX32 R5, R15, R121, 0x1, P1 ;  /* 0x000000790f057211 */ /* 0x000fe200008f0eff */
[----:B------:R-:W-:Y:S01]  /*1360*/  IMAD R15, R128, 0x10d, RZ ;  /* 0x0000010d800f7824 */ /* 0x000fe200078e02ff */
[-C--:B------:R-:W-:Y:S01]  /*1370*/  IADD3 R62, P0, R19, R120.reuse, RZ ;  /* 0x00000078133e7210 */ /* 0x080fe20007f1e0ff */
[----:B------:R0:W4:Y:S01]  /*1380*/  LDG.E.U8 R61, desc[UR60][R10.64] ;  /* 0x0000003c0a3d7981 */ /* 0x000122000c1e1100 */
[----:B-1----:R-:W-:-:S03]  /*1390*/  IADD3 R6, P1, R9, R120, RZ ;  /* 0x0000007809067210 */ /* 0x002fc60007f3e0ff */
[----:B------:R1:W4:Y:S01]  /*13a0*/  LDG.E.U8 R43, desc[UR60][R2.64] ;  /* 0x0000003c022b7981 */ /* 0x000322000c1e1100 */
[-C--:B------:R-:W-:Y:S02]  /*13b0*/  LEA.HI.X.SX32 R63, R19, R121.reuse, 0x1, P0 ;  /* 0x00000079133f7211 */ /* 0x080fe400000f0eff */
[----:B------:R-:W-:Y:S01]  /*13c0*/  PRMT R21, R0, 0x3340, R21 ;  /* 0x0000334000157816 */ /* 0x000fe20000000015 */
[----:B------:R1:W4:Y:S01]  /*13d0*/  LDG.E.U8 R39, desc[UR60][R4.64] ;  /* 0x0000003c04277981 */ /* 0x000322000c1e1100 */
[C---:B0-----:R-:W-:Y:S01]  /*13e0*/  IMAD R11, R128.reuse, 0x10c, RZ ;  /* 0x0000010c800b7824 */ /* 0x041fe200078e02ff */
[-C--:B------:R-:W-:Y:S02]  /*13f0*/  IADD3 R34, P0, R15, R120.reuse, RZ ;  /* 0x000000780f227210 */ /* 0x080fe40007f1e0ff */
[-C--:B------:R-:W-:Y:S01]  /*1400*/  LEA.HI.X.SX32 R7, R9, R121.reuse, 0x1, P1 ;  /* 0x0000007909077211 */ /* 0x080fe200008f0eff */
[C---:B------:R-:W-:Y:S01]  /*1410*/  IMAD R9, R128.reuse, 0x11, RZ ;  /* 0x0000001180097824 */ /* 0x040fe200078e02ff */
[-C--:B------:R-:W-:Y:S01]  /*1420*/  IADD3 R10, P1, R11, R120.reuse, RZ ;  /* 0x000000780b0a7210 */ /* 0x080fe20007f3e0ff */
[C---:B-1----:R-:W-:Y:S01]  /*1430*/  IMAD.SHL.U32 R3, R128.reuse, 0x10, RZ ;  /* 0x0000001080037824 */ /* 0x042fe200078e00ff */
[-C--:B------:R-:W-:Y:S01]  /*1440*/  LEA.HI.X.SX32 R35, R15, R121.reuse, 0x1, P0 ;  /* 0x000000790f237211 */ /* 0x080fe200000f0eff */
[C---:B------:R-:W-:Y:S01]  /*1450*/  IMAD R15, R128.reuse, 0x13, RZ ;  /* 0x00000013800f7824 */ /* 0x040fe200078e02ff */
[----:B------:R-:W-:Y:S01]  /*1460*/  LEA.HI.X.SX32 R11, R11, R121, 0x1, P1 ;  /* 0x000000790b0b7211 */ /* 0x000fe200008f0eff */
[----:B------:R-:W-:Y:S01]  /*1470*/  IMAD R5, R128, 0x12, RZ ;  /* 0x0000001280057824 */ /* 0x000fe200078e02ff */
[-C--:B------:R-:W-:Y:S01]  /*1480*/  IADD3 R104, P0, R3, R120.reuse, RZ ;  /* 0x0000007803687210 */ /* 0x080fe20007f1e0ff */
[----:B------:R0:W4:Y:S01]  /*1490*/  LDG.E.U8 R38, desc[UR60][R6.64] ;  /* 0x0000003c06267981 */ /* 0x000122000c1e1100 */
[----:B------:R-:W-:-:S02]  /*14a0*/  IADD3 R2, P1, R9, R120, RZ ;  /* 0x0000007809027210 */ /* 0x000fc40007f3e0ff */
[----:B------:R-:W-:Y:S01]  /*14b0*/  LOP3.LUT R0, R32, 0x7, RZ, 0xc0, !PT ;  /* 0x0000000720007812 */ /* 0x000fe200078ec0ff */
[C---:B------:R-:W-:Y:S01]  /*14c0*/  IMAD R17, R128.reuse, 0x15, RZ ;  /* 0x0000001580117824 */ /* 0x040fe200078e02ff */
[-C--:B------:R-:W-:Y:S01]  /*14d0*/  LEA.HI.X.SX32 R105, R3, R121.reuse, 0x1, P0 ;  /* 0x0000007903697211 */ /* 0x080fe200000f0eff */
[----:B------:R1:W4:Y:S01]  /*14e0*/  LDG.E.U8 R113, desc[UR60][R10.64] ;  /* 0x0000003c0a717981 */ /* 0x000322000c1e1100 */
[-C--:B------:R-:W-:Y:S01]  /*14f0*/  LEA.HI.X.SX32 R3, R9, R121.reuse, 0x1, P1 ;  /* 0x0000007909037211 */ /* 0x080fe200008f0eff */
[----:B------:R-:W-:Y:S01]  /*1500*/  IMAD R0, R221, 0x8, R0 ;  /* 0x00000008dd007824 */ /* 0x000fe200078e0200 */
[-C--:B------:R-:W-:Y:S01]  /*1510*/  IADD3 R4, P0, R5, R120.reuse, RZ ;  /* 0x0000007805047210 */ /* 0x080fe20007f1e0ff */
[----:B0-----:R-:W-:Y:S01]  /*1520*/  IMAD R7, R128, 0x14, RZ ;  /* 0x0000001480077824 */ /* 0x001fe200078e02ff */
[----:B------:R-:W-:Y:S01]  /*1530*/  IADD3 R72, P1, R15, R120, RZ ;  /* 0x000000780f487210 */ /* 0x000fe20007f3e0ff */
[----:B------:R-:W-:Y:S01]  /*1540*/  IMAD.SHL.U32 R0, R0, 0x10, RZ ;  /* 0x0000001000007824 */ /* 0x000fe200078e00ff */
[----:B------:R-:W-:-:S02]  /*1550*/  LEA.HI.X.SX32 R5, R5, R121, 0x1, P0 ;  /* 0x0000007905057211 */ /* 0x000fc400000f0eff */
[----:B------:R-:W-:Y:S02]  /*1560*/  PRMT R16, R16, 0x3340, R25 ;  /* 0x0000334010107816 */ /* 0x000fe40000000019 */
[----:B------:R-:W-:Y:S02]  /*1570*/  PRMT R27, R18, 0x3340, R27 ;  /* 0x00003340121b7816 */ /* 0x000fe4000000001b */
[----:B------:R-:W-:Y:S01]  /*1580*/  PRMT R29, R20, 0x3340, R29 ;  /* 0x00003340141d7816 */ /* 0x000fe2000000001d */
[C---:B------:R-:W-:Y:S01]  /*1590*/  IMAD R19, R128.reuse, 0x17, RZ ;  /* 0x0000001780137824 */ /* 0x040fe200078e02ff */
[----:B------:R-:W-:Y:S01]  /*15a0*/  LEA.HI.X.SX32 R73, R15, R121, 0x1, P1 ;  /* 0x000000790f497211 */ /* 0x000fe200008f0eff */
[----:B------:R-:W-:Y:S01]  /*15b0*/  IMAD R15, R128, 0x16, RZ ;  /* 0x00000016800f7824 */ /* 0x000fe200078e02ff */
[-C--:B------:R-:W-:Y:S01]  /*15c0*/  IADD3 R8, P0, R7, R120.reuse, RZ ;  /* 0x0000007807087210 */ /* 0x080fe20007f1e0ff */
[----:B------:R-:W4:Y:S01]  /*15d0*/  LDG.E.U8 R114, desc[UR60][R12.64] ;  /* 0x0000003c0c727981 */ /* 0x000f22000c1e1100 */
[----:B-1----:R-:W-:Y:S01]  /*15e0*/  IADD3 R10, P1, R17, R120, RZ ;  /* 0x00000078110a7210 */ /* 0x002fe20007f3e0ff */
[----:B------:R-:W-:Y:S01]  /*15f0*/  IMAD.IADD R135, R0, 0x1, R220 ;  /* 0x0000000100877824 */ /* 0x000fe200078e02dc */
[----:B------:R-:W-:Y:S01]  /*1600*/  PRMT R20, R21, 0x5410, R14 ;  /* 0x0000541015147816 */ /* 0x000fe2000000000e */
[----:B------:R-:W-:Y:S01]  /*1610*/  IMAD R25, R128, 0x90, RZ ;  /* 0x0000009080197824 */ /* 0x000fe200078e02ff */
[----:B------:R-:W-:Y:S01]  /*1620*/  PRMT R21, R16, 0x5410, R27 ;  /* 0x0000541010157816 */ /* 0x000fe2000000001b */
[----:B------:R-:W4:Y:S01]  /*1630*/  LDG.E.U8 R72, desc[UR60][R72.64] ;  /* 0x0000003c48487981 */ /* 0x000f22000c1e1100 */
[----:B------:R-:W-:-:S02]  /*1640*/  PRMT R22, R29, 0x5410, R22 ;  /* 0x000054101d167816 */ /* 0x000fc40000000016 */
[-C--:B------:R-:W-:Y:S01]  /*1650*/  LEA.HI.X.SX32 R9, R7, R121.reuse, 0x1, P0 ;  /* 0x0000007907097211 */ /* 0x080fe200000f0eff */
[----:B------:R0:W4:Y:S01]  /*1660*/  LDG.E.U8 R13, desc[UR60][R2.64] ;  /* 0x0000003c020d7981 */ /* 0x000122000c1e1100 */
[-C--:B------:R-:W-:Y:S01]  /*1670*/  LEA.HI.X.SX32 R11, R17, R121.reuse, 0x1, P1 ;  /* 0x00000079110b7211 */ /* 0x080fe200008f0eff */
[----:B------:R-:W-:Y:S01]  /*1680*/  IMAD R17, R128, 0x18, RZ ;  /* 0x0000001880117824 */ /* 0x000fe200078e02ff */
[CC--:B------:R-:W-:Y:S01]  /*1690*/  IADD3 R14, P0, R15.reuse, R120.reuse, RZ ;  /* 0x000000780f0e7210 */ /* 0x0c0fe20007f1e0ff */
[----:B------:R1:W-:Y:S03]  /*16a0*/  STS.128 [R135+0xc000], R20 ;  /* 0x00c0001487007388 */ /* 0x0003e60000000c00 */
[----:B------:R-:W-:Y:S01]  /*16b0*/  LEA.HI.X.SX32 R15, R15, R121, 0x1, P0 ;  /* 0x000000790f0f7211 */ /* 0x000fe200000f0eff */
[----:B------:R1:W4:Y:S01]  /*16c0*/  LDG.E.U8 R12, desc[UR60][R4.64] ;  /* 0x0000003c040c7981 */ /* 0x000322000c1e1100 */
[----:B------:R-:W-:-:S02]  /*16d0*/  IADD3 R16, P0, R17, R120, RZ ;  /* 0x0000007811107210 */ /* 0x000fc40007f1e0ff */
[----:B0-----:R-:W-:Y:S01]  /*16e0*/  IADD3 R2, P1, R19, R120, RZ ;  /* 0x0000007813027210 */ /* 0x001fe20007f3e0ff */
[----:B------:R0:W4:Y:S01]  /*16f0*/  LDG.E.U8 R103, desc[UR60][R8.64] ;  /* 0x0000003c08677981 */ /* 0x000122000c1e1100 */
[----:B------:R-:W-:-:S03]  /*1700*/  LEA.HI.X.SX32 R17, R17, R121, 0x1, P0 ;  /* 0x0000007911117211 */ /* 0x000fc600000f0eff */
[----:B------:R0:W4:Y:S01]  /*1710*/  LDG.E.U8 R7, desc[UR60][R10.64] ;  /* 0x0000003c0a077981 */ /* 0x000122000c1e1100 */
[C---:B-1----:R-:W-:Y:S02]  /*1720*/  IMAD R5, R128.reuse, 0x19, RZ ;  /* 0x0000001980057824 */ /* 0x042fe400078e02ff */
[C---:B------:R-:W-:Y:S01]  /*1730*/  IMAD R21, R128.reuse, 0x1a, RZ ;  /* 0x0000001a80157824 */ /* 0x040fe200078e02ff */
[-C--:B------:R-:W-:Y:S01]  /*1740*/  LEA.HI.X.SX32 R3, R19, R121.reuse, 0x1, P1 ;  /* 0x0000007913037211 */ /* 0x080fe200008f0eff */
[C---:B------:R-:W-:Y:S01]  /*1750*/  IMAD R23, R128.reuse, 0x1b, RZ ;  /* 0x0000001b80177824 */ /* 0x040fe200078e02ff */
[-C--:B------:R-:W-:Y:S01]  /*1760*/  IADD3 R18, P1, R5, R120.reuse, RZ ;  /* 0x0000007805127210 */ /* 0x080fe20007f3e0ff */
[----:B------:R1:W4:Y:S01]  /*1770*/  LDG.E.U8 R6, desc[UR60][R14.64] ;  /* 0x0000003c0e067981 */ /* 0x000322000c1e1100 */
[-C--:B0-----:R-:W-:Y:S01]  /*1780*/  IADD3 R8, P0, R21, R120.reuse, RZ ;  /* 0x0000007815087210 */ /* 0x081fe20007f1e0ff */
[C---:B------:R-:W-:Y:S01]  /*1790*/  IMAD R11, R128.reuse, 0x1c, RZ ;  /* 0x0000001c800b7824 */ /* 0x040fe200078e02ff */
[-C--:B------:R-:W-:Y:S01]  /*17a0*/  LEA.HI.X.SX32 R19, R5, R121.reuse, 0x1, P1 ;  /* 0x0000007905137211 */ /* 0x080fe200008f0eff */
[----:B------:R0:W4:Y:S01]  /*17b0*/  LDG.E.U8 R102, desc[UR60][R16.64] ;  /* 0x0000003c10667981 */ /* 0x000122000c1e1100 */
[-C--:B------:R-:W-:Y:S01]  /*17c0*/  LEA.HI.X.SX32 R9, R21, R121.reuse, 0x1, P0 ;  /* 0x0000007915097211 */ /* 0x080fe200000f0eff */
[C---:B------:R-:W-:Y:S01]  /*17d0*/  IMAD R21, R128.reuse, 0x1e, RZ ;  /* 0x0000001e80157824 */ /* 0x040fe200078e02ff */
[-C--:B------:R-:W-:Y:S01]  /*17e0*/  IADD3 R74, P1, R23, R120.reuse, RZ ;  /* 0x00000078174a7210 */ /* 0x080fe20007f3e0ff */
[----:B------:R0:W4:Y:S01]  /*17f0*/  LDG.E.U8 R5, desc[UR60][R18.64] ;  /* 0x0000003c12057981 */ /* 0x000122000c1e1100 */
[-C--:B------:R-:W-:Y:S01]  /*1800*/  IADD3 R10, P0, R11, R120.reuse, RZ ;  /* 0x000000780b0a7210 */ /* 0x080fe20007f1e0ff */
[C---:B-1----:R-:W-:Y:S01]  /*1810*/  IMAD R15, R128.reuse, 0x1d, RZ ;  /* 0x0000001d800f7824 */ /* 0x042fe200078e02ff */
[-C--:B------:R-:W-:Y:S01]  /*1820*/  LEA.HI.X.SX32 R75, R23, R121.reuse, 0x1, P1 ;  /* 0x00000079174b7211 */ /* 0x080fe200008f0eff */
[----:B------:R-:W-:Y:S01]  /*1830*/  IMAD R23, R128, 0x1f, RZ ;  /* 0x0000001f80177824 */ /* 0x000fe200078e02ff */
[----:B------:R-:W-:Y:S01]  /*1840*/  LEA.HI.X.SX32 R11, R11, R121, 0x1, P0 ;  /* 0x000000790b0b7211 */ /* 0x000fe200000f0eff */
[----:B------:R1:W4:Y:S01]  /*1850*/  LDG.E.U8 R4, desc[UR60][R8.64] ;  /* 0x0000003c08047981 */ /* 0x000322000c1e1100 */
[----:B------:R-:W-:-:S02]  /*1860*/  IADD3 R14, P1, R15, R120, RZ ;  /* 0x000000780f0e7210 */ /* 0x000fc40007f3e0ff */
[-C--:B0-----:R-:W-:Y:S01]  /*1870*/  IADD3 R16, P0, R21, R120.reuse, RZ ;  /* 0x0000007815107210 */ /* 0x081fe20007f1e0ff */
[----:B------:R-:W4:Y:S01]  /*1880*/  LDG.E.U8 R73, desc[UR60][R2.64] ;  /* 0x0000003c02497981 */ /* 0x000f22000c1e1100 */
[-C--:B------:R-:W-:Y:S02]  /*1890*/  LEA.HI.X.SX32 R15, R15, R121.reuse, 0x1, P1 ;  /* 0x000000790f0f7211 */ /* 0x080fe400008f0eff */
[-C--:B------:R-:W-:Y:S01]  /*18a0*/  LEA.HI.X.SX32 R17, R21, R121.reuse, 0x1, P0 ;  /* 0x0000007915117211 */ /* 0x080fe200000f0eff */
[----:B------:R-:W-:Y:S01]  /*18b0*/  IMAD R21, R128, 0x91, RZ ;  /* 0x0000009180157824 */ /* 0x000fe200078e02ff */
[-C--:B------:R-:W-:Y:S01]  /*18c0*/  IADD3 R18, P1, R23, R120.reuse, RZ ;  /* 0x0000007817127210 */ /* 0x080fe20007f3e0ff */
[----:B------:R-:W4:Y:S01]  /*18d0*/  LDG.E.U8 R101, desc[UR60][R14.64] ;  /* 0x0000003c0e657981 */ /* 0x000f22000c1e1100 */
[-C--:B-1----:R-:W-:Y:S02]  /*18e0*/  IADD3 R8, P0, R25, R120.reuse, RZ ;  /* 0x0000007819087210 */ /* 0x082fe40007f1e0ff */
[----:B------:R-:W-:Y:S01]  /*18f0*/  LEA.HI.X.SX32 R19, R23, R121, 0x1, P1 ;  /* 0x0000007917137211 */ /* 0x000fe200008f0eff */
[----:B------:R0:W4:Y:S01]  /*1900*/  LDG.E.U8 R3, desc[UR60][R10.64] ;  /* 0x0000003c0a037981 */ /* 0x000122000c1e1100 */
[----:B------:R-:W-:-:S02]  /*1910*/  IADD3 R20, P1, R21, R120, RZ ;  /* 0x0000007815147210 */ /* 0x000fc40007f3e0ff */
[-C--:B------:R-:W-:Y:S01]  /*1920*/  LEA.HI.X.SX32 R9, R25, R121.reuse, 0x1, P0 ;  /* 0x0000007919097211 */ /* 0x080fe200000f0eff */
[C---:B------:R-:W-:Y:S01]  /*1930*/  IMAD R27, R128.reuse, 0x94, RZ ;  /* 0x00000094801b7824 */ /* 0x040fe200078e02ff */
[----:B------:R-:W-:Y:S01]  /*1940*/  LEA.HI.X.SX32 R21, R21, R121, 0x1, P1 ;  /* 0x0000007915157211 */ /* 0x000fe200008f0eff */
[----:B------:R-:W4:Y:S04]  /*1950*/  LDG.E.U8 R74, desc[UR60][R74.64] ;  /* 0x0000003c4a4a7981 */ /* 0x000f28000c1e1100 */
[----:B------:R-:W5:Y:S04]  /*1960*/  LDG.E.U8 R22, desc[UR60][R8.64] ;  /* 0x0000003c08167981 */ /* 0x000f68000c1e1100 */
[----:B------:R-:W2:Y:S01]  /*1970*/  LDG.E.U8 R20, desc[UR60][R20.64] ;  /* 0x0000003c14147981 */ /* 0x000ea2000c1e1100 */
[----:B------:R-:W-:-:S02]  /*1980*/  IMAD R23, R128, 0x92, RZ ;  /* 0x0000009280177824 */ /* 0x000fc400078e02ff */
[C---:B------:R-:W-:Y:S01]  /*1990*/  IMAD R25, R128.reuse, 0x93, RZ ;  /* 0x0000009380197824 */ /* 0x040fe200078e02ff */
[----:B------:R1:W4:Y:S02]  /*19a0*/  LDG.E.U8 R2, desc[UR60][R16.64] ;  /* 0x0000003c10027981 */ /* 0x000324000c1e1100 */
[-C--:B0-----:R-:W-:Y:S02]  /*19b0*/  IADD3 R10, P0, R23, R120.reuse, RZ ;  /* 0x00000078170a7210 */ /* 0x081fe40007f1e0ff */
[-C--:B------:R-:W-:Y:S01]  /*19c0*/  IADD3 R14, P1, R25, R120.reuse, RZ ;  /* 0x00000078190e7210 */ /* 0x080fe20007f3e0ff */
[----:B------:R0:W4:Y:S01]  /*19d0*/  LDG.E.U8 R75, desc[UR60][R18.64] ;  /* 0x0000003c124b7981 */ /* 0x000122000c1e1100 */
[-C--:B------:R-:W-:Y:S01]  /*19e0*/  LEA.HI.X.SX32 R11, R23, R121.reuse, 0x1, P0 ;  /* 0x00000079170b7211 */ /* 0x080fe200000f0eff */
[C---:B------:R-:W-:Y:S01]  /*19f0*/  IMAD R23, R128.reuse, 0x95, RZ ;  /* 0x0000009580177824 */ /* 0x040fe200078e02ff */
[-C--:B------:R-:W-:Y:S01]  /*1a00*/  LEA.HI.X.SX32 R15, R25, R121.reuse, 0x1, P1 ;  /* 0x00000079190f7211 */ /* 0x080fe200008f0eff */
[C---:B------:R-:W-:Y:S01]  /*1a10*/  IMAD R25, R128.reuse, 0x97, RZ ;  /* 0x0000009780197824 */ /* 0x040fe200078e02ff */
[-C--:B-1----:R-:W-:Y:S01]  /*1a20*/  IADD3 R16, P0, R27, R120.reuse, RZ ;  /* 0x000000781b107210 */ /* 0x082fe20007f1e0ff */
[C---:B------:R-:W-:Y:S01]  /*1a30*/  IMAD R21, R128.reuse, 0x98, RZ ;  /* 0x0000009880157824 */ /* 0x040fe200078e02ff */
[----:B------:R-:W-:Y:S01]  /*1a40*/  IADD3 R26, P1, R23, R120, RZ ;  /* 0x00000078171a7210 */ /* 0x000fe20007f3e0ff */
[----:B------:R-:W4:Y:S01]  /*1a50*/  LDG.E.U8 R130, desc[UR60][R130.64] ;  /* 0x0000003c82827981 */ /* 0x000f22000c1e1100 */
[----:B0-----:R-:W-:Y:S01]  /*1a60*/  IMAD R19, R128, 0x96, RZ ;  /* 0x0000009680137824 */ /* 0x001fe200078e02ff */
[----:B------:R-:W-:-:S02]  /*1a70*/  LEA.HI.X.SX32 R17, R27, R121, 0x1, P0 ;  /* 0x000000791b117211 */ /* 0x000fc400000f0eff */
[----:B------:R0:W4:Y:S01]  /*1a80*/  LDG.E.U8 R133, desc[UR60][R10.64] ;  /* 0x0000003c0a857981 */ /* 0x000122000c1e1100 */
[-C--:B------:R-:W-:Y:S01]  /*1a90*/  LEA.HI.X.SX32 R27, R23, R121.reuse, 0x1, P1 ;  /* 0x00000079171b7211 */ /* 0x080fe200008f0eff */
[C---:B------:R-:W-:Y:S01]  /*1aa0*/  IMAD R23, R128.reuse, 0x99, RZ ;  /* 0x0000009980177824 */ /* 0x040fe200078e02ff */
[-C--:B------:R-:W-:Y:S01]  /*1ab0*/  IADD3 R8, P0, R19, R120.reuse, RZ ;  /* 0x0000007813087210 */ /* 0x080fe20007f1e0ff */
[----:B------:R1:W4:Y:S01]  /*1ac0*/  LDG.E.U8 R100, desc[UR60][R16.64] ;  /* 0x0000003c10647981 */ /* 0x000322000c1e1100 */
[-C--:B------:R-:W-:Y:S02]  /*1ad0*/  IADD3 R18, P1, R25, R120.reuse, RZ ;  /* 0x0000007819127210 */ /* 0x080fe40007f3e0ff */
[-C--:B------:R-:W-:Y:S01]  /*1ae0*/  LEA.HI.X.SX32 R9, R19, R121.reuse, 0x1, P0 ;  /* 0x0000007913097211 */ /* 0x080fe200000f0eff */
[----:B------:R1:W4:Y:S01]  /*1af0*/  LDG.E.U8 R131, desc[UR60][R14.64] ;  /* 0x0000003c0e837981 */ /* 0x000322000c1e1100 */
[----:B------:R-:W-:Y:S02]  /*1b00*/  LEA.HI.X.SX32 R19, R25, R121, 0x1, P1 ;  /* 0x0000007919137211 */ /* 0x000fe400008f0eff */
[-C--:B0-----:R-:W-:Y:S01]  /*1b10*/  IADD3 R10, P0, R21, R120.reuse, RZ ;  /* 0x00000078150a7210 */ /* 0x081fe20007f1e0ff */
[----:B------:R0:W4:Y:S01]  /*1b20*/  LDG.E.U8 R99, desc[UR60][R8.64] ;  /* 0x0000003c08637981 */ /* 0x000122000c1e1100 */
[----:B------:R-:W-:Y:S01]  /*1b30*/  IADD3 R36, P1, R23, R120, RZ ;  /* 0x0000007817247210 */ /* 0x000fe20007f3e0ff */
[----:B-1----:R-:W-:-:S02]  /*1b40*/  IMAD R17, R128, 0x9b, RZ ;  /* 0x0000009b80117824 */ /* 0x002fc400078e02ff */
[----:B------:R-:W3:Y:S01]  /*1b50*/  LDG.E.U8 R94, desc[UR60][R94.64] ;  /* 0x0000003c5e5e7981 */ /* 0x000ee2000c1e1100 */
[C---:B------:R-:W-:Y:S01]  /*1b60*/  IMAD R15, R128.reuse, 0x9a, RZ ;  /* 0x0000009a800f7824 */ /* 0x040fe200078e02ff */
[-C--:B------:R-:W-:Y:S01]  /*1b70*/  LEA.HI.X.SX32 R11, R21, R121.reuse, 0x1, P0 ;  /* 0x00000079150b7211 */ /* 0x080fe200000f0eff */
[C---:B------:R-:W-:Y:S01]  /*1b80*/  IMAD R21, R128.reuse, 0x9c, RZ ;  /* 0x0000009c80157824 */ /* 0x040fe200078e02ff */
[-C--:B------:R-:W-:Y:S01]  /*1b90*/  LEA.HI.X.SX32 R37, R23, R121.reuse, 0x1, P1 ;  /* 0x0000007917257211 */ /* 0x080fe200008f0eff */
[C---:B0-----:R-:W-:Y:S01]  /*1ba0*/  IMAD R9, R128.reuse, 0x9d, RZ ;  /* 0x0000009d80097824 */ /* 0x041fe200078e02ff */
[-C--:B------:R-:W-:Y:S01]  /*1bb0*/  IADD3 R14, P0, R15, R120.reuse, RZ ;  /* 0x000000780f0e7210 */ /* 0x080fe20007f1e0ff */
[----:B------:R0:W4:Y:S01]  /*1bc0*/  LDG.E.U8 R53, desc[UR60][R18.64] ;  /* 0x0000003c12357981 */ /* 0x000122000c1e1100 */
[-C--:B------:R-:W-:Y:S01]  /*1bd0*/  IADD3 R16, P1, R17, R120.reuse, RZ ;  /* 0x0000007811107210 */ /* 0x080fe20007f3e0ff */
[C---:B------:R-:W-:Y:S01]  /*1be0*/  IMAD R23, R128.reuse, 0x9e, RZ ;  /* 0x0000009e80177824 */ /* 0x040fe200078e02ff */
[-C--:B------:R-:W-:Y:S01]  /*1bf0*/  LEA.HI.X.SX32 R15, R15, R121.reuse, 0x1, P0 ;  /* 0x000000790f0f7211 */ /* 0x080fe200000f0eff */
[----:B------:R-:W-:Y:S01]  /*1c00*/  IMAD R25, R128, 0x9f, RZ ;  /* 0x0000009f80197824 */ /* 0x000fe200078e02ff */
[----:B------:R-:W-:Y:S01]  /*1c10*/  LEA.HI.X.SX32 R17, R17, R121, 0x1, P1 ;  /* 0x0000007911117211 */ /* 0x000fe200008f0eff */
[----:B------:R1:W4:Y:S01]  /*1c20*/  LDG.E.U8 R98, desc[UR60][R10.64] ;  /* 0x0000003c0a627981 */ /* 0x000322000c1e1100 */
[----:B0-----:R-:W-:-:S03]  /*1c30*/  IADD3 R18, P1, R9, R120, RZ ;  /* 0x0000007809127210 */ /* 0x001fc60007f3e0ff */
[----:B------:R0:W4:Y:S01]  /*1c40*/  LDG.E.U8 R97, desc[UR60][R14.64] ;  /* 0x0000003c0e617981 */ /* 0x000122000c1e1100 */
[-C--:B------:R-:W-:Y:S01]  /*1c50*/  LEA.HI.X.SX32 R19, R9, R121.reuse, 0x1, P1 ;  /* 0x0000007909137211 */ /* 0x080fe200008f0eff */
[C---:B------:R-:W-:Y:S01]  /*1c60*/  IMAD.SHL.U32 R9, R128.reuse, 0x20, RZ ;  /* 0x0000002080097824 */ /* 0x040fe200078e00ff */
[CC--:B------:R-:W-:Y:S01]  /*1c70*/  IADD3 R24, P1, R25.reuse, R120.reuse, RZ ;  /* 0x0000007819187210 */ /* 0x0c0fe20007f3e0ff */
[C---:B-1----:R-:W-:Y:S01]  /*1c80*/  IMAD R11, R128.reuse, 0x21, RZ ;  /* 0x00000021800b7824 */ /* 0x042fe200078e02ff */
[----:B------:R1:W4:Y:S01]  /*1c90*/  LDG.E.U8 R52, desc[UR60][R16.64] ;  /* 0x0000003c10347981 */ /* 0x000322000c1e1100 */
[----:B0-----:R-:W-:Y:S01]  /*1ca0*/  IMAD R15, R128, 0x22, RZ ;  /* 0x00000022800f7824 */ /* 0x001fe200078e02ff */
[----:B------:R-:W-:Y:S02]  /*1cb0*/  LEA.HI.X.SX32 R25, R25, R121, 0x1, P1 ;  /* 0x0000007919197211 */ /* 0x000fe400008f0eff */
[----:B------:R-:W4:Y:S01]  /*1cc0*/  LDG.E.U8 R36, desc[UR60][R36.64] ;  /* 0x0000003c24247981 */ /* 0x000f22000c1e1100 */
[----:B------:R-:W-:-:S03]  /*1cd0*/  IADD3 R10, P1, R11, R120, RZ ;  /* 0x000000780b0a7210 */ /* 0x000fc60007f3e0ff */
[----:B------:R-:W4:Y:S01]  /*1ce0*/  LDG.E.U8 R50, desc[UR60][R50.64] ;  /* 0x0000003c32327981 */ /* 0x000f22000c1e1100 */
[----:B-1----:R-:W-:Y:S01]  /*1cf0*/  IMAD R17, R128, 0x23, RZ ;  /* 0x0000002380117824 */ /* 0x002fe200078e02ff */
[-C--:B------:R-:W-:Y:S02]  /*1d00*/  LEA.HI.X.SX32 R11, R11, R121.reuse, 0x1, P1 ;  /* 0x000000790b0b7211 */ /* 0x080fe400008f0eff */
[----:B------:R-:W4:Y:S02]  /*1d10*/  LDG.E.U8 R26, desc[UR60][R26.64] ;  /* 0x0000003c1a1a7981 */ /* 0x000f24000c1e1100 */
[C---:B------:R-:W-:Y:S02]  /*1d20*/  IADD3 R16, P1, R17.reuse, R120, RZ ;  /* 0x0000007811107210 */ /* 0x040fe40007f3e0ff */
[----:B------:R0:W4:Y:S02]  /*1d30*/  LDG.E.U8 R37, desc[UR60][R18.64] ;  /* 0x0000003c12257981 */ /* 0x000124000c1e1100 */
[----:B------:R-:W-:-:S02]  /*1d40*/  LEA.HI.X.SX32 R17, R17, R121, 0x1, P1 ;  /* 0x0000007911117211 */ /* 0x000fc400008f0eff */
[----:B------:R-:W3:Y:S04]  /*1d50*/  LDG.E.U8 R32, desc[UR60][R10.64] ;  /* 0x0000003c0a207981 */ /* 0x000ee8000c1e1100 */
[----:B------:R1:W4:Y:S01]  /*1d60*/  LDG.E.U8 R51, desc[UR60][R24.64] ;  /* 0x0000003c18337981 */ /* 0x000322000c1e1100 */
[----:B0-----:R-:W-:-:S03]  /*1d70*/  IMAD R19, R128, 0x24, RZ ;  /* 0x0000002480137824 */ /* 0x001fc600078e02ff */
[----:B------:R-:W4:Y:S04]  /*1d80*/  LDG.E.U8 R30, desc[UR60][R16.64] ;  /* 0x0000003c101e7981 */ /* 0x000f28000c1e1100 */
[----:B------:R-:W4:Y:S01]  /*1d90*/  LDG.E.U8 R34, desc[UR60][R34.64] ;  /* 0x0000003c22227981 */ /* 0x000f22000c1e1100 */
[----:B-1----:R-:W-:-:S03]  /*1da0*/  IMAD R25, R128, 0x27, RZ ;  /* 0x0000002780197824 */ /* 0x002fc600078e02ff */
[----:B------:R-:W4:Y:S04]  /*1db0*/  LDG.E.U8 R62, desc[UR60][R62.64] ;  /* 0x0000003c3e3e7981 */ /* 0x000f28000c1e1100 */
[----:B------:R0:W4:Y:S04]  /*1dc0*/  LDG.E.U8 R104, desc[UR60][R104.64] ;  /* 0x0000003c68687981 */ /* 0x000128000c1e1100 */
[----:B-----5:R-:W-:Y:S01]  /*1dd0*/  STL [R1+0xa0], R22 ;  /* 0x0000a01601007387 */ /* 0x020fe20000100800 */
[----:B------:R-:W-:Y:S01]  /*1de0*/  IMAD R27, R128, 0x28, RZ ;  /* 0x00000028801b7824 */ /* 0x000fe200078e02ff */
[----:B0-----:R-:W0:Y:S02]  /*1df0*/  LDC R105, c[0x0][0x248] ;  /* 0x00009200ff697b82 */ /* 0x001e240000000800 */
[----:B--2---:R1:W-:Y:S02]  /*1e00*/  STL [R1+0x9c], R20 ;  /* 0x00009c1401007387 */ /* 0x0043e40000100800 */
[----:B-1----:R-:W-:-:S04]  /*1e10*/  IADD3 R20, P0, R21, R120, RZ ;  /* 0x0000007815147210 */ /* 0x002fc80007f1e0ff */
[----:B------:R-:W-:Y:S02]  /*1e20*/  LEA.HI.X.SX32 R21, R21, R121, 0x1, P0 ;  /* 0x0000007915157211 */ /* 0x000fe400000f0eff */
[----:B------:R-:W-:-:S03]  /*1e30*/  IADD3 R22, P0, R23, R120, RZ ;  /* 0x0000007817167210 */ /* 0x000fc60007f1e0ff */
[----:B------:R1:W2:Y:S01]  /*1e40*/  LDG.E.U8 R96, desc[UR60][R20.64] ;  /* 0x0000003c14607981 */ /* 0x0002a2000c1e1100 */
[----:B------:R-:W-:Y:S02]  /*1e50*/  LEA.HI.X.SX32 R23, R23, R121, 0x1, P0 ;  /* 0x0000007917177211 */ /* 0x000fe400000f0eff */
[----:B------:R-:W-:-:S03]  /*1e60*/  IADD3 R8, P0, R9, R120, RZ ;  /* 0x0000007809087210 */ /* 0x000fc60007f1e0ff */
[----:B------:R5:W2:Y:S01]  /*1e70*/  LDG.E.U8 R95, desc[UR60][R22.64] ;  /* 0x0000003c165f7981 */ /* 0x000aa2000c1e1100 */
[-C--:B------:R-:W-:Y:S02]  /*1e80*/  LEA.HI.X.SX32 R9, R9, R121.reuse, 0x1, P0 ;  /* 0x0000007909097211 */ /* 0x080fe400000f0eff */
[CC--:B------:R-:W-:Y:S01]  /*1e90*/  IADD3 R14, P0, R15.reuse, R120.reuse, RZ ;  /* 0x000000780f0e7210 */ /* 0x0c0fe20007f1e0ff */
[C---:B-1----:R-:W-:Y:S02]  /*1ea0*/  IMAD R21, R128.reuse, 0x25, RZ ;  /* 0x0000002580157824 */ /* 0x042fe400078e02ff */
[----:B------:R1:W3:Y:S01]  /*1eb0*/  LDG.E.U8 R33, desc[UR60][R8.64] ;  /* 0x0000003c08217981 */ /* 0x0002e2000c1e1100 */
[-C--:B------:R-:W-:Y:S02]  /*1ec0*/  LEA.HI.X.SX32 R15, R15, R121.reuse, 0x1, P0 ;  /* 0x000000790f0f7211 */ /* 0x080fe400000f0eff */
[-C--:B------:R-:W-:Y:S01]  /*1ed0*/  IADD3 R18, P0, R19, R120.reuse, RZ ;  /* 0x0000007813127210 */ /* 0x080fe20007f1e0ff */
[----:B-----5:R-:W-:Y:S01]  /*1ee0*/  IMAD R23, R128, 0x26, RZ ;  /* 0x0000002680177824 */ /* 0x020fe200078e02ff */
[----:B------:R-:W-:Y:S01]  /*1ef0*/  IADD3 R20, P1, R21, R120, RZ ;  /* 0x0000007815147210 */ /* 0x000fe20007f3e0ff */
[----:B------:R5:W4:Y:S01]  /*1f00*/  LDG.E.U8 R31, desc[UR60][R14.64] ;  /* 0x0000003c0e1f7981 */ /* 0x000b22000c1e1100 */
[----:B------:R-:W-:-:S02]  /*1f10*/  LEA.HI.X.SX32 R19, R19, R121, 0x1, P0 ;  /* 0x0000007913137211 */ /* 0x000fc400000f0eff */
[-C--:B------:R-:W-:Y:S02]  /*1f20*/  LEA.HI.X.SX32 R21, R21, R121.reuse, 0x1, P1 ;  /* 0x0000007915157211 */ /* 0x080fe400008f0eff */
[-C--:B-1----:R-:W-:Y:S01]  /*1f30*/  IADD3 R8, P0, R23, R120.reuse, RZ ;  /* 0x0000007817087210 */ /* 0x082fe20007f1e0ff */
[----:B------:R1:W2:Y:S01]  /*1f40*/  LDG.E.U8 R29, desc[UR60][R18.64] ;  /* 0x0000003c121d7981 */ /* 0x0002a2000c1e1100 */
[----:B------:R-:W-:Y:S02]  /*1f50*/  IADD3 R10, P1, R25, R120, RZ ;  /* 0x00000078190a7210 */ /* 0x000fe40007f3e0ff */
[-C--:B------:R-:W-:Y:S01]  /*1f60*/  LEA.HI.X.SX32 R9, R23, R121.reuse, 0x1, P0 ;  /* 0x0000007917097211 */ /* 0x080fe200000f0eff */
[----:B------:R0:W2:Y:S01]  /*1f70*/  LDG.E.U8 R28, desc[UR60][R20.64] ;  /* 0x0000003c141c7981 */ /* 0x0000a2000c1e1100 */
[----:B------:R-:W-:-:S03]  /*1f80*/  LEA.HI.X.SX32 R11, R25, R121, 0x1, P1 ;  /* 0x00000079190b7211 */ /* 0x000fc600008f0eff */
[----:B------:R0:W2:Y:S04]  /*1f90*/  LDG.E.U8 R24, desc[UR60][R8.64] ;  /* 0x0000003c08187981 */ /* 0x0000a8000c1e1100 */
[----:B------:R0:W2:Y:S01]  /*1fa0*/  LDG.E.U8 R22, desc[UR60][R10.64] ;  /* 0x0000003c0a167981 */ /* 0x0000a2000c1e1100 */
[C---:B------:R-:W-:Y:S01]  /*1fb0*/  IMAD R23, R128.reuse, 0x29, RZ ;  /* 0x0000002980177824 */ /* 0x040fe200078e02ff */
[----:B-----5:R-:W-:Y:S01]  /*1fc0*/  IADD3 R14, P0, R27, R120, RZ ;  /* 0x000000781b0e7210 */ /* 0x020fe20007f1e0ff */
[----:B------:R-:W-:-:S03]  /*1fd0*/  IMAD R25, R128, 0x2a, RZ ;  /* 0x0000002a80197824 */ /* 0x000fc600078e02ff */
[-C--:B------:R-:W-:Y:S02]  /*1fe0*/  IADD3 R16, P1, R23, R120.reuse, RZ ;  /* 0x0000007817107210 */ /* 0x080fe40007f3e0ff */
[-C--:B------:R-:W-:Y:S01]  /*1ff0*/  LEA.HI.X.SX32 R15, R27, R121.reuse, 0x1, P0 ;  /* 0x000000791b0f7211 */ /* 0x080fe200000f0eff */
[C---:B------:R-:W-:Y:S01]  /*2000*/  IMAD R27, R128.reuse, 0x2b, RZ ;  /* 0x0000002b801b7824 */ /* 0x040fe200078e02ff */
[-C--:B------:R-:W-:Y:S01]  /*2010*/  LEA.HI.X.SX32 R17, R23, R121.reuse, 0x1, P1 ;  /* 0x0000007917117211 */ /* 0x080fe200008f0eff */
[----:B------:R-:W-:Y:S01]  /*2020*/  IMAD R23, R128, 0x2c, RZ ;  /* 0x0000002c80177824 */ /* 0x000fe200078e02ff */
[-C--:B-1----:R-:W-:Y:S01]  /*2030*/  IADD3 R18, P0, R25, R120.reuse, RZ ;  /* 0x0000007819127210 */ /* 0x082fe20007f1e0ff */
[----:B------:R1:W5:Y:S01]  /*2040*/  LDG.E.U8 R35, desc[UR60][R14.64] ;  /* 0x0000003c0e237981 */ /* 0x000362000c1e1100 */
[----:B0-----:R-:W-:Y:S02]  /*2050*/  IADD3 R20, P1, R27, R120, RZ ;  /* 0x000000781b147210 */ /* 0x001fe40007f3e0ff */
[----:B------:R-:W-:-:S02]  /*2060*/  LEA.HI.X.SX32 R19, R25, R121, 0x1, P0 ;  /* 0x0000007919137211 */ /* 0x000fc400000f0eff */
[-C--:B------:R-:W-:Y:S01]  /*2070*/  IADD3 R8, P0, R23, R120.reuse, RZ ;  /* 0x0000007817087210 */ /* 0x080fe20007f1e0ff */
[C---:B------:R-:W-:Y:S01]  /*2080*/  IMAD R25, R128.reuse, 0x2d, RZ ;  /* 0x0000002d80197824 */ /* 0x040fe200078e02ff */
[-C--:B------:R-:W-:Y:S02]  /*2090*/  LEA.HI.X.SX32 R21, R27, R121.reuse, 0x1, P1 ;  /* 0x000000791b157211 */ /* 0x080fe400008f0eff */
[----:B------:R-:W-:Y:S01]  /*20a0*/  LEA.HI.X.SX32 R9, R23, R121, 0x1, P0 ;  /* 0x0000007917097211 */ /* 0x000fe200000f0eff */
[C---:B------:R-:W-:Y:S01]  /*20b0*/  IMAD R27, R128.reuse, 0x2e, RZ ;  /* 0x0000002e801b7824 */ /* 0x040fe200078e02ff */
[----:B------:R-:W-:Y:S01]  /*20c0*/  IADD3 R10, P1, R25, R120, RZ ;  /* 0x00000078190a7210 */ /* 0x000fe20007f3e0ff */
[----:B------:R-:W-:-:S03]  /*20d0*/  IMAD R23, R128, 0x2f, RZ ;  /* 0x0000002f80177824 */ /* 0x000fc600078e02ff */
[-C--:B-1----:R-:W-:Y:S02]  /*20e0*/  IADD3 R14, P0, R27, R120.reuse, RZ ;  /* 0x000000781b0e7210 */ /* 0x082fe40007f1e0ff */
[-C--:B------:R-:W-:Y:S02]  /*20f0*/  LEA.HI.X.SX32 R11, R25, R121.reuse, 0x1, P1 ;  /* 0x00000079190b7211 */ /* 0x080fe400008f0eff */
[----:B------:R-:W-:Y:S01]  /*2100*/  LEA.HI.X.SX32 R15, R27, R121, 0x1, P0 ;  /* 0x000000791b0f7211 */ /* 0x000fe200000f0eff */
[----:B---3--:R0:W-:Y:S04]  /*2110*/  STL [R1+0xec], R33 ;  /* 0x0000ec2101007387 */ /* 0x0081e80000100800 */
[----:B------:R1:W-:Y:S04]  /*2120*/  STL [R1+0xdc], R32 ;  /* 0x0000dc2001007387 */ /* 0x0003e80000100800 */
[----:B----4-:R3:W-:Y:S04]  /*2130*/  STL [R1+0xf4], R31 ;  /* 0x0000f41f01007387 */ /* 0x0107e80000100800 */
[----:B0-----:R0:W4:Y:S04]  /*2140*/  LDG.E.U8 R33, desc[UR60][R16.64] ;  /* 0x0000003c10217981 */ /* 0x001128000c1e1100 */
[----:B-1----:R-:W4:Y:S04]  /*2150*/  LDG.E.U8 R32, desc[UR60][R18.64] ;  /* 0x0000003c12207981 */ /* 0x002f28000c1e1100 */
[----:B---3--:R1:W3:Y:S01]  /*2160*/  LDG.E.U8 R31, desc[UR60][R20.64] ;  /* 0x0000003c141f7981 */ /* 0x0082e2000c1e1100 */
[----:B0-----:R-:W-:-:S03]  /*2170*/  IADD3 R16, P1, R23, R120, RZ ;  /* 0x0000007817107210 */ /* 0x001fc60007f3e0ff */
[----:B------:R0:W3:Y:S01]  /*2180*/  LDG.E.U8 R20, desc[UR60][R8.64] ;  /* 0x0000003c08147981 */ /* 0x0000e2000c1e1100 */
[----:B------:R-:W-:-:S03]  /*2190*/  LEA.HI.X.SX32 R17, R23, R121, 0x1, P1 ;  /* 0x0000007917117211 */ /* 0x000fc600008f0eff */
[----:B------:R1:W-:Y:S04]  /*21a0*/  STL [R1+0xd8], R30 ;  /* 0x0000d81e01007387 */ /* 0x0003e80000100800 */
[----:B--2---:R-:W-:Y:S04]  /*21b0*/  STL [R1+0xd4], R29 ;  /* 0x0000d41d01007387 */ /* 0x004fe80000100800 */
[----:B------:R-:W-:Y:S04]  /*21c0*/  STL [R1+0xcc], R28 ;  /* 0x0000cc1c01007387 */ /* 0x000fe80000100800 */
[----:B-1----:R1:W2:Y:S04]  /*21d0*/  LDG.E.U8 R30, desc[UR60][R10.64] ;  /* 0x0000003c0a1e7981 */ /* 0x0022a8000c1e1100 */
[----:B------:R5:W-:Y:S04]  /*21e0*/  STL [R1+0xf8], R24 ;  /* 0x0000f81801007387 */ /* 0x000be80000100800 */
[----:B------:R0:W-:Y:S04]  /*21f0*/  STL [R1+0xbc], R22 ;  /* 0x0000bc1601007387 */ /* 0x0001e80000100800 */
[----:B-----5:R5:W2:Y:S04]  /*2200*/  LDG.E.U8 R24, desc[UR60][R14.64] ;  /* 0x0000003c0e187981 */ /* 0x020aa8000c1e1100 */
[----:B0-----:R0:W2:Y:S01]  /*2210*/  LDG.E.U8 R22, desc[UR60][R16.64] ;  /* 0x0000003c10167981 */ /* 0x0010a2000c1e1100 */
[----:B------:R-:W-:-:S02]  /*2220*/  IMAD R25, R128, 0xa0, RZ ;  /* 0x000000a080197824 */ /* 0x000fc400078e02ff */
[C---:B------:R-:W-:Y:S02]  /*2230*/  IMAD R27, R128.reuse, 0xa1, RZ ;  /* 0x000000a1801b7824 */ /* 0x040fe400078e02ff */
[C---:B------:R-:W-:Y:S01]  /*2240*/  IMAD R21, R128.reuse, 0xa2, RZ ;  /* 0x000000a280157824 */ /* 0x040fe200078e02ff */
[-C--:B------:R-:W-:Y:S01]  /*2250*/  IADD3 R18, P0, R25, R120.reuse, RZ ;  /* 0x0000007819127210 */ /* 0x080fe20007f1e0ff */
[C---:B------:R-:W-:Y:S01]  /*2260*/  IMAD R23, R128.reuse, 0xa3, RZ ;  /* 0x000000a380177824 */ /* 0x040fe200078e02ff */
[-C--:B------:R-:W-:Y:S02]  /*2270*/  IADD3 R28, P1, R27, R120.reuse, RZ ;  /* 0x000000781b1c7210 */ /* 0x080fe40007f3e0ff */
[-C--:B------:R-:W-:Y:S01]  /*2280*/  LEA.HI.X.SX32 R19, R25, R121.reuse, 0x1, P0 ;  /* 0x0000007919137211 */ /* 0x080fe200000f0eff */
[----:B------:R-:W-:Y:S01]  /*2290*/  IMAD R25, R128, 0xa4, RZ ;  /* 0x000000a480197824 */ /* 0x000fe200078e02ff */
[-C--:B------:R-:W-:Y:S02]  /*22a0*/  IADD3 R8, P0, R21, R120.reuse, RZ ;  /* 0x0000007815087210 */ /* 0x080fe40007f1e0ff */
[----:B------:R-:W-:Y:S01]  /*22b0*/  LEA.HI.X.SX32 R29, R27, R121, 0x1, P1 ;  /* 0x000000791b1d7211 */ /* 0x000fe200008f0eff */
[----:B------:R-:W-:Y:S01]  /*22c0*/  STL [R1+0xb8], R35 ;  /* 0x0000b82301007387 */ /* 0x000fe20000100800 */
[----:B-1----:R-:W-:-:S02]  /*22d0*/  IADD3 R10, P1, R23, R120, RZ ;  /* 0x00000078170a7210 */ /* 0x002fc40007f3e0ff */
[-C--:B------:R-:W-:Y:S01]  /*22e0*/  LEA.HI.X.SX32 R9, R21, R121.reuse, 0x1, P0 ;  /* 0x0000007915097211 */ /* 0x080fe200000f0eff */
[C---:B------:R-:W-:Y:S01]  /*22f0*/  IMAD R21, R128.reuse, 0xa5, RZ ;  /* 0x000000a580157824 */ /* 0x040fe200078e02ff */
[-C--:B-----5:R-:W-:Y:S01]  /*2300*/  IADD3 R14, P0, R25, R120.reuse, RZ ;  /* 0x00000078190e7210 */ /* 0x0a0fe20007f1e0ff */
[----:B------:R1:W5:Y:S01]  /*2310*/  LDG.E.U8 R78, desc[UR60][R18.64] ;  /* 0x0000003c124e7981 */ /* 0x000362000c1e1100 */
[-C--:B------:R-:W-:Y:S01]  /*2320*/  LEA.HI.X.SX32 R11, R23, R121.reuse, 0x1, P1 ;  /* 0x00000079170b7211 */ /* 0x080fe200008f0eff */
[C---:B------:R-:W-:Y:S01]  /*2330*/  IMAD R23, R128.reuse, 0xa6, RZ ;  /* 0x000000a680177824 */ /* 0x040fe200078e02ff */
[-C--:B------:R-:W-:Y:S01]  /*2340*/  LEA.HI.X.SX32 R15, R25, R121.reuse, 0x1, P0 ;  /* 0x00000079190f7211 */ /* 0x080fe200000f0eff */
[C---:B------:R-:W-:Y:S01]  /*2350*/  IMAD R25, R128.reuse, 0xa7, RZ ;  /* 0x000000a780197824 */ /* 0x040fe200078e02ff */
[C---:B0-----:R-:W-:Y:S01]  /*2360*/  IADD3 R16, P1, R21.reuse, R120, RZ ;  /* 0x0000007815107210 */ /* 0x041fe20007f3e0ff */
[----:B------:R-:W-:Y:S01]  /*2370*/  IMAD R27, R128, 0xa8, RZ ;  /* 0x000000a8801b7824 */ /* 0x000fe200078e02ff */
[----:B------:R0:W5:Y:S02]  /*2380*/  LDG.E.U8 R77, desc[UR60][R8.64] ;  /* 0x0000003c084d7981 */ /* 0x000164000c1e1100 */
[----:B------:R-:W-:-:S02]  /*2390*/  LEA.HI.X.SX32 R17, R21, R121, 0x1, P1 ;  /* 0x0000007915117211 */ /* 0x000fc400008f0eff */
[CC--:B-1----:R-:W-:Y:S01]  /*23a0*/  IADD3 R18, P0, R23.reuse, R120.reuse, RZ ;  /* 0x0000007817127210 */ /* 0x0c2fe20007f1e0ff */
[----:B------:R-:W5:Y:S03]  /*23b0*/  LDG.E.U8 R28, desc[UR60][R28.64] ;  /* 0x0000003c1c1c7981 */ /* 0x000f66000c1e1100 */
[-C--:B------:R-:W-:Y:S01]  /*23c0*/  LEA.HI.X.SX32 R19, R23, R121.reuse, 0x1, P0 ;  /* 0x0000007917137211 */ /* 0x080fe200000f0eff */
[C---:B------:R-:W-:Y:S01]  /*23d0*/  IMAD R23, R128.reuse, 0xa9, RZ ;  /* 0x000000a980177824 */ /* 0x040fe200078e02ff */
[C---:B0-----:R-:W-:Y:S01]  /*23e0*/  IADD3 R8, P0, R27.reuse, R120, RZ ;  /* 0x000000781b087210 */ /* 0x041fe20007f1e0ff */
[----:B------:R-:W5:Y:S03]  /*23f0*/  LDG.E.U8 R42, desc[UR60][R10.64] ;  /* 0x0000003c0a2a7981 */ /* 0x000f66000c1e1100 */
[----:B------:R-:W-:Y:S01]  /*2400*/  LEA.HI.X.SX32 R9, R27, R121, 0x1, P0 ;  /* 0x000000791b097211 */ /* 0x000fe200000f0eff */
[----:B------:R-:W5:Y:S04]  /*2410*/  LDG.E.U8 R76, desc[UR60][R14.64] ;  /* 0x0000003c0e4c7981 */ /* 0x000f68000c1e1100 */
[----:B------:R0:W5:Y:S04]  /*2420*/  LDG.E.U8 R29, desc[UR60][R16.64] ;  /* 0x0000003c101d7981 */ /* 0x000168000c1e1100 */
[----:B------:R-:W5:Y:S04]  /*2430*/  LDG.E.U8 R55, desc[UR60][R18.64] ;  /* 0x0000003c12377981 */ /* 0x000f68000c1e1100 */
[----:B------:R1:W5:Y:S01]  /*2440*/  LDG.E.U8 R54, desc[UR60][R8.64] ;  /* 0x0000003c08367981 */ /* 0x000362000c1e1100 */
[----:B0-----:R-:W-:-:S02]  /*2450*/  IMAD R17, R128, 0xac, RZ ;  /* 0x000000ac80117824 */ /* 0x001fc400078e02ff */
[C---:B-1----:R-:W-:Y:S01]  /*2460*/  IMAD R9, R128.reuse, 0x30, RZ ;  /* 0x0000003080097824 */ /* 0x042fe200078e02ff */
[----:B----4-:R-:W-:Y:S04]  /*2470*/  STL [R1+0xb4], R33 ;  /* 0x0000b42101007387 */ /* 0x010fe80000100800 */
[----:B------:R-:W-:Y:S04]  /*2480*/  STL [R1+0xfc], R32 ;  /* 0x0000fc2001007387 */ /* 0x000fe80000100800 */
[----:B---3--:R0:W-:Y:S04]  /*2490*/  STL [R1+0xb0], R31 ;  /* 0x0000b01f01007387 */ /* 0x0081e80000100800 */
[----:B------:R1:W-:Y:S01]  /*24a0*/  STL [R1+0xac], R20 ;  /* 0x0000ac1401007387 */ /* 0x0003e20000100800 */
[----:B0-----:R-:W-:Y:S01]  /*24b0*/  IMAD R31, R128, 0xab, RZ ;  /* 0x000000ab801f7824 */ /* 0x001fe200078e02ff */
[----:B-1----:R-:W-:-:S04]  /*24c0*/  IADD3 R20, P1, R25, R120, RZ ;  /* 0x0000007819147210 */ /* 0x002fc80007f3e0ff */
[-C--:B------:R-:W-:Y:S01]  /*24d0*/  LEA.HI.X.SX32 R21, R25, R121.reuse, 0x1, P1 ;  /* 0x0000007919157211 */ /* 0x080fe200008f0eff */
[----:B------:R-:W-:Y:S01]  /*24e0*/  IMAD R25, R128, 0xaa, RZ ;  /* 0x000000aa80197824 */ /* 0x000fe200078e02ff */
[-C--:B------:R-:W-:Y:S01]  /*24f0*/  IADD3 R10, P1, R23, R120.reuse, RZ ;  /* 0x00000078170a7210 */ /* 0x080fe20007f3e0ff */
[----:B--2---:R-:W-:Y:S03]  /*2500*/  STL [R1+0xa8], R30 ;  /* 0x0000a81e01007387 */ /* 0x004fe60000100800 */
[----:B------:R-:W-:Y:S01]  /*2510*/  IADD3 R14, P0, R25, R120, RZ ;  /* 0x00000078190e7210 */ /* 0x000fe20007f1e0ff */
[----:B------:R0:W2:Y:S01]  /*2520*/  LDG.E.U8 R41, desc[UR60][R20.64] ;  /* 0x0000003c14297981 */ /* 0x0000a2000c1e1100 */
[-C--:B------:R-:W-:Y:S02]  /*2530*/  LEA.HI.X.SX32 R11, R23, R121.reuse, 0x1, P1 ;  /* 0x00000079170b7211 */ /* 0x080fe400008f0eff */
[----:B------:R-:W-:-:S02]  /*2540*/  LEA.HI.X.SX32 R15, R25, R121, 0x1, P0 ;  /* 0x00000079190f7211 */ /* 0x000fc400000f0eff */
[C---:B------:R-:W-:Y:S01]  /*2550*/  IADD3 R18, P0, R17.reuse, R120, RZ ;  /* 0x0000007811127210 */ /* 0x040fe20007f1e0ff */
[----:B------:R1:W3:Y:S04]  /*2560*/  LDG.E.U8 R27, desc[UR60][R10.64] ;  /* 0x0000003c0a1b7981 */ /* 0x0002e8000c1e1100 */
[----:B------:R-:W-:Y:S04]  /*2570*/  STL [R1+0x100], R24 ;  /* 0x0001001801007387 */ /* 0x000fe80000100800 */
[----:B------:R4:W-:Y:S01]  /*2580*/  STL [R1+0xa4], R22 ;  /* 0x0000a41601007387 */ /* 0x0009e20000100800 */
[----:B------:R-:W-:-:S03]  /*2590*/  LEA.HI.X.SX32 R19, R17, R121, 0x1, P0 ;  /* 0x0000007911137211 */ /* 0x000fc600000f0eff */
[----:B------:R1:W5:Y:S01]  /*25a0*/  LDG.E.U8 R32, desc[UR60][R14.64] ;  /* 0x0000003c0e207981 */ /* 0x000362000c1e1100 */
[----:B----4-:R-:W-:-:S04]  /*25b0*/  IADD3 R22, P1, R31, R120, RZ ;  /* 0x000000781f167210 */ /* 0x010fc80007f3e0ff */
[----:B------:R-:W-:-:S05]  /*25c0*/  LEA.HI.X.SX32 R23, R31, R121, 0x1, P1 ;  /* 0x000000791f177211 */ /* 0x000fca00008f0eff */
[----:B------:R-:W4:Y:S04]  /*25d0*/  LDG.E.U8 R40, desc[UR60][R22.64] ;  /* 0x0000003c16287981 */ /* 0x000f28000c1e1100 */
[----:B------:R1:W2:Y:S01]  /*25e0*/  LDG.E.U8 R22, desc[UR60][R18.64] ;  /* 0x0000003c12167981 */ /* 0x0002a2000c1e1100 */
[C---:B------:R-:W-:Y:S02]  /*25f0*/  IMAD R25, R128.reuse, 0xad, RZ ;  /* 0x000000ad80197824 */ /* 0x040fe400078e02ff */
[C---:B0-----:R-:W-:Y:S02]  /*2600*/  IMAD R21, R128.reuse, 0xae, RZ ;  /* 0x000000ae80157824 */ /* 0x041fe400078e02ff */
[----:B------:R-:W-:Y:S01]  /*2610*/  IMAD R31, R128, 0xaf, RZ ;  /* 0x000000af801f7824 */ /* 0x000fe200078e02ff */
[----:B------:R-:W-:-:S02]  /*2620*/  IADD3 R24, P1, R25, R120, RZ ;  /* 0x0000007819187210 */ /* 0x000fc40007f3e0ff */
[-C--:B------:R-:W-:Y:S02]  /*2630*/  IADD3 R16, P0, R21, R120.reuse, RZ ;  /* 0x0000007815107210 */ /* 0x080fe40007f1e0ff */
[-C--:B------:R-:W-:Y:S02]  /*2640*/  LEA.HI.X.SX32 R25, R25, R121.reuse, 0x1, P1 ;  /* 0x0000007919197211 */ /* 0x080fe400008f0eff */
[-C--:B-1----:R-:W-:Y:S02]  /*2650*/  IADD3 R10, P1, R31, R120.reuse, RZ ;  /* 0x000000781f0a7210 */ /* 0x082fe40007f3e0ff */
[-C--:B------:R-:W-:Y:S01]  /*2660*/  LEA.HI.X.SX32 R17, R21, R121.reuse, 0x1, P0 ;  /* 0x0000007915117211 */ /* 0x080fe200000f0eff */
[----:B------:R0:W3:Y:S01]  /*2670*/  LDG.E.U8 R57, desc[UR60][R24.64] ;  /* 0x0000003c18397981 */ /* 0x0000e2000c1e1100 */
[----:B------:R-:W-:Y:S02]  /*2680*/  IADD3 R8, P0, R9, R120, RZ ;  /* 0x0000007809087210 */ /* 0x000fe40007f1e0ff */
[-C--:B------:R-:W-:Y:S01]  /*2690*/  LEA.HI.X.SX32 R11, R31, R121.reuse, 0x1, P1 ;  /* 0x000000791f0b7211 */ /* 0x080fe200008f0eff */
[----:B------:R1:W4:Y:S01]  /*26a0*/  LDG.E.U8 R56, desc[UR60][R16.64] ;  /* 0x0000003c10387981 */ /* 0x000322000c1e1100 */
[----:B------:R-:W-:-:S03]  /*26b0*/  LEA.HI.X.SX32 R9, R9, R121, 0x1, P0 ;  /* 0x0000007909097211 */ /* 0x000fc600000f0eff */
[----:B------:R1:W4:Y:S04]  /*26c0*/  LDG.E.U8 R35, desc[UR60][R10.64] ;  /* 0x0000003c0a237981 */ /* 0x000328000c1e1100 */
[----:B------:R1:W4:Y:S01]  /*26d0*/  LDG.E.U8 R30, desc[UR60][R8.64] ;  /* 0x0000003c081e7981 */ /* 0x000322000c1e1100 */
[C---:B------:R-:W-:Y:S02]  /*26e0*/  IMAD R15, R128.reuse, 0x31, RZ ;  /* 0x00000031800f7824 */ /* 0x040fe400078e02ff */
[C---:B------:R-:W-:Y:S02]  /*26f0*/  IMAD R21, R128.reuse, 0x32, RZ ;  /* 0x0000003280157824 */ /* 0x040fe400078e02ff */
[----:B------:R-:W-:Y:S01]  /*2700*/  IMAD R19, R128, 0x33, RZ ;  /* 0x0000003380137824 */ /* 0x000fe200078e02ff */
[----:B------:R-:W-:-:S02]  /*2710*/  IADD3 R14, P1, R15, R120, RZ ;  /* 0x000000780f0e7210 */ /* 0x000fc40007f3e0ff */
[-C--:B------:R-:W-:Y:S01]  /*2720*/  IADD3 R20, P0, R21, R120.reuse, RZ ;  /* 0x0000007815147210 */ /* 0x080fe20007f1e0ff */
[C---:B------:R-:W-:Y:S01]  /*2730*/  IMAD R23, R128.reuse, 0x34, RZ ;  /* 0x0000003480177824 */ /* 0x040fe200078e02ff */
[-C--:B------:R-:W-:Y:S01]  /*2740*/  LEA.HI.X.SX32 R15, R15, R121.reuse, 0x1, P1 ;  /* 0x000000790f0f7211 */ /* 0x080fe200008f0eff */
[----:B0-----:R-:W-:Y:S01]  /*2750*/  IMAD R25, R128, 0x35, RZ ;  /* 0x0000003580197824 */ /* 0x001fe200078e02ff */
[-C--:B------:R-:W-:Y:S02]  /*2760*/  LEA.HI.X.SX32 R21, R21, R121.reuse, 0x1, P0 ;  /* 0x0000007915157211 */ /* 0x080fe400000f0eff */
[-C--:B------:R-:W-:Y:S01]  /*2770*/  IADD3 R18, P1, R19, R120.reuse, RZ ;  /* 0x0000007813127210 */ /* 0x080fe20007f3e0ff */
[----:B------:R0:W4:Y:S01]  /*2780*/  LDG.E.U8 R33, desc[UR60][R14.64] ;  /* 0x0000003c0e217981 */ /* 0x000122000c1e1100 */
[-C--:B-1----:R-:W-:Y:S02]  /*2790*/  IADD3 R16, P0, R23, R120.reuse, RZ ;  /* 0x0000007817107210 */ /* 0x082fe40007f1e0ff */
[----:B------:R-:W-:Y:S01]  /*27a0*/  LEA.HI.X.SX32 R19, R19, R121, 0x1, P1 ;  /* 0x0000007913137211 */ /* 0x000fe200008f0eff */
[----:B------:R-:W4:Y:S01]  /*27b0*/  LDG.E.U8 R24, desc[UR60][R20.64] ;  /* 0x0000003c14187981 */ /* 0x000f22000c1e1100 */
[----:B------:R-:W-:-:S02]  /*27c0*/  IADD3 R10, P1, R25, R120, RZ ;  /* 0x00000078190a7210 */ /* 0x000fc40007f3e0ff */
[-C--:B------:R-:W-:Y:S01]  /*27d0*/  LEA.HI.X.SX32 R17, R23, R121.reuse, 0x1, P0 ;  /* 0x0000007917117211 */ /* 0x080fe200000f0eff */
[C---:B------:R-:W-:Y:S01]  /*27e0*/  IMAD R31, R128.reuse, 0x36, RZ ;  /* 0x00000036801f7824 */ /* 0x040fe200078e02ff */
[----:B------:R-:W-:Y:S01]  /*27f0*/  LEA.HI.X.SX32 R11, R25, R121, 0x1, P1 ;  /* 0x00000079190b7211 */ /* 0x000fe200008f0eff */
[----:B------:R-:W-:-:S03]  /*2800*/  IMAD R23, R128, 0x37, RZ ;  /* 0x0000003780177824 */ /* 0x000fc600078e02ff */
[-C--:B------:R-:W-:Y:S02]  /*2810*/  IADD3 R8, P0, R31, R120.reuse, RZ ;  /* 0x000000781f087210 */ /* 0x080fe40007f1e0ff */
[----:B0-----:R-:W-:Y:S02]  /*2820*/  IADD3 R14, P1, R23, R120, RZ ;  /* 0x00000078170e7210 */ /* 0x001fe40007f3e0ff */
[-C--:B------:R-:W-:Y:S02]  /*2830*/  LEA.HI.X.SX32 R9, R31, R121.reuse, 0x1, P0 ;  /* 0x000000791f097211 */ /* 0x080fe400000f0eff */
[----:B------:R-:W-:-:S03]  /*2840*/  LEA.HI.X.SX32 R15, R23, R121, 0x1, P1 ;  /* 0x00000079170f7211 */ /* 0x000fc600008f0eff */
[----:B------:R-:W4:Y:S01]  /*2850*/  LDG.E.U8 R20, desc[UR60][R8.64] ;  /* 0x0000003c08147981 */ /* 0x000f22000c1e1100 */
[----:B------:R-:W-:-:S03]  /*2860*/  IMAD R25, R128, 0x38, RZ ;  /* 0x0000003880197824 */ /* 0x000fc600078e02ff */
[----:B-----5:R0:W-:Y:S04]  /*2870*/  STL [R1+0x10c], R32 ;  /* 0x00010c2001007387 */ /* 0x0201e80000100800 */
[----:B0-----:R-:W5:Y:S04]  /*2880*/  LDG.E.U8 R32, desc[UR60][R18.64] ;  /* 0x0000003c12207981 */ /* 0x001f68000c1e1100 */
[----:B------:R0:W5:Y:S04]  /*2890*/  LDG.E.U8 R18, desc[UR60][R10.64] ;  /* 0x0000003c0a127981 */ /* 0x000168000c1e1100 */
[----:B--2---:R1:W-:Y:S04]  /*28a0*/  STL [R1+0x11c], R22 ;  /* 0x00011c1601007387 */ /* 0x0043e80000100800 */
[----:B-1----:R1:W2:Y:S04]  /*28b0*/  LDG.E.U8 R22, desc[UR60][R16.64] ;  /* 0x0000003c10167981 */ /* 0x0022a8000c1e1100 */
[----:B------:R1:W2:Y:S01]  /*28c0*/  LDG.E.U8 R16, desc[UR60][R14.64] ;  /* 0x0000003c0e107981 */ /* 0x0002a2000c1e1100 */
[----:B0-----:R-:W-:-:S03]  /*28d0*/  IADD3 R10, P0, R25, R120, RZ ;  /* 0x00000078190a7210 */ /* 0x001fc60007f1e0ff */
[----:B---3--:R-:W-:Y:S01]  /*28e0*/  STL [R1+0x114], R57 ;  /* 0x0001143901007387 */ /* 0x008fe20000100800 */
[----:B------:R-:W-:-:S03]  /*28f0*/  LEA.HI.X.SX32 R11, R25, R121, 0x1, P0 ;  /* 0x00000079190b7211 */ /* 0x000fc600000f0eff */
[----:B----4-:R-:W-:Y:S04]  /*2900*/  STL [R1+0x134], R56 ;  /* 0x0001343801007387 */ /* 0x010fe80000100800 */
[----:B------:R-:W-:Y:S04]  /*2910*/  STL [R1+0x120], R35 ;  /* 0x0001202301007387 */ /* 0x000fe80000100800 */
[----:B------:R0:W-:Y:S04]  /*2920*/  STL [R1+0x18c], R30 ;  /* 0x00018c1e01007387 */ /* 0x0001e80000100800 */
[----:B0-----:R0:W3:Y:S01]  /*2930*/  LDG.E.U8 R30, desc[UR60][R10.64] ;  /* 0x0000003c0a1e7981 */ /* 0x0010e2000c1e1100 */
[----:B------:R-:W-:-:S02]  /*2940*/  IMAD R21, R128, 0x39, RZ ;  /* 0x0000003980157824 */ /* 0x000fc400078e02ff */
[C---:B------:R-:W-:Y:S02]  /*2950*/  IMAD R19, R128.reuse, 0x3a, RZ ;  /* 0x0000003a80137824 */ /* 0x040fe400078e02ff */
[C---:B-1----:R-:W-:Y:S01]  /*2960*/  IMAD R17, R128.reuse, 0x3b, RZ ;  /* 0x0000003b80117824 */ /* 0x042fe200078e02ff */
[-C--:B------:R-:W-:Y:S02]  /*2970*/  IADD3 R8, P1, R21, R120.reuse, RZ ;  /* 0x0000007815087210 */ /* 0x080fe40007f3e0ff */
[-C--:B------:R-:W-:Y:S02]  /*2980*/  IADD3 R14, P0, R19, R120.reuse, RZ ;  /* 0x00000078130e7210 */ /* 0x080fe40007f1e0ff */
[-C--:B------:R-:W-:Y:S01]  /*2990*/  LEA.HI.X.SX32 R9, R21, R121.reuse, 0x1, P1 ;  /* 0x0000007915097211 */ /* 0x080fe200008f0eff */
[C---:B------:R-:W-:Y:S01]  /*29a0*/  IMAD R21, R128.reuse, 0x3c, RZ ;  /* 0x0000003c80157824 */ /* 0x040fe200078e02ff */
[-C--:B------:R-:W-:Y:S01]  /*29b0*/  LEA.HI.X.SX32 R15, R19, R121.reuse, 0x1, P0 ;  /* 0x00000079130f7211 */ /* 0x080fe200000f0eff */
[C---:B------:R-:W-:Y:S01]  /*29c0*/  IMAD R19, R128.reuse, 0x3d, RZ ;  /* 0x0000003d80137824 */ /* 0x040fe200078e02ff */
[C---:B0-----:R-:W-:Y:S01]  /*29d0*/  IADD3 R10, P1, R17.reuse, R120, RZ ;  /* 0x00000078110a7210 */ /* 0x041fe20007f3e0ff */
[----:B------:R-:W-:Y:S03]  /*29e0*/  STL [R1+0x188], R33 ;  /* 0x0001882101007387 */ /* 0x000fe60000100800 */
[----:B------:R-:W-:Y:S01]  /*29f0*/  LEA.HI.X.SX32 R11, R17, R121, 0x1, P1 ;  /* 0x00000079110b7211 */ /* 0x000fe200008f0eff */
[----:B------:R0:W4:Y:S04]  /*2a00*/  LDG.E.U8 R25, desc[UR60][R8.64] ;  /* 0x0000003c08197981 */ /* 0x000128000c1e1100 */
[----:B------:R1:W-:Y:S01]  /*2a10*/  STL [R1+0x184], R24 ;  /* 0x0001841801007387 */ /* 0x0003e20000100800 */
[----:B------:R-:W-:-:S03]  /*2a20*/  IMAD R17, R128, 0x3e, RZ ;  /* 0x0000003e80117824 */ /* 0x000fc600078e02ff */
[----:B------:R-:W4:Y:S01]  /*2a30*/  LDG.E.U8 R23, desc[UR60][R10.64] ;  /* 0x0000003c0a177981 */ /* 0x000f22000c1e1100 */
[----:B0-----:R-:W-:-:S03]  /*2a40*/  IADD3 R8, P0, R21, R120, RZ ;  /* 0x0000007815087210 */ /* 0x001fc60007f1e0ff */
[----:B-1----:R0:W4:Y:S01]  /*2a50*/  LDG.E.U8 R24, desc[UR60][R14.64] ;  /* 0x0000003c0e187981 */ /* 0x002122000c1e1100 */
[----:B------:R-:W-:Y:S01]  /*2a60*/  LEA.HI.X.SX32 R9, R21, R121, 0x1, P0 ;  /* 0x0000007915097211 */ /* 0x000fe200000f0eff */
[----:B------:R-:W-:Y:S01]  /*2a70*/  IMAD R21, R128, 0x3f, RZ ;  /* 0x0000003f80157824 */ /* 0x000fe200078e02ff */
[----:B0-----:R-:W-:-:S04]  /*2a80*/  IADD3 R14, P1, R19, R120, RZ ;  /* 0x00000078130e7210 */ /* 0x001fc80007f3e0ff */
[----:B------:R-:W-:Y:S02]  /*2a90*/  LEA.HI.X.SX32 R15, R19, R121, 0x1, P1 ;  /* 0x00000079130f7211 */ /* 0x000fe400008f0eff */
[----:B------:R-:W-:-:S04]  /*2aa0*/  IADD3 R10, P0, R17, R120, RZ ;  /* 0x00000078110a7210 */ /* 0x000fc80007f1e0ff */
[----:B------:R-:W-:Y:S01]  /*2ab0*/  LEA.HI.X.SX32 R11, R17, R121, 0x1, P0 ;  /* 0x00000079110b7211 */ /* 0x000fe200000f0eff */
[----:B------:R-:W-:Y:S01]  /*2ac0*/  IMAD R19, R128, 0xb0, RZ ;  /* 0x000000b080137824 */ /* 0x000fe200078e02ff */
[----:B-----5:R-:W-:Y:S04]  /*2ad0*/  STL [R1+0x180], R32 ;  /* 0x0001802001007387 */ /* 0x020fe80000100800 */
[----:B--2---:R0:W-:Y:S04]  /*2ae0*/  STL [R1+0x17c], R22 ;  /* 0x00017c1601007387 */ /* 0x0041e80000100800 */
[----:B------:R1:W-:Y:S04]  /*2af0*/  STL [R1+0x178], R18 ;  /* 0x0001781201007387 */ /* 0x0003e80000100800 */
[----:B0-----:R0:W2:Y:S04]  /*2b00*/  LDG.E.U8 R22, desc[UR60][R8.64] ;  /* 0x0000003c08167981 */ /* 0x0010a8000c1e1100 */
[----:B-1----:R1:W5:Y:S01]  /*2b10*/  LDG.E.U8 R18, desc[UR60][R14.64] ;  /* 0x0000003c0e127981 */ /* 0x002362000c1e1100 */
[----:B0-----:R-:W-:-:S03]  /*2b20*/  IADD3 R8, P1, R21, R120, RZ ;  /* 0x0000007815087210 */ /* 0x001fc60007f3e0ff */
[----:B------:R0:W-:Y:S01]  /*2b30*/  STL [R1+0x174], R20 ;  /* 0x0001741401007387 */ /* 0x0001e20000100800 */
[----:B------:R-:W-:-:S03]  /*2b40*/  LEA.HI.X.SX32 R9, R21, R121, 0x1, P1 ;  /* 0x0000007915097211 */ /* 0x000fc600008f0eff */
[----:B------:R1:W-:Y:S04]  /*2b50*/  STL [R1+0x170], R16 ;  /* 0x0001701001007387 */ /* 0x0003e80000100800 */
[----:B0-----:R0:W5:Y:S04]  /*2b60*/  LDG.E.U8 R20, desc[UR60][R10.64] ;  /* 0x0000003c0a147981 */ /* 0x001168000c1e1100 */
[----:B-1----:R1:W5:Y:S01]  /*2b70*/  LDG.E.U8 R16, desc[UR60][R8.64] ;  /* 0x0000003c08107981 */ /* 0x002362000c1e1100 */
[----:B------:R-:W-:-:S04]  /*2b80*/  IADD3 R14, P0, R19, R120, RZ ;  /* 0x00000078130e7210 */ /* 0x000fc80007f1e0ff */
[----:B------:R-:W-:Y:S01]  /*2b90*/  LEA.HI.X.SX32 R15, R19, R121, 0x1, P0 ;  /* 0x00000079130f7211 */ /* 0x000fe200000f0eff */
[----:B---3--:R3:W-:Y:S04]  /*2ba0*/  STL [R1+0x31c], R30 ;  /* 0x00031c1e01007387 */ /* 0x0087e80000100800 */
[----:B---3--:R3:W5:Y:S01]  /*2bb0*/  LDG.E.U8 R30, desc[UR60][R14.64] ;  /* 0x0000003c0e1e7981 */ /* 0x008762000c1e1100 */
[C---:B------:R-:W-:Y:S02]  /*2bc0*/  IMAD R17, R128.reuse, 0xb1, RZ ;  /* 0x000000b180117824 */ /* 0x040fe400078e02ff */
[C---:B------:R-:W-:Y:S02]  /*2bd0*/  IMAD R21, R128.reuse, 0xb2, RZ ;  /* 0x000000b280157824 */ /* 0x040fe400078e02ff */
[----:B------:R-:W-:Y:S01]  /*2be0*/  IMAD R19, R128, 0xb3, RZ ;  /* 0x000000b380137824 */ /* 0x000fe200078e02ff */
[----:B0-----:R-:W-:-:S02]  /*2bf0*/  IADD3 R10, P1, R17, R120, RZ ;  /* 0x00000078110a7210 */ /* 0x001fc40007f3e0ff */
[-C--:B-1----:R-:W-:Y:S02]  /*2c00*/  IADD3 R8, P0, R21, R120.reuse, RZ ;  /* 0x0000007815087210 */ /* 0x082fe40007f1e0ff */
[-C--:B------:R-:W-:Y:S01]  /*2c10*/  LEA.HI.X.SX32 R11, R17, R121.reuse, 0x1, P1 ;  /* 0x00000079110b7211 */ /* 0x080fe200008f0eff */
[C---:B------:R-:W-:Y:S01]  /*2c20*/  IMAD R17, R128.reuse, 0xb4, RZ ;  /* 0x000000b480117824 */ /* 0x040fe200078e02ff */
[-C--:B------:R-:W-:Y:S01]  /*2c30*/  LEA.HI.X.SX32 R9, R21, R121.reuse, 0x1, P0 ;  /* 0x0000007915097211 */ /* 0x080fe200000f0eff */
[----:B------:R-:W-:Y:S01]  /*2c40*/  IMAD R21, R128, 0xb5, RZ ;  /* 0x000000b580157824 */ /* 0x000fe200078e02ff */
[CC--:B---3--:R-:W-:Y:S01]  /*2c50*/  IADD3 R14, P1, R19.reuse, R120.reuse, RZ ;  /* 0x00000078130e7210 */ /* 0x0c8fe20007f3e0ff */
[----:B----4-:R0:W-:Y:S03]  /*2c60*/  STL [R1+0x318], R25 ;  /* 0x0003181901007387 */ /* 0x0101e60000100800 */
[----:B------:R-:W-:Y:S01]  /*2c70*/  LEA.HI.X.SX32 R15, R19, R121, 0x1, P1 ;  /* 0x00000079130f7211 */ /* 0x000fe200008f0eff */
[----:B------:R1:W-:Y:S04]  /*2c80*/  STL [R1+0x314], R24 ;  /* 0x0003141801007387 */ /* 0x0003e80000100800 */
[----:B0-----:R0:W3:Y:S04]  /*2c90*/  LDG.E.U8 R25, desc[UR60][R10.64] ;  /* 0x0000003c0a197981 */ /* 0x0010e8000c1e1100 */
[----:B-1----:R1:W4:Y:S01]  /*2ca0*/  LDG.E.U8 R24, desc[UR60][R8.64] ;  /* 0x0000003c08187981 */ /* 0x002322000c1e1100 */
[----:B0-----:R-:W-:-:S02]  /*2cb0*/  IADD3 R10, P0, R17, R120, RZ ;  /* 0x00000078110a7210 */ /* 0x001fc40007f1e0ff */
[----:B-1----:R-:W-:Y:S02]  /*2cc0*/  IADD3 R8, P1, R21, R120, RZ ;  /* 0x0000007815087210 */ /* 0x002fe40007f3e0ff */
[-C--:B------:R-:W-:Y:S01]  /*2cd0*/  LEA.HI.X.SX32 R11, R17, R121.reuse, 0x1, P0 ;  /* 0x00000079110b7211 */ /* 0x080fe200000f0eff */
[C---:B------:R-:W-:Y:S01]  /*2ce0*/  IMAD R19, R128.reuse, 0xb6, RZ ;  /* 0x000000b680137824 */ /* 0x040fe200078e02ff */
[----:B------:R-:W-:Y:S01]  /*2cf0*/  LEA.HI.X.SX32 R9, R21, R121, 0x1, P1 ;  /* 0x0000007915097211 */ /* 0x000fe200008f0eff */
[----:B------:R0:W-:Y:S01]  /*2d00*/  STL [R1+0x30c], R23 ;  /* 0x00030c1701007387 */ /* 0x0001e20000100800 */
[----:B------:R-:W-:-:S03]  /*2d10*/  IMAD R17, R128, 0xb7, RZ ;  /* 0x000000b780117824 */ /* 0x000fc600078e02ff */
[----:B0-----:R0:W4:Y:S02]  /*2d20*/  LDG.E.U8 R23, desc[UR60][R14.64] ;  /* 0x0000003c0e177981 */ /* 0x001124000c1e1100 */
[----:B0-----:R-:W-:-:S04]  /*2d30*/  IADD3 R14, P0, R19, R120, RZ ;  /* 0x00000078130e7210 */ /* 0x001fc80007f1e0ff */
[----:B------:R-:W-:Y:S01]  /*2d40*/  LEA.HI.X.SX32 R15, R19, R121, 0x1, P0 ;  /* 0x00000079130f7211 */ /* 0x000fe200000f0eff */
[----:B------:R-:W-:Y:S01]  /*2d50*/  IMAD R21, R128, 0xb8, RZ ;  /* 0x000000b880157824 */ /* 0x000fe200078e02ff */
[----:B--2---:R0:W-:Y:S04]  /*2d60*/  STL [R1+0x308], R22 ;  /* 0x0003081601007387 */ /* 0x0041e80000100800 */
[----:B-----5:R1:W-:Y:S04]  /*2d70*/  STL [R1+0x300], R18 ;  /* 0x0003001201007387 */ /* 0x0203e80000100800 */
        /* <DEDUP_REMOVED lines=10> */
[----:B------:R0:W-:Y:S04]  /*2e20*/  STL [R1+0x2e8], R30 ;  /* 0x0002e81e01007387 */ /* 0x0001e80000100800 */
[----:B0-----:R0:W5:Y:S01]  /*2e30*/  LDG.E.U8 R30, desc[UR60][R8.64] ;  /* 0x0000003c081e7981 */ /* 0x001162000c1e1100 */
[C---:B------:R-:W-:Y:S02]  /*2e40*/  IMAD R19, R128.reuse, 0xb9, RZ ;  /* 0x000000b980137824 */ /* 0x040fe400078e02ff */
[C---:B------:R-:W-:Y:S02]  /*2e50*/  IMAD R17, R128.reuse, 0xba, RZ ;  /* 0x000000ba80117824 */ /* 0x040fe400078e02ff */
[----:B------:R-:W-:Y:S01]  /*2e60*/  IMAD R21, R128, 0xbb, RZ ;  /* 0x000000bb80157824 */ /* 0x000fe200078e02ff */
[----:B------:R-:W-:-:S02]  /*2e70*/  IADD3 R14, P1, R19, R120, RZ ;  /* 0x00000078130e7210 */ /* 0x000fc40007f3e0ff */
[-C--:B-1----:R-:W-:Y:S02]  /*2e80*/  IADD3 R10, P0, R17, R120.reuse, RZ ;  /* 0x00000078110a7210 */ /* 0x082fe40007f1e0ff */
[-C--:B------:R-:W-:Y:S01]  /*2e90*/  LEA.HI.X.SX32 R15, R19, R121.reuse, 0x1, P1 ;  /* 0x00000079130f7211 */ /* 0x080fe200008f0eff */
[C---:B------:R-:W-:Y:S01]  /*2ea0*/  IMAD R19, R128.reuse, 0xbc, RZ ;  /* 0x000000bc80137824 */ /* 0x040fe200078e02ff */
[-C--:B------:R-:W-:Y:S01]  /*2eb0*/  LEA.HI.X.SX32 R11, R17, R121.reuse, 0x1, P0 ;  /* 0x00000079110b7211 */ /* 0x080fe200000f0eff */
[----:B------:R-:W-:Y:S01]  /*2ec0*/  IMAD R17, R128, 0xbd, RZ ;  /* 0x000000bd80117824 */ /* 0x000fe200078e02ff */
[CC--:B0-----:R-:W-:Y:S01]  /*2ed0*/  IADD3 R8, P1, R21.reuse, R120.reuse, RZ ;  /* 0x0000007815087210 */ /* 0x0c1fe20007f3e0ff */
[----:B---3--:R0:W-:Y:S03]  /*2ee0*/  STL [R1+0x2e0], R25 ;  /* 0x0002e01901007387 */ /* 0x0081e60000100800 */
[----:B------:R-:W-:Y:S01]  /*2ef0*/  LEA.HI.X.SX32 R9, R21, R121, 0x1, P1 ;  /* 0x0000007915097211 */ /* 0x000fe200008f0eff */
[----:B------:R1:W3:Y:S04]  /*2f00*/  LDG.E.U8 R31, desc[UR60][R10.64] ;  /* 0x0000003c0a1f7981 */ /* 0x0002e8000c1e1100 */
[----:B0-----:R0:W3:Y:S01]  /*2f10*/  LDG.E.U8 R25, desc[UR60][R14.64] ;  /* 0x0000003c0e197981 */ /* 0x0010e2000c1e1100 */
[----:B-1----:R-:W-:-:S03]  /*2f20*/  IADD3 R10, P1, R17, R120, RZ ;  /* 0x00000078110a7210 */ /* 0x002fc60007f3e0ff */
[----:B----4-:R1:W-:Y:S01]  /*2f30*/  STL [R1+0x2dc], R24 ;  /* 0x0002dc1801007387 */ /* 0x0103e20000100800 */
[-C--:B0-----:R-:W-:Y:S01]  /*2f40*/  IADD3 R14, P0, R19, R120.reuse, RZ ;  /* 0x00000078130e7210 */ /* 0x081fe20007f1e0ff */
[C---:B------:R-:W-:Y:S01]  /*2f50*/  IMAD R21, R128.reuse, 0xbe, RZ ;  /* 0x000000be80157824 */ /* 0x040fe200078e02ff */
[-C--:B------:R-:W-:Y:S02]  /*2f60*/  LEA.HI.X.SX32 R11, R17, R121.reuse, 0x1, P1 ;  /* 0x00000079110b7211 */ /* 0x080fe400008f0eff */
[----:B------:R-:W-:Y:S01]  /*2f70*/  LEA.HI.X.SX32 R15, R19, R121, 0x1, P0 ;  /* 0x00000079130f7211 */ /* 0x000fe200000f0eff */
[----:B-1----:R0:W4:Y:S04]  /*2f80*/  LDG.E.U8 R24, desc[UR60][R8.64] ;  /* 0x0000003c08187981 */ /* 0x002128000c1e1100 */
[----:B------:R1:W-:Y:S01]  /*2f90*/  STL [R1+0x2d4], R23 ;  /* 0x0002d41701007387 */ /* 0x0003e20000100800 */
[----:B0-----:R-:W-:Y:S01]  /*2fa0*/  IADD3 R8, P0, R21, R120, RZ ;  /* 0x0000007815087210 */ /* 0x001fe20007f1e0ff */
[----:B-1----:R-:W-:-:S03]  /*2fb0*/  IMAD R23, R128, 0xbf, RZ ;  /* 0x000000bf80177824 */ /* 0x002fc600078e02ff */
[----:B------:R-:W-:Y:S01]  /*2fc0*/  LEA.HI.X.SX32 R9, R21, R121, 0x1, P0 ;  /* 0x0000007915097211 */ /* 0x000fe200000f0eff */
[----:B------:R-:W-:Y:S01]  /*2fd0*/  IMAD.SHL.U32 R17, R128, 0x40, RZ ;  /* 0x0000004080117824 */ /* 0x000fe200078e00ff */
        /* <DEDUP_REMOVED lines=28> */
[----:B-1----:R-:W-:-:S02]  /*31a0*/  IADD3 R14, P1, R21, R120, RZ ;  /* 0x00000078150e7210 */ /* 0x002fc40007f3e0ff */
[----:B0-----:R-:W-:Y:S01]  /*31b0*/  IADD3 R8, P0, R19, R120, RZ ;  /* 0x0000007813087210 */ /* 0x001fe20007f1e0ff */
[----:B------:R-:W-:Y:S01]  /*31c0*/  STL [R1+0x2a4], R31 ;  /* 0x0002a41f01007387 */ /* 0x000fe20000100800 */
[-C--:B------:R-:W-:Y:S02]  /*31d0*/  LEA.HI.X.SX32 R15, R21, R121.reuse, 0x1, P1 ;  /* 0x00000079150f7211 */ /* 0x080fe400008f0eff */
[----:B------:R-:W-:Y:S01]  /*31e0*/  LEA.HI.X.SX32 R9, R19, R121, 0x1, P0 ;  /* 0x0000007913097211 */ /* 0x000fe200000f0eff */
[C---:B------:R-:W-:Y:S01]  /*31f0*/  IMAD R17, R128.reuse, 0x46, RZ ;  /* 0x0000004680117824 */ /* 0x040fe200078e02ff */
[----:B----4-:R0:W-:Y:S01]  /*3200*/  STL [R1+0x29c], R24 ;  /* 0x00029c1801007387 */ /* 0x0101e20000100800 */
        /* <DEDUP_REMOVED lines=31> */
[----:B------:R1:W-:Y:S04]  /*3400*/  STL [R1+0x2fc], R23 ;  /* 0x0002fc1701007387 */ /* 0x0003e80000100800 */
[----:B0-----:R0:W3:Y:S04]  /*3410*/  LDG.E.U8 R25, desc[UR60][R10.64] ;  /* 0x0000003c0a197981 */ /* 0x0010e8000c1e1100 */
[----:B-1----:R1:W3:Y:S01]  /*3420*/  LDG.E.U8 R23, desc[UR60][R8.64] ;  /* 0x0000003c08177981 */ /* 0x0022e2000c1e1100 */
[----:B0-----:R-:W-:-:S02]  /*3430*/  IADD3 R10, P0, R17, R120, RZ ;  /* 0x00000078110a7210 */ /* 0x001fc40007f1e0ff */
[----:B-1----:R-:W-:Y:S02]  /*3440*/  IADD3 R8, P1, R19, R120, RZ ;  /* 0x0000007813087210 */ /* 0x002fe40007f3e0ff */
[-C--:B------:R-:W-:Y:S01]  /*3450*/  LEA.HI.X.SX32 R11, R17, R121.reuse, 0x1, P0 ;  /* 0x00000079110b7211 */ /* 0x080fe200000f0eff */
[C---:B------:R-:W-:Y:S01]  /*3460*/  IMAD R21, R128.reuse, 0x4e, RZ ;  /* 0x0000004e80157824 */ /* 0x040fe200078e02ff */
[----:B------:R-:W-:Y:S01]  /*3470*/  LEA.HI.X.SX32 R9, R19, R121, 0x1, P1 ;  /* 0x0000007913097211 */ /* 0x000fe200008f0eff */
        /* <DEDUP_REMOVED lines=45> */
[C---:B------:R-:W-:Y:S02]  /*3750*/  IMAD R17, R128.reuse, 0xc8, RZ ;  /* 0x000000c880117824 */ /* 0x040fe400078e02ff */
        /* <DEDUP_REMOVED lines=11> */
[-C--:B------:R-:W-:Y:S02]  /*3810*/  IADD3 R10, P0, R17, R120.reuse, RZ ;  /* 0x00000078110a7210 */ /* 0x080fe40007f1e0ff */
[----:B0-----:R-:W-:-:S02]  /*3820*/  IADD3 R8, P1, R19, R120, RZ ;  /* 0x0000007813087210 */ /* 0x001fc40007f3e0ff */
[-C--:B------:R-:W-:Y:S02]  /*3830*/  LEA.HI.X.SX32 R11, R17, R121.reuse, 0x1, P0 ;  /* 0x00000079110b7211 */ /* 0x080fe400000f0eff */
[----:B------:R-:W-:Y:S01]  /*3840*/  LEA.HI.X.SX32 R9, R19, R121, 0x1, P1 ;  /* 0x0000007913097211 */ /* 0x000fe200008f0eff */
[----:B------:R0:W-:Y:S04]  /*3850*/  STL [R1+0x27c], R30 ;  /* 0x00027c1e01007387 */ /* 0x0001e80000100800 */
[----:B------:R1:W5:Y:S04]  /*3860*/  LDG.E.U8 R32, desc[UR60][R10.64] ;  /* 0x0000003c0a207981 */ /* 0x000368000c1e1100 */
[----:B0-----:R0:W5:Y:S01]  /*3870*/  LDG.E.U8 R30, desc[UR60][R8.64] ;  /* 0x0000003c081e7981 */ /* 0x001162000c1e1100 */
[----:B------:R-:W-:-:S02]  /*3880*/  IMAD R21, R128, 0xca, RZ ;  /* 0x000000ca80157824 */ /* 0x000fc400078e02ff */
[----:B------:R-:W-:-:S03]  /*3890*/  IMAD R17, R128, 0xcb, RZ ;  /* 0x000000cb80117824 */ /* 0x000fc600078e02ff */
[-C--:B-1----:R-:W-:Y:S01]  /*38a0*/  IADD3 R14, P0, R21, R120.reuse, RZ ;  /* 0x00000078150e7210 */ /* 0x082fe20007f1e0ff */
[C---:B------:R-:W-:Y:S01]  /*38b0*/  IMAD R19, R128.reuse, 0xcc, RZ ;  /* 0x000000cc80137824 */ /* 0x040fe200078e02ff */
[-C--:B------:R-:W-:Y:S02]  /*38c0*/  IADD3 R10, P1, R17, R120.reuse, RZ ;  /* 0x00000078110a7210 */ /* 0x080fe40007f3e0ff */
[-C--:B------:R-:W-:Y:S01]  /*38d0*/  LEA.HI.X.SX32 R15, R21, R121.reuse, 0x1, P0 ;  /* 0x00000079150f7211 */ /* 0x080fe200000f0eff */
[----:B------:R-:W-:Y:S01]  /*38e0*/  IMAD R21, R128, 0xcd, RZ ;  /* 0x000000cd80157824 */ /* 0x000fe200078e02ff */
[----:B0-----:R-:W-:Y:S02]  /*38f0*/  IADD3 R8, P0, R19, R120, RZ ;  /* 0x0000007813087210 */ /* 0x001fe40007f1e0ff */
[-C--:B------:R-:W-:Y:S01]  /*3900*/  LEA.HI.X.SX32 R11, R17, R121.reuse, 0x1, P1 ;  /* 0x00000079110b7211 */ /* 0x080fe200008f0eff */
[----:B------:R0:W5:Y:S01]  /*3910*/  LDG.E.U8 R31, desc[UR60][R14.64] ;  /* 0x0000003c0e1f7981 */ /* 0x000162000c1e1100 */
[----:B------:R-:W-:-:S03]  /*3920*/  LEA.HI.X.SX32 R9, R19, R121, 0x1, P0 ;  /* 0x0000007913097211 */ /* 0x000fc600000f0eff */
[----:B---3--:R1:W-:Y:S01]  /*3930*/  STL [R1+0x278], R25 ;  /* 0x0002781901007387 */ /* 0x0083e20000100800 */
[----:B0-----:R-:W-:-:S03]  /*3940*/  IADD3 R14, P1, R21, R120, RZ ;  /* 0x00000078150e7210 */ /* 0x001fc60007f3e0ff */
[----:B------:R0:W-:Y:S01]  /*3950*/  STL [R1+0x274], R23 ;  /* 0x0002741701007387 */ /* 0x0001e20000100800 */
[----:B------:R-:W-:Y:S01]  /*3960*/  LEA.HI.X.SX32 R15, R21, R121, 0x1, P1 ;  /* 0x00000079150f7211 */ /* 0x000fe200008f0eff */
[C---:B-1----:R-:W-:Y:S02]  /*3970*/  IMAD R25, R128.reuse, 0xcf, RZ ;  /* 0x000000cf80197824 */ /* 0x042fe400078e02ff */
[C---:B0-----:R-:W-:Y:S01]  /*3980*/  IMAD R23, R128.reuse, 0xce, RZ ;  /* 0x000000ce80177824 */ /* 0x041fe200078e02ff */
[----:B----4-:R0:W-:Y:S01]  /*3990*/  STL [R1+0x270], R24 ;  /* 0x0002701801007387 */ /* 0x0101e20000100800 */
[----:B------:R-:W-:-:S03]  /*39a0*/  IMAD R17, R128, 0x50, RZ ;  /* 0x0000005080117824 */ /* 0x000fc600078e02ff */
[----:B0-----:R0:W3:Y:S02]  /*39b0*/  LDG.E.U8 R24, desc[UR60][R10.64] ;  /* 0x0000003c0a187981 */ /* 0x0010e4000c1e1100 */
[----:B0-----:R-:W-:-:S04]  /*39c0*/  IADD3 R10, P0, R23, R120, RZ ;  /* 0x00000078170a7210 */ /* 0x001fc80007f1e0ff */
[----:B------:R-:W-:Y:S01]  /*39d0*/  LEA.HI.X.SX32 R11, R23, R121, 0x1, P0 ;  /* 0x00000079170b7211 */ /* 0x000fe200000f0eff */
[----:B------:R-:W-:Y:S01]  /*39e0*/  IMAD R19, R128, 0x51, RZ ;  /* 0x0000005180137824 */ /* 0x000fe200078e02ff */
[----:B--2---:R0:W-:Y:S04]  /*39f0*/  STL [R1+0x26c], R22 ;  /* 0x00026c1601007387 */ /* 0x0041e80000100800 */
[----:B-----5:R1:W-:Y:S04]  /*3a00*/  STL [R1+0x268], R18 ;  /* 0x0002681201007387 */ /* 0x0203e80000100800 */
[----:B0-----:R0:W2:Y:S04]  /*3a10*/  LDG.E.U8 R22, desc[UR60][R8.64] ;  /* 0x0000003c08167981 */ /* 0x0010a8000c1e1100 */
[----:B-1----:R1:W4:Y:S01]  /*3a20*/  LDG.E.U8 R18, desc[UR60][R14.64] ;  /* 0x0000003c0e127981 */ /* 0x002322000c1e1100 */
[----:B0-----:R-:W-:-:S03]  /*3a30*/  IADD3 R8, P1, R25, R120, RZ ;  /* 0x0000007819087210 */ /* 0x001fc60007f3e0ff */
[----:B------:R0:W-:Y:S01]  /*3a40*/  STL [R1+0x260], R20 ;  /* 0x0002601401007387 */ /* 0x0001e20000100800 */
[-C--:B------:R-:W-:Y:S02]  /*3a50*/  LEA.HI.X.SX32 R9, R25, R121.reuse, 0x1, P1 ;  /* 0x0000007919097211 */ /* 0x080fe400008f0eff */
[CC--:B-1----:R-:W-:Y:S01]  /*3a60*/  IADD3 R14, P0, R17.reuse, R120.reuse, RZ ;  /* 0x00000078110e7210 */ /* 0x0c2fe20007f1e0ff */
[----:B------:R1:W-:Y:S03]  /*3a70*/  STL [R1+0x258], R16 ;  /* 0x0002581001007387 */ /* 0x0003e60000100800 */
[----:B------:R-:W-:Y:S01]  /*3a80*/  LEA.HI.X.SX32 R15, R17, R121, 0x1, P0 ;  /* 0x00000079110f7211 */ /* 0x000fe200000f0eff */
[----:B0-----:R0:W5:Y:S04]  /*3a90*/  LDG.E.U8 R20, desc[UR60][R10.64] ;  /* 0x0000003c0a147981 */ /* 0x001168000c1e1100 */
[----:B------:R-:W5:Y:S04]  /*3aa0*/  LDG.E.U8 R25, desc[UR60][R14.64] ;  /* 0x0000003c0e197981 */ /* 0x000f68000c1e1100 */
[----:B-1----:R1:W5:Y:S01]  /*3ab0*/  LDG.E.U8 R16, desc[UR60][R8.64] ;  /* 0x0000003c08107981 */ /* 0x002362000c1e1100 */
[----:B0-----:R-:W-:-:S04]  /*3ac0*/  IADD3 R10, P1, R19, R120, RZ ;  /* 0x00000078130a7210 */ /* 0x001fc80007f3e0ff */
[----:B------:R-:W-:Y:S01]  /*3ad0*/  LEA.HI.X.SX32 R11, R19, R121, 0x1, P1 ;  /* 0x00000079130b7211 */ /* 0x000fe200008f0eff */
[----:B------:R-:W-:Y:S04]  /*3ae0*/  STL [R1+0x250], R32 ;  /* 0x0002502001007387 */ /* 0x000fe80000100800 */
[----:B------:R0:W-:Y:S04]  /*3af0*/  STL [R1+0x248], R30 ;  /* 0x0002481e01007387 */ /* 0x0001e80000100800 */
[----:B0-----:R0:W5:Y:S01]  /*3b00*/  LDG.E.U8 R30, desc[UR60][R10.64] ;  /* 0x0000003c0a1e7981 */ /* 0x001162000c1e1100 */
[----:B------:R-:W-:-:S02]  /*3b10*/  IMAD R21, R128, 0x52, RZ ;  /* 0x0000005280157824 */ /* 0x000fc400078e02ff */
[----:B------:R-:W-:-:S03]  /*3b20*/  IMAD R17, R128, 0x53, RZ ;  /* 0x0000005380117824 */ /* 0x000fc600078e02ff */
[-C--:B-1----:R-:W-:Y:S01]  /*3b30*/  IADD3 R8, P0, R21, R120.reuse, RZ ;  /* 0x0000007815087210 */ /* 0x082fe20007f1e0ff */
[C---:B------:R-:W-:Y:S01]  /*3b40*/  IMAD R19, R128.reuse, 0x54, RZ ;  /* 0x0000005480137824 */ /* 0x040fe200078e02ff */
[-C--:B------:R-:W-:Y:S02]  /*3b50*/  IADD3 R14, P1, R17, R120.reuse, RZ ;  /* 0x00000078110e7210 */ /* 0x080fe40007f3e0ff */
[-C--:B------:R-:W-:Y:S01]  /*3b60*/  LEA.HI.X.SX32 R9, R21, R121.reuse, 0x1, P0 ;  /* 0x0000007915097211 */ /* 0x080fe200000f0eff */
[C---:B------:R-:W-:Y:S01]  /*3b70*/  IMAD R21, R128.reuse, 0x55, RZ ;  /* 0x0000005580157824 */ /* 0x040fe200078e02ff */
[----:B0-----:R-:W-:Y:S02]  /*3b80*/  IADD3 R10, P0, R19, R120, RZ ;  /* 0x00000078130a7210 */ /* 0x001fe40007f1e0ff */
[-C--:B------:R-:W-:Y:S01]  /*3b90*/  LEA.HI.X.SX32 R15, R17, R121.reuse, 0x1, P1 ;  /* 0x00000079110f7211 */ /* 0x080fe200008f0eff */
[----:B------:R0:W5:Y:S01]  /*3ba0*/  LDG.E.U8 R23, desc[UR60][R8.64] ;  /* 0x0000003c08177981 */ /* 0x000162000c1e1100 */
[----:B------:R-:W-:Y:S01]  /*3bb0*/  LEA.HI.X.SX32 R11, R19, R121, 0x1, P0 ;  /* 0x00000079130b7211 */ /* 0x000fe200000f0eff */
[----:B------:R-:W-:-:S02]  /*3bc0*/  IMAD R17, R128, 0x56, RZ ;  /* 0x0000005680117824 */ /* 0x000fc400078e02ff */
[----:B------:R-:W-:Y:S01]  /*3bd0*/  STL [R1+0x240], R31 ;  /* 0x0002401f01007387 */ /* 0x000fe20000100800 */
[----:B0-----:R-:W-:Y:S01]  /*3be0*/  IADD3 R8, P1, R21, R120, RZ ;  /* 0x0000007815087210 */ /* 0x001fe20007f3e0ff */
[----:B------:R-:W-:-:S03]  /*3bf0*/  IMAD R19, R128, 0x57, RZ ;  /* 0x0000005780137824 */ /* 0x000fc600078e02ff */
[----:B------:R-:W-:Y:S01]  /*3c00*/  LEA.HI.X.SX32 R9, R21, R121, 0x1, P1 ;  /* 0x0000007915097211 */ /* 0x000fe200008f0eff */
[----:B------:R-:W-:Y:S01]  /*3c10*/  IMAD R21, R128, 0x58, RZ ;  /* 0x0000005880157824 */ /* 0x000fe200078e02ff */
[----:B---3--:R0:W-:Y:S04]  /*3c20*/  STL [R1+0x238], R24 ;  /* 0x0002381801007387 */ /* 0x0081e80000100800 */
[----:B0-----:R0:W3:Y:S02]  /*3c30*/  LDG.E.U8 R24, desc[UR60][R14.64] ;  /* 0x0000003c0e187981 */ /* 0x0010e4000c1e1100 */
[----:B0-----:R-:W-:-:S04]  /*3c40*/  IADD3 R14, P0, R17, R120, RZ ;  /* 0x00000078110e7210 */ /* 0x001fc80007f1e0ff */
[----:B------:R-:W-:Y:S01]  /*3c50*/  LEA.HI.X.SX32 R15, R17, R121, 0x1, P0 ;  /* 0x00000079110f7211 */ /* 0x000fe200000f0eff */
[----:B------:R-:W-:Y:S01]  /*3c60*/  IMAD R17, R128, 0x59, RZ ;  /* 0x0000005980117824 */ /* 0x000fe200078e02ff */
[----:B--2---:R0:W-:Y:S04]  /*3c70*/  STL [R1+0x230], R22 ;  /* 0x0002301601007387 */ /* 0x0041e80000100800 */
[----:B----4-:R1:W-:Y:S04]  /*3c80*/  STL [R1+0x228], R18 ;  /* 0x0002281201007387 */ /* 0x0103e80000100800 */
[----:B0-----:R0:W2:Y:S04]  /*3c90*/  LDG.E.U8 R22, desc[UR60][R10.64] ;  /* 0x0000003c0a167981 */ /* 0x0010a8000c1e1100 */
[----:B-1----:R1:W4:Y:S01]  /*3ca0*/  LDG.E.U8 R18, desc[UR60][R8.64] ;  /* 0x0000003c08127981 */ /* 0x002322000c1e1100 */
[----:B0-----:R-:W-:-:S03]  /*3cb0*/  IADD3 R10, P1, R19, R120, RZ ;  /* 0x00000078130a7210 */ /* 0x001fc60007f3e0ff */
[----:B-----5:R0:W-:Y:S01]  /*3cc0*/  STL [R1+0x220], R20 ;  /* 0x0002201401007387 */ /* 0x0201e20000100800 */
[-C--:B------:R-:W-:Y:S02]  /*3cd0*/  LEA.HI.X.SX32 R11, R19, R121.reuse, 0x1, P1 ;  /* 0x00000079130b7211 */ /* 0x080fe400008f0eff */
[CC--:B-1----:R-:W-:Y:S01]  /*3ce0*/  IADD3 R8, P0, R21.reuse, R120.reuse, RZ ;  /* 0x0000007815087210 */ /* 0x0c2fe20007f1e0ff */
[----:B------:R1:W-:Y:S03]  /*3cf0*/  STL [R1+0x218], R16 ;  /* 0x0002181001007387 */ /* 0x0003e60000100800 */
[----:B------:R-:W-:Y:S01]  /*3d00*/  LEA.HI.X.SX32 R9, R21, R121, 0x1, P0 ;  /* 0x0000007915097211 */ /* 0x000fe200000f0eff */
[----:B0-----:R0:W5:Y:S04]  /*3d10*/  LDG.E.U8 R20, desc[UR60][R14.64] ;  /* 0x0000003c0e147981 */ /* 0x001168000c1e1100 */
[----:B-1----:R1:W5:Y:S04]  /*3d20*/  LDG.E.U8 R16, desc[UR60][R10.64] ;  /* 0x0000003c0a107981 */ /* 0x002368000c1e1100 */
[----:B------:R1:W-:Y:S01]  /*3d30*/  STL [R1+0x264], R25 ;  /* 0x0002641901007387 */ /* 0x0003e20000100800 */
[----:B0-----:R-:W-:-:S03]  /*3d40*/  IADD3 R14, P1, R17, R120, RZ ;  /* 0x00000078110e7210 */ /* 0x001fc60007f3e0ff */
[----:B-1----:R0:W5:Y:S01]  /*3d50*/  LDG.E.U8 R25, desc[UR60][R8.64] ;  /* 0x0000003c08197981 */ /* 0x002162000c1e1100 */
[----:B------:R-:W-:-:S03]  /*3d60*/  LEA.HI.X.SX32 R15, R17, R121, 0x1, P1 ;  /* 0x00000079110f7211 */ /* 0x000fc600008f0eff */
[----:B------:R1:W-:Y:S04]  /*3d70*/  STL [R1+0x25c], R30 ;  /* 0x00025c1e01007387 */ /* 0x0003e80000100800 */
[----:B-1----:R1:W5:Y:S01]  /*3d80*/  LDG.E.U8 R30, desc[UR60][R14.64] ;  /* 0x0000003c0e1e7981 */ /* 0x002362000c1e1100 */
[C---:B------:R-:W-:Y:S02]  /*3d90*/  IMAD R19, R128.reuse, 0x5a, RZ ;  /* 0x0000005a80137824 */ /* 0x040fe400078e02ff */
[----:B------:R-:W-:-:S03]  /*3da0*/  IMAD R21, R128, 0x5b, RZ ;  /* 0x0000005b80157824 */ /* 0x000fc600078e02ff */
[-C--:B------:R-:W-:Y:S01]  /*3db0*/  IADD3 R10, P0, R19, R120.reuse, RZ ;  /* 0x00000078130a7210 */ /* 0x080fe20007f1e0ff */
[C---:B------:R-:W-:Y:S01]  /*3dc0*/  IMAD R17, R128.reuse, 0x5c, RZ ;  /* 0x0000005c80117824 */ /* 0x040fe200078e02ff */
[-C--:B0-----:R-:W-:Y:S02]  /*3dd0*/  IADD3 R8, P1, R21, R120.reuse, RZ ;  /* 0x0000007815087210 */ /* 0x081fe40007f3e0ff */
[-C--:B------:R-:W-:Y:S01]  /*3de0*/  LEA.HI.X.SX32 R11, R19, R121.reuse, 0x1, P0 ;  /* 0x00000079130b7211 */ /* 0x080fe200000f0eff */
[C---:B------:R-:W-:Y:S01]  /*3df0*/  IMAD R19, R128.reuse, 0x5d, RZ ;  /* 0x0000005d80137824 */ /* 0x040fe200078e02ff */
[----:B------:R0:W-:Y:S01]  /*3e00*/  STL [R1+0x254], R23 ;  /* 0x0002541701007387 */ /* 0x0001e20000100800 */
[----:B-1----:R-:W-:Y:S02]  /*3e10*/  IADD3 R14, P0, R17, R120, RZ ;  /* 0x00000078110e7210 */ /* 0x002fe40007f1e0ff */
[-C--:B------:R-:W-:Y:S02]  /*3e20*/  LEA.HI.X.SX32 R9, R21, R121.reuse, 0x1, P1 ;  /* 0x0000007915097211 */ /* 0x080fe400008f0eff */
[----:B------:R-:W-:Y:S01]  /*3e30*/  LEA.HI.X.SX32 R15, R17, R121, 0x1, P0 ;  /* 0x00000079110f7211 */ /* 0x000fe200000f0eff */
[----:B0-----:R0:W5:Y:S01]  /*3e40*/  LDG.E.U8 R23, desc[UR60][R10.64] ;  /* 0x0000003c0a177981 */ /* 0x001162000c1e1100 */
[----:B------:R-:W-:-:S02]  /*3e50*/  IMAD R21, R128, 0x5e, RZ ;  /* 0x0000005e80157824 */ /* 0x000fc400078e02ff */
[C---:B------:R-:W-:Y:S01]  /*3e60*/  IMAD R17, R128.reuse, 0x5f, RZ ;  /* 0x0000005f80117824 */ /* 0x040fe200078e02ff */
[CC--:B0-----:R-:W-:Y:S01]  /*3e70*/  IADD3 R10, P1, R19.reuse, R120.reuse, RZ ;  /* 0x00000078130a7210 */ /* 0x0c1fe20007f3e0ff */
[----:B---3--:R0:W-:Y:S03]  /*3e80*/  STL [R1+0x24c], R24 ;  /* 0x00024c1801007387 */ /* 0x0081e60000100800 */
[----:B------:R-:W-:Y:S01]  /*3e90*/  LEA.HI.X.SX32 R11, R19, R121, 0x1, P1 ;  /* 0x00000079130b7211 */ /* 0x000fe200008f0eff */
[----:B------:R-:W-:Y:S01]  /*3ea0*/  IMAD R19, R128, 0xd0, RZ ;  /* 0x000000d080137824 */ /* 0x000fe200078e02ff */
        /* <DEDUP_REMOVED lines=8> */
[----:B0-----:R-:W-:-:S04]  /*3f30*/  IADD3 R14, P1, R17, R120, RZ ;  /* 0x00000078110e7210 */ /* 0x001fc80007f3e0ff */
[-C--:B------:R-:W-:Y:S02]  /*3f40*/  LEA.HI.X.SX32 R15, R17, R121.reuse, 0x1, P1 ;  /* 0x00000079110f7211 */ /* 0x080fe400008f0eff */
[CC--:B-1----:R-:W-:Y:S01]  /*3f50*/  IADD3 R10, P0, R19.reuse, R120.reuse, RZ ;  /* 0x00000078130a7210 */ /* 0x0c2fe20007f1e0ff */
[----:B-----5:R0:W-:Y:S03]  /*3f60*/  STL [R1+0x234], R20 ;  /* 0x0002341401007387 */ /* 0x0201e60000100800 */
[----:B------:R-:W-:Y:S01]  /*3f70*/  LEA.HI.X.SX32 R11, R19, R121, 0x1, P0 ;  /* 0x00000079130b7211 */ /* 0x000fe200000f0eff */
[----:B------:R1:W-:Y:S04]  /*3f80*/  STL [R1+0x22c], R16 ;  /* 0x00022c1001007387 */ /* 0x0003e80000100800 */
        /* <DEDUP_REMOVED lines=36> */
[C---:B-1----:R-:W-:Y:S01]  /*41d0*/  IADD3 R14, P0, R17.reuse, R120, RZ ;  /* 0x00000078110e7210 */ /* 0x042fe20007f1e0ff */
[----:B-----5:R0:W-:Y:S03]  /*41e0*/  STL [R1+0x204], R20 ;  /* 0x0002041401007387 */ /* 0x0201e60000100800 */
[----:B------:R-:W-:Y:S01]  /*41f0*/  LEA.HI.X.SX32 R15, R17, R121, 0x1, P0 ;  /* 0x00000079110f7211 */ /* 0x000fe200000f0eff */
[----:B------:R1:W-:Y:S01]  /*4200*/  STL [R1+0x200], R16 ;  /* 0x0002001001007387 */ /* 0x0003e20000100800 */
[----:B------:R-:W-:-:S03]  /*4210*/  IMAD R21, R128, 0xda, RZ ;  /* 0x000000da80157824 */ /* 0x000fc600078e02ff */
[----:B0-----:R0:W5:Y:S04]  /*4220*/  LDG.E.U8 R20, desc[UR60][R10.64] ;  /* 0x0000003c0a147981 */ /* 0x001168000c1e1100 */
[----:B-1----:R1:W5:Y:S01]  /*4230*/  LDG.E.U8 R16, desc[UR60][R8.64] ;  /* 0x0000003c08107981 */ /* 0x002362000c1e1100 */
[----:B------:R-:W-:-:S03]  /*4240*/  IMAD R17, R128, 0xdb, RZ ;  /* 0x000000db80117824 */ /* 0x000fc600078e02ff */
[----:B------:R1:W-:Y:S01]  /*4250*/  STL [R1+0x1fc], R25 ;  /* 0x0001fc1901007387 */ /* 0x0003e20000100800 */
[-C--:B0-----:R-:W-:Y:S02]  /*4260*/  IADD3 R10, P1, R19, R120.reuse, RZ ;  /* 0x00000078130a7210 */ /* 0x081fe40007f3e0ff */
[-C--:B-1----:R-:W-:Y:S01]  /*4270*/  IADD3 R8, P0, R21, R120.reuse, RZ ;  /* 0x0000007815087210 */ /* 0x082fe20007f1e0ff */
[----:B------:R0:W5:Y:S01]  /*4280*/  LDG.E.U8 R25, desc[UR60][R14.64] ;  /* 0x0000003c0e197981 */ /* 0x000162000c1e1100 */
[-C--:B------:R-:W-:Y:S02]  /*4290*/  LEA.HI.X.SX32 R11, R19, R121.reuse, 0x1, P1 ;  /* 0x00000079130b7211 */ /* 0x080fe400008f0eff */
[----:B------:R-:W-:Y:S01]  /*42a0*/  LEA.HI.X.SX32 R9, R21, R121, 0x1, P0 ;  /* 0x0000007915097211 */ /* 0x000fe200000f0eff */
[----:B------:R1:W-:Y:S04]  /*42b0*/  STL [R1+0x1f8], R30 ;  /* 0x0001f81e01007387 */ /* 0x0003e80000100800 */
[----:B------:R1:W5:Y:S01]  /*42c0*/  LDG.E.U8 R33, desc[UR60][R10.64] ;  /* 0x0000003c0a217981 */ /* 0x000362000c1e1100 */
[----:B0-----:R-:W-:-:S03]  /*42d0*/  IADD3 R14, P1, R17, R120, RZ ;  /* 0x00000078110e7210 */ /* 0x001fc60007f3e0ff */
[----:B------:R0:W5:Y:S01]  /*42e0*/  LDG.E.U8 R32, desc[UR60][R8.64] ;  /* 0x0000003c08207981 */ /* 0x000162000c1e1100 */
[----:B------:R-:W-:-:S05]  /*42f0*/  LEA.HI.X.SX32 R15, R17, R121, 0x1, P1 ;  /* 0x00000079110f7211 */ /* 0x000fca00008f0eff */
[----:B-1----:R1:W5:Y:S01]  /*4300*/  LDG.E.U8 R30, desc[UR60][R14.64] ;  /* 0x0000003c0e1e7981 */ /* 0x002362000c1e1100 */
[C---:B------:R-:W-:Y:S02]  /*4310*/  IMAD R19, R128.reuse, 0xdc, RZ ;  /* 0x000000dc80137824 */ /* 0x040fe400078e02ff */
[----:B------:R-:W-:-:S03]  /*4320*/  IMAD R21, R128, 0xdd, RZ ;  /* 0x000000dd80157824 */ /* 0x000fc600078e02ff */
[-C--:B------:R-:W-:Y:S01]  /*4330*/  IADD3 R10, P0, R19, R120.reuse, RZ ;  /* 0x00000078130a7210 */ /* 0x080fe20007f1e0ff */
[----:B------:R1:W-:Y:S01]  /*4340*/  STL [R1+0x1f4], R23 ;  /* 0x0001f41701007387 */ /* 0x0003e20000100800 */
[-C--:B0-----:R-:W-:Y:S01]  /*4350*/  IADD3 R8, P1, R21, R120.reuse, RZ ;  /* 0x0000007815087210 */ /* 0x081fe20007f3e0ff */
[C---:B------:R-:W-:Y:S01]  /*4360*/  IMAD R17, R128.reuse, 0x60, RZ ;  /* 0x0000006080117824 */ /* 0x040fe200078e02ff */
[-C--:B------:R-:W-:Y:S02]  /*4370*/  LEA.HI.X.SX32 R11, R19, R121.reuse, 0x1, P0 ;  /* 0x00000079130b7211 */ /* 0x080fe400000f0eff */
[-C--:B------:R-:W-:Y:S01]  /*4380*/  LEA.HI.X.SX32 R9, R21, R121.reuse, 0x1, P1 ;  /* 0x0000007915097211 */ /* 0x080fe200008f0eff */
[C---:B-1----:R-:W-:Y:S02]  /*4390*/  IMAD R23, R128.reuse, 0xde, RZ ;  /* 0x000000de80177824 */ /* 0x042fe400078e02ff */
[----:B------:R0:W5:Y:S03]  /*43a0*/  LDG.E.U8 R31, desc[UR60][R10.64] ;  /* 0x0000003c0a1f7981 */ /* 0x000166000c1e1100 */
[C---:B------:R-:W-:Y:S01]  /*43b0*/  IADD3 R14, P0, R23.reuse, R120, RZ ;  /* 0x00000078170e7210 */ /* 0x040fe20007f1e0ff */
[----:B------:R-:W-:Y:S01]  /*43c0*/  IMAD R19, R128, 0xdf, RZ ;  /* 0x000000df80137824 */ /* 0x000fe200078e02ff */
[----:B---3--:R1:W-:Y:S02]  /*43d0*/  STL [R1+0x1f0], R24 ;  /* 0x0001f01801007387 */ /* 0x0083e40000100800 */
[----:B------:R-:W-:-:S02]  /*43e0*/  LEA.HI.X.SX32 R15, R23, R121, 0x1, P0 ;  /* 0x00000079170f7211 */ /* 0x000fc400000f0eff */
[----:B0-----:R-:W-:-:S04]  /*43f0*/  IADD3 R10, P1, R19, R120, RZ ;  /* 0x00000078130a7210 */ /* 0x001fc80007f3e0ff */
[----:B------:R-:W-:Y:S01]  /*4400*/  LEA.HI.X.SX32 R11, R19, R121, 0x1, P1 ;  /* 0x00000079130b7211 */ /* 0x000fe200008f0eff */
[C---:B------:R-:W-:Y:S02]  /*4410*/  IMAD R19, R128.reuse, 0x62, RZ ;  /* 0x0000006280137824 */ /* 0x040fe400078e02ff */
[C---:B------:R-:W-:Y:S01]  /*4420*/  IMAD R21, R128.reuse, 0x63, RZ ;  /* 0x0000006380157824 */ /* 0x040fe200078e02ff */
[----:B-1----:R0:W3:Y:S01]  /*4430*/  LDG.E.U8 R24, desc[UR60][R14.64] ;  /* 0x0000003c0e187981 */ /* 0x0020e2000c1e1100 */
[----:B------:R-:W-:Y:S01]  /*4440*/  IMAD R23, R128, 0x64, RZ ;  /* 0x0000006480177824 */ /* 0x000fe200078e02ff */
[----:B0-----:R-:W-:-:S04]  /*4450*/  IADD3 R14, P1, R19, R120, RZ ;  /* 0x00000078130e7210 */ /* 0x001fc80007f3e0ff */
[----:B------:R-:W-:-:S05]  /*4460*/  LEA.HI.X.SX32 R15, R19, R121, 0x1, P1 ;  /* 0x00000079130f7211 */ /* 0x000fca00008f0eff */
[----:B------:R-:W3:Y:S04]  /*4470*/  LDG.E.U8 R63, desc[UR60][R14.64] ;  /* 0x0000003c0e3f7981 */ /* 0x000ee8000c1e1100 */
[----:B--2---:R0:W-:Y:S04]  /*4480*/  STL [R1+0x1ec], R22 ;  /* 0x0001ec1601007387 */ /* 0x0041e80000100800 */
[----:B----4-:R1:W-:Y:S04]  /*4490*/  STL [R1+0x1e8], R18 ;  /* 0x0001e81201007387 */ /* 0x0103e80000100800 */
[----:B0-----:R-:W2:Y:S04]  /*44a0*/  LDG.E.U8 R22, desc[UR60][R10.64] ;  /* 0x0000003c0a167981 */ /* 0x001ea8000c1e1100 */
[----:B-1----:R0:W4:Y:S02]  /*44b0*/  LDG.E.U8 R18, desc[UR60][R8.64] ;  /* 0x0000003c08127981 */ /* 0x002124000c1e1100 */
[----:B0-----:R-:W-:-:S04]  /*44c0*/  IADD3 R8, P0, R17, R120, RZ ;  /* 0x0000007811087210 */ /* 0x001fc80007f1e0ff */
[----:B------:R-:W-:Y:S01]  /*44d0*/  LEA.HI.X.SX32 R9, R17, R121, 0x1, P0 ;  /* 0x0000007911097211 */ /* 0x000fe200000f0eff */
[----:B------:R-:W-:Y:S01]  /*44e0*/  IMAD R17, R128, 0x61, RZ ;  /* 0x0000006180117824 */ /* 0x000fe200078e02ff */
[----:B-----5:R0:W-:Y:S04]  /*44f0*/  STL [R1+0x1e4], R20 ;  /* 0x0001e41401007387 */ /* 0x0201e80000100800 */
[----:B------:R1:W-:Y:S04]  /*4500*/  STL [R1+0x1e0], R16 ;  /* 0x0001e01001007387 */ /* 0x0003e80000100800 */
[----:B0-----:R0:W5:Y:S01]  /*4510*/  LDG.E.U8 R20, desc[UR60][R8.64] ;  /* 0x0000003c08147981 */ /* 0x001162000c1e1100 */
[----:B-1----:R-:W-:-:S03]  /*4520*/  IADD3 R16, P0, R17, R120, RZ ;  /* 0x0000007811107210 */ /* 0x002fc60007f1e0ff */
[----:B------:R1:W-:Y:S01]  /*4530*/  STL [R1+0x1dc], R25 ;  /* 0x0001dc1901007387 */ /* 0x0003e20000100800 */
[-C--:B------:R-:W-:Y:S02]  /*4540*/  LEA.HI.X.SX32 R17, R17, R121.reuse, 0x1, P0 ;  /* 0x0000007911117211 */ /* 0x080fe400000f0eff */
[-C--:B------:R-:W-:Y:S02]  /*4550*/  IADD3 R10, P0, R21, R120.reuse, RZ ;  /* 0x00000078150a7210 */ /* 0x080fe40007f1e0ff */
[-C--:B0-----:R-:W-:Y:S01]  /*4560*/  IADD3 R8, P2, R23, R120.reuse, RZ ;  /* 0x0000007817087210 */ /* 0x081fe20007f5e0ff */
[----:B------:R0:W5:Y:S01]  /*4570*/  LDG.E.U8 R65, desc[UR60][R16.64] ;  /* 0x0000003c10417981 */ /* 0x000162000c1e1100 */
[----:B-1----:R-:W-:Y:S01]  /*4580*/  IMAD R25, R128, 0x65, RZ ;  /* 0x0000006580197824 */ /* 0x002fe200078e02ff */
[-C--:B------:R-:W-:Y:S02]  /*4590*/  LEA.HI.X.SX32 R11, R21, R121.reuse, 0x1, P0 ;  /* 0x00000079150b7211 */ /* 0x080fe400000f0eff */
[----:B------:R-:W-:Y:S01]  /*45a0*/  LEA.HI.X.SX32 R9, R23, R121, 0x1, P2 ;  /* 0x0000007917097211 */ /* 0x000fe200010f0eff */
[----:B------:R-:W-:Y:S01]  /*45b0*/  STL [R1+0x1d8], R33 ;  /* 0x0001d82101007387 */ /* 0x000fe20000100800 */
[----:B0-----:R-:W-:-:S03]  /*45c0*/  IADD3 R16, P1, R25, R120, RZ ;  /* 0x0000007819107210 */ /* 0x001fc60007f3e0ff */
[----:B------:R-:W-:Y:S01]  /*45d0*/  STL [R1+0x1d4], R32 ;  /* 0x0001d42001007387 */ /* 0x000fe20000100800 */
[----:B------:R-:W-:-:S03]  /*45e0*/  LEA.HI.X.SX32 R17, R25, R121, 0x1, P1 ;  /* 0x0000007919117211 */ /* 0x000fc600008f0eff */
[----:B------:R-:W5:Y:S04]  /*45f0*/  LDG.E.U8 R56, desc[UR60][R10.64] ;  /* 0x0000003c0a387981 */ /* 0x000f68000c1e1100 */
[----:B------:R0:W-:Y:S04]  /*4600*/  STL [R1+0x1d0], R30 ;  /* 0x0001d01e01007387 */ /* 0x0001e80000100800 */
[----:B------:R1:W5:Y:S04]  /*4610*/  LDG.E.U8 R35, desc[UR60][R8.64] ;  /* 0x0000003c08237981 */ /* 0x000368000c1e1100 */
[----:B0-----:R0:W5:Y:S01]  /*4620*/  LDG.E.U8 R30, desc[UR60][R16.64] ;  /* 0x0000003c101e7981 */ /* 0x001162000c1e1100 */
[----:B------:R-:W-:-:S02]  /*4630*/  IMAD R19, R128, 0x66, RZ ;  /* 0x0000006680137824 */ /* 0x000fc400078e02ff */
[----:B------:R-:W-:-:S03]  /*4640*/  IMAD R21, R128, 0x67, RZ ;  /* 0x0000006780157824 */ /* 0x000fc600078e02ff */
[-C--:B-1----:R-:W-:Y:S01]  /*4650*/  IADD3 R8, P0, R19, R120.reuse, RZ ;  /* 0x0000007813087210 */ /* 0x082fe20007f1e0ff */
[C---:B------:R-:W-:Y:S01]  /*4660*/  IMAD R23, R128.reuse, 0x68, RZ ;  /* 0x0000006880177824 */ /* 0x040fe200078e02ff */
[-C--:B------:R-:W-:Y:S01]  /*4670*/  IADD3 R10, P1, R21, R120.reuse, RZ ;  /* 0x00000078150a7210 */ /* 0x080fe20007f3e0ff */
[----:B------:R-:W-:Y:S01]  /*4680*/  IMAD R25, R128, 0x69, RZ ;  /* 0x0000006980197824 */ /* 0x000fe200078e02ff */
[-C--:B------:R-:W-:Y:S02]  /*4690*/  LEA.HI.X.SX32 R9, R19, R121.reuse, 0x1, P0 ;  /* 0x0000007913097211 */ /* 0x080fe400000f0eff */
[-C--:B------:R-:W-:Y:S01]  /*46a0*/  LEA.HI.X.SX32 R11, R21, R121.reuse, 0x1, P1 ;  /* 0x00000079150b7211 */ /* 0x080fe200008f0eff */
[----:B------:R1:W-:Y:S01]  /*46b0*/  STL [R1+0x1cc], R31 ;  /* 0x0001cc1f01007387 */ /* 0x0003e20000100800 */
[-C--:B------:R-:W-:Y:S01]  /*46c0*/  IADD3 R14, P2, R23, R120.reuse, RZ ;  /* 0x00000078170e7210 */ /* 0x080fe20007f5e0ff */
[----:B------:R-:W5:Y:S01]  /*46d0*/  LDC R21, c[0x0][0x248] ;  /* 0x00009200ff157b82 */ /* 0x000f620000000800 */
[----:B0-----:R-:W-:Y:S01]  /*46e0*/  IADD3 R16, P0, R25, R120, RZ ;  /* 0x0000007819107210 */ /* 0x001fe20007f1e0ff */
[----:B------:R0:W5:Y:S01]  /*46f0*/  LDG.E.U8 R64, desc[UR60][R8.64] ;  /* 0x0000003c08407981 */ /* 0x000162000c1e1100 */
[----:B------:R-:W-:-:S03]  /*4700*/  LEA.HI.X.SX32 R15, R23, R121, 0x1, P2 ;  /* 0x00000079170f7211 */ /* 0x000fc600010f0eff */
[----:B------:R-:W5:Y:S01]  /*4710*/  LDG.E.U8 R57, desc[UR60][R10.64] ;  /* 0x0000003c0a397981 */ /* 0x000f62000c1e1100 */
[----:B------:R-:W-:Y:S01]  /*4720*/  LEA.HI.X.SX32 R17, R25, R121, 0x1, P0 ;  /* 0x0000007919117211 */ /* 0x000fe200000f0eff */
[C---:B------:R-:W-:Y:S01]  /*4730*/  IMAD R23, R128.reuse, 0x6a, RZ ;  /* 0x0000006a80177824 */ /* 0x040fe200078e02ff */
[----:B-1----:R-:W1:Y:S01]  /*4740*/  LDC R31, c[0x0][0x248] ;  /* 0x00009200ff1f7b82 */ /* 0x002e620000000800 */
[----:B------:R3:W5:Y:S01]  /*4750*/  LDG.E.U8 R33, desc[UR60][R14.64] ;  /* 0x0000003c0e217981 */ /* 0x000762000c1e1100 */
[----:B------:R-:W-:-:S03]  /*4760*/  IMAD R25, R128, 0x6b, RZ ;  /* 0x0000006b80197824 */ /* 0x000fc600078e02ff */
[----:B------:R1:W5:Y:S01]  /*4770*/  LDG.E.U8 R32, desc[UR60][R16.64] ;  /* 0x0000003c10207981 */ /* 0x000362000c1e1100 */
[-C--:B0-----:R-:W-:Y:S02]  /*4780*/  IADD3 R8, P0, R23, R120.reuse, RZ ;  /* 0x0000007817087210 */ /* 0x081fe40007f1e0ff */
[----:B------:R-:W0:Y:S01]  /*4790*/  LDC R19, c[0x0][0x248] ;  /* 0x00009200ff137b82 */ /* 0x000e220000000800 */
[----:B---3--:R-:W-:Y:S02]  /*47a0*/  IADD3 R14, P1, R25, R120, RZ ;  /* 0x00000078190e7210 */ /* 0x008fe40007f3e0ff */
[-C--:B------:R-:W-:Y:S02]  /*47b0*/  LEA.HI.X.SX32 R9, R23, R121.reuse, 0x1, P0 ;  /* 0x0000007917097211 */ /* 0x080fe400000f0eff */
[----:B------:R-:W-:Y:S01]  /*47c0*/  LEA.HI.X.SX32 R15, R25, R121, 0x1, P1 ;  /* 0x00000079190f7211 */ /* 0x000fe200008f0eff */
[----:B----4-:R3:W-:Y:S04]  /*47d0*/  STL [R1+0x1c8], R18 ;  /* 0x0001c81201007387 */ /* 0x0107e80000100800 */
[----:B------:R4:W-:Y:S04]  /*47e0*/  STL [R1+0x1c0], R24 ;  /* 0x0001c01801007387 */ /* 0x0009e80000100800 */
[----:B--2---:R2:W-:Y:S01]  /*47f0*/  STL [R1+0x1bc], R22 ;  /* 0x0001bc1601007387 */ /* 0x0045e20000100800 */
[----:B---3--:R-:W3:Y:S08]  /*4800*/  LDC R18, c[0x0][0x248] ;  /* 0x00009200ff127b82 */ /* 0x008ef00000000800 */
[----:B----4-:R-:W4:Y:S01]  /*4810*/  LDC R24, c[0x0][0x248] ;  /* 0x00009200ff187b82 */ /* 0x010f220000000800 */
[----:B-----5:R5:W-:Y:S07]  /*4820*/  STL [R1+0x1c4], R20 ;  /* 0x0001c41401007387 */ /* 0x020bee0000100800 */
[----:B--2---:R-:W2:Y:S01]  /*4830*/  LDC R22, c[0x0][0x248] ;  /* 0x00009200ff167b82 */ /* 0x004ea20000000800 */
[----:B-1----:R-:W-:-:S07]  /*4840*/  IMAD R31, R31, 0x10e, RZ ;  /* 0x0000010e1f1f7824 */ /* 0x002fce00078e02ff */
[----:B-----5:R-:W1:Y:S01]  /*4850*/  LDC R20, c[0x0][0x248] ;  /* 0x00009200ff147b82 */ /* 0x020e620000000800 */
[----:B------:R-:W-:Y:S04]  /*4860*/  STL [R1+0x1b8], R65 ;  /* 0x0001b84101007387 */ /* 0x000fe80000100800 */
[----:B------:R-:W-:Y:S04]  /*4870*/  STL [R1+0x1b4], R63 ;  /* 0x0001b43f01007387 */ /* 0x000fe80000100800 */
[----:B------:R5:W-:Y:S04]  /*4880*/  STL [R1+0x1b0], R56 ;  /* 0x0001b03801007387 */ /* 0x000be80000100800 */
[----:B------:R-:W-:Y:S04]  /*4890*/  STL [R1+0x1ac], R35 ;  /* 0x0001ac2301007387 */ /* 0x000fe80000100800 */
[----:B-----5:R5:W2:Y:S04]  /*48a0*/  LDG.E.U8 R56, desc[UR60][R8.64] ;  /* 0x0000003c08387981 */ /* 0x020aa8000c1e1100 */
[----:B------:R0:W-:Y:S04]  /*48b0*/  STL [R1+0x1a8], R30 ;  /* 0x0001a81e01007387 */ /* 0x0001e80000100800 */
[----:B0-----:R0:W2:Y:S01]  /*48c0*/  LDG.E.U8 R30, desc[UR60][R14.64] ;  /* 0x0000003c0e1e7981 */ /* 0x0010a2000c1e1100 */
[----:B----4-:R-:W-:Y:S01]  /*48d0*/  IMAD R23, R24, 0x190, RZ ;  /* 0x0000019018177824 */ /* 0x010fe200078e02ff */
[C---:B------:R-:W-:Y:S01]  /*48e0*/  IADD3 R16, P0, R31.reuse, R120, RZ ;  /* 0x000000781f107210 */ /* 0x040fe20007f1e0ff */
[----:B---3--:R-:W-:Y:S01]  /*48f0*/  IMAD R11, R18, 0x10f, RZ ;  /* 0x0000010f120b7824 */ /* 0x008fe200078e02ff */
[----:B------:R-:W3:Y:S02]  /*4900*/  LDC R24, c[0x0][0x248] ;  /* 0x00009200ff187b82 */ /* 0x000ee40000000800 */
[----:B------:R-:W-:-:S02]  /*4910*/  LEA.HI.X.SX32 R17, R31, R121, 0x1, P0 ;  /* 0x000000791f117211 */ /* 0x000fc400000f0eff */
[CC--:B-----5:R-:W-:Y:S01]  /*4920*/  IADD3 R8, P1, R23.reuse, R120.reuse, RZ ;  /* 0x0000007817087210 */ /* 0x0e0fe20007f3e0ff */
[----:B--2---:R-:W-:Y:S02]  /*4930*/  IMAD R25, R22, 0x191, RZ ;  /* 0x0000019116197824 */ /* 0x004fe400078e02ff */
[----:B------:R2:W4:Y:S01]  /*4940*/  LDG.E.U8 R35, desc[UR60][R16.64] ;  /* 0x0000003c10237981 */ /* 0x000522000c1e1100 */
[----:B------:R-:W5:Y:S01]  /*4950*/  LDC R18, c[0x0][0x248] ;  /* 0x00009200ff127b82 */ /* 0x000f620000000800 */
[----:B------:R-:W-:Y:S01]  /*4960*/  LEA.HI.X.SX32 R9, R23, R121, 0x1, P1 ;  /* 0x0000007917097211 */ /* 0x000fe200008f0eff */
[----:B------:R-:W-:Y:S01]  /*4970*/  IMAD R21, R21, 0x193, RZ ;  /* 0x0000019315157824 */ /* 0x000fe200078e02ff */
[----:B------:R-:W-:Y:S01]  /*4980*/  IADD3 R10, P2, R11, R120, RZ ;  /* 0x000000780b0a7210 */ /* 0x000fe20007f5e0ff */
[----:B------:R-:W-:-:S04]  /*4990*/  IMAD R19, R19, 0x194, RZ ;  /* 0x0000019413137824 */ /* 0x000fc800078e02ff */
[----:B------:R-:W5:Y:S01]  /*49a0*/  LDC R22, c[0x0][0x248] ;  /* 0x00009200ff167b82 */ /* 0x000f620000000800 */
[----:B------:R-:W-:Y:S01]  /*49b0*/  LEA.HI.X.SX32 R11, R11, R121, 0x1, P2 ;  /* 0x000000790b0b7211 */ /* 0x000fe200010f0eff */
[----:B------:R2:W4:Y:S01]  /*49c0*/  LDG.E.U8 R112, desc[UR60][R8.64] ;  /* 0x0000003c08707981 */ /* 0x000522000c1e1100 */
[----:B0-----:R-:W-:-:S05]  /*49d0*/  IADD3 R14, P0, R25, R120, RZ ;  /* 0x00000078190e7210 */ /* 0x001fca0007f1e0ff */
[----:B------:R-:W0:Y:S01]  /*49e0*/  LDC R23, c[0x0][0x248] ;  /* 0x00009200ff177b82 */ /* 0x000e220000000800 */
[----:B------:R-:W-:Y:S01]  /*49f0*/  IADD3 R68, P2, R21, R120, RZ ;  /* 0x0000007815447210 */ /* 0x000fe20007f5e0ff */
[----:B-1----:R-:W-:-:S06]  /*4a00*/  IMAD R31, R20, 0x192, RZ ;  /* 0x00000192141f7824 */ /* 0x002fcc00078e02ff */
[----:B--2---:R-:W1:Y:S01]  /*4a10*/  LDC R17, c[0x0][0x248] ;  /* 0x00009200ff117b82 */ /* 0x004e620000000800 */
[-C--:B------:R-:W-:Y:S01]  /*4a20*/  LEA.HI.X.SX32 R15, R25, R121.reuse, 0x1, P0 ;  /* 0x00000079190f7211 */ /* 0x080fe200000f0eff */
[----:B------:R2:W4:Y:S01]  /*4a30*/  LDG.E.U8 R63, desc[UR60][R10.64] ;  /* 0x0000003c0a3f7981 */ /* 0x000522000c1e1100 */
[----:B------:R-:W-:Y:S02]  /*4a40*/  IADD3 R8, P0, R19, R120, RZ ;  /* 0x0000007813087210 */ /* 0x000fe40007f1e0ff */
[----:B------:R-:W-:-:S03]  /*4a50*/  LEA.HI.X.SX32 R69, R21, R121, 0x1, P2 ;  /* 0x0000007915457211 */ /* 0x000fc600010f0eff */
[----:B------:R-:W1:Y:S01]  /*4a60*/  LDC R21, c[0x0][0x248] ;  /* 0x00009200ff157b82 */ /* 0x000e620000000800 */
[----:B------:R-:W-:Y:S01]  /*4a70*/  STL [R1+0x1a4], R64 ;  /* 0x0001a44001007387 */ /* 0x000fe20000100800 */
[-C--:B------:R-:W-:Y:S01]  /*4a80*/  LEA.HI.X.SX32 R9, R19, R121.reuse, 0x1, P0 ;  /* 0x0000007913097211 */ /* 0x080fe200000f0eff */
[----:B---3--:R-:W-:Y:S01]  /*4a90*/  IMAD R25, R24, 0x195, RZ ;  /* 0x0000019518197824 */ /* 0x008fe200078e02ff */
[C---:B--2---:R-:W-:Y:S01]  /*4aa0*/  IADD3 R10, P1, R31.reuse, R120, RZ ;  /* 0x000000781f0a7210 */ /* 0x044fe20007f3e0ff */
[----:B------:R2:W-:Y:S03]  /*4ab0*/  STL [R1+0x1a0], R57 ;  /* 0x0001a03901007387 */ /* 0x0005e60000100800 */
[----:B------:R-:W-:Y:S01]  /*4ac0*/  LEA.HI.X.SX32 R11, R31, R121, 0x1, P1 ;  /* 0x000000791f0b7211 */ /* 0x000fe200008f0eff */
[----:B------:R-:W3:Y:S01]  /*4ad0*/  LDC R20, c[0x0][0x248] ;  /* 0x00009200ff147b82 */ /* 0x000ee20000000800 */
[----:B------:R2:W4:Y:S01]  /*4ae0*/  LDG.E.U8 R31, desc[UR60][R8.64] ;  /* 0x0000003c081f7981 */ /* 0x000522000c1e1100 */
[----:B-----5:R-:W-:-:S03]  /*4af0*/  IMAD R22, R22, 0x199, RZ ;  /* 0x0000019916167824 */ /* 0x020fc600078e02ff */
[----:B------:R-:W5:Y:S01]  /*4b00*/  LDG.E.U8 R68, desc[UR60][R68.64] ;  /* 0x0000003c44447981 */ /* 0x000f62000c1e1100 */
[----:B--2---:R-:W-:Y:S02]  /*4b10*/  IMAD R57, R18, 0x196, RZ ;  /* 0x0000019612397824 */ /* 0x004fe400078e02ff */
[----:B------:R-:W2:Y:S01]  /*4b20*/  LDC R18, c[0x0][0x248] ;  /* 0x00009200ff127b82 */ /* 0x000ea20000000800 */
[----:B------:R0:W-:Y:S01]  /*4b30*/  STL [R1+0x19c], R33 ;  /* 0x00019c2101007387 */ /* 0x0001e20000100800 */
[-C--:B------:R-:W-:Y:S02]  /*4b40*/  IADD3 R8, P0, R25, R120.reuse, RZ ;  /* 0x0000007819087210 */ /* 0x080fe40007f1e0ff */
[----:B------:R-:W-:Y:S01]  /*4b50*/  IADD3 R16, P1, R57, R120, RZ ;  /* 0x0000007839107210 */ /* 0x000fe20007f3e0ff */
[----:B------:R1:W-:Y:S01]  /*4b60*/  STL [R1+0x198], R32 ;  /* 0x0001982001007387 */ /* 0x0003e20000100800 */
[----:B------:R-:W-:Y:S02]  /*4b70*/  LEA.HI.X.SX32 R9, R25, R121, 0x1, P0 ;  /* 0x0000007919097211 */ /* 0x000fe400000f0eff */
[----:B------:R-:W2:Y:S01]  /*4b80*/  LDC R19, c[0x0][0x248] ;  /* 0x00009200ff137b82 */ /* 0x000ea20000000800 */
[----:B0-----:R0:W4:Y:S04]  /*4b90*/  LDG.E.U8 R33, desc[UR60][R14.64] ;  /* 0x0000003c0e217981 */ /* 0x001128000c1e1100 */
[----:B------:R-:W4:Y:S04]  /*4ba0*/  LDG.E.U8 R111, desc[UR60][R8.64] ;  /* 0x0000003c086f7981 */ /* 0x000f28000c1e1100 */
[----:B-1----:R1:W5:Y:S01]  /*4bb0*/  LDG.E.U8 R32, desc[UR60][R10.64] ;  /* 0x0000003c0a207981 */ /* 0x002362000c1e1100 */
[----:B0-----:R-:W-:-:S02]  /*4bc0*/  IMAD R15, R23, 0x197, RZ ;  /* 0x00000197170f7824 */ /* 0x001fc400078e02ff */
[----:B-1----:R-:W-:Y:S01]  /*4bd0*/  IMAD R11, R17, 0x198, RZ ;  /* 0x00000198110b7824 */ /* 0x002fe200078e02ff */
[-C--:B------:R-:W-:Y:S02]  /*4be0*/  LEA.HI.X.SX32 R17, R57, R121.reuse, 0x1, P1 ;  /* 0x0000007939117211 */ /* 0x080fe400008f0eff */
[-C--:B------:R-:W-:Y:S01]  /*4bf0*/  IADD3 R14, P0, R15, R120.reuse, RZ ;  /* 0x000000780f0e7210 */ /* 0x080fe20007f1e0ff */
[----:B------:R-:W-:Y:S01]  /*4c00*/  IMAD R21, R21, 0x19a, RZ ;  /* 0x0000019a15157824 */ /* 0x000fe200078e02ff */
[-C--:B------:R-:W-:Y:S01]  /*4c10*/  IADD3 R8, P2, R22, R120.reuse, RZ ;  /* 0x0000007816087210 */ /* 0x080fe20007f5e0ff */
[----:B------:R0:W4:Y:S01]  /*4c20*/  LDG.E.U8 R69, desc[UR60][R16.64] ;  /* 0x0000003c10457981 */ /* 0x000122000c1e1100 */
[-C--:B------:R-:W-:Y:S01]  /*4c30*/  LEA.HI.X.SX32 R15, R15, R121.reuse, 0x1, P0 ;  /* 0x000000790f0f7211 */ /* 0x080fe200000f0eff */
[----:B---3--:R-:W-:Y:S01]  /*4c40*/  IMAD R20, R20, 0x110, RZ ;  /* 0x0000011014147824 */ /* 0x008fe200078e02ff */
[----:B------:R-:W-:Y:S01]  /*4c50*/  LEA.HI.X.SX32 R9, R22, R121, 0x1, P2 ;  /* 0x0000007916097211 */ /* 0x000fe200010f0eff */
[----:B--2---:R-:W-:Y:S01]  /*4c60*/  IMAD R18, R18, 0x111, RZ ;  /* 0x0000011112127824 */ /* 0x004fe200078e02ff */
[-C--:B------:R-:W-:Y:S01]  /*4c70*/  IADD3 R10, P1, R11, R120.reuse, RZ ;  /* 0x000000780b0a7210 */ /* 0x080fe20007f3e0ff */
[----:B------:R-:W-:Y:S01]  /*4c80*/  IMAD R19, R19, 0x19b, RZ ;  /* 0x0000019b13137824 */ /* 0x000fe200078e02ff */
[----:B------:R-:W1:Y:S01]  /*4c90*/  LDC R57, c[0x0][0x248] ;  /* 0x00009200ff397b82 */ /* 0x000e620000000800 */
[----:B------:R2:W3:Y:S07]  /*4ca0*/  LDG.E.U8 R110, desc[UR60][R8.64] ;  /* 0x0000003c086e7981 */ /* 0x0004ee000c1e1100 */
[----:B0-----:R-:W0:Y:S01]  /*4cb0*/  LDC R16, c[0x0][0x248] ;  /* 0x00009200ff107b82 */ /* 0x001e220000000800 */
[----:B--2---:R-:W-:-:S07]  /*4cc0*/  IADD3 R8, P0, R21, R120, RZ ;  /* 0x0000007815087210 */ /* 0x004fce0007f1e0ff */
[----:B------:R-:W2:Y:S01]  /*4cd0*/  LDC R17, c[0x0][0x248] ;  /* 0x00009200ff117b82 */ /* 0x000ea20000000800 */
[-C--:B------:R-:W-:Y:S02]  /*4ce0*/  LEA.HI.X.SX32 R11, R11, R121.reuse, 0x1, P1 ;  /* 0x000000790b0b7211 */ /* 0x080fe400008f0eff */
[----:B------:R-:W-:-:S03]  /*4cf0*/  LEA.HI.X.SX32 R9, R21, R121, 0x1, P0 ;  /* 0x0000007915097211 */ /* 0x000fc600000f0eff */
[----:B------:R1:W3:Y:S02]  /*4d00*/  LDG.E.U8 R25, desc[UR60][R10.64] ;  /* 0x0000003c0a197981 */ /* 0x0002e4000c1e1100 */
[----:B------:R-:W2:Y:S02]  /*4d10*/  LDC R21, c[0x0][0x248] ;  /* 0x00009200ff157b82 */ /* 0x000ea40000000800 */
[----:B------:R1:W3:Y:S01]  /*4d20*/  LDG.E.U8 R24, desc[UR60][R8.64] ;  /* 0x0000003c08187981 */ /* 0x0002e2000c1e1100 */
[-C--:B------:R-:W-:Y:S02]  /*4d30*/  IADD3 R70, P2, R19, R120.reuse, RZ ;  /* 0x0000007813467210 */ /* 0x080fe40007f5e0ff */
[-C--:B-1----:R-:W-:Y:S02]  /*4d40*/  IADD3 R10, P1, R18, R120.reuse, RZ ;  /* 0x00000078120a7210 */ /* 0x082fe40007f3e0ff */
[----:B------:R-:W-:Y:S01]  /*4d50*/  IADD3 R8, P0, R20, R120, RZ ;  /* 0x0000007814087210 */ /* 0x000fe20007f1e0ff */
[----:B0-----:R-:W-:Y:S01]  /*4d60*/  IMAD R16, R16, 0x112, RZ ;  /* 0x0000011210107824 */ /* 0x001fe200078e02ff */
[----:B------:R-:W-:-:S02]  /*4d70*/  LEA.HI.X.SX32 R11, R18, R121, 0x1, P1 ;  /* 0x00000079120b7211 */ /* 0x000fc400008f0eff */
[-C--:B------:R-:W-:Y:S01]  /*4d80*/  LEA.HI.X.SX32 R9, R20, R121.reuse, 0x1, P0 ;  /* 0x0000007914097211 */ /* 0x080fe200000f0eff */
[----:B------:R-:W0:Y:S01]  /*4d90*/  LDC R18, c[0x0][0x248] ;  /* 0x00009200ff127b82 */ /* 0x000e220000000800 */
[----:B------:R-:W-:Y:S01]  /*4da0*/  LEA.HI.X.SX32 R71, R19, R121, 0x1, P2 ;  /* 0x0000007913477211 */ /* 0x000fe200010f0eff */
[----:B------:R2:W3:Y:S04]  /*4db0*/  LDG.E.U8 R23, desc[UR60][R10.64] ;  /* 0x0000003c0a177981 */ /* 0x0004e8000c1e1100 */
[----:B------:R1:W3:Y:S02]  /*4dc0*/  LDG.E.U8 R109, desc[UR60][R8.64] ;  /* 0x0000003c086d7981 */ /* 0x0002e4000c1e1100 */
[----:B------:R-:W0:Y:S02]  /*4dd0*/  LDC R19, c[0x0][0x248] ;  /* 0x00009200ff137b82 */ /* 0x000e240000000800 */
[----:B------:R1:W3:Y:S01]  /*4de0*/  LDG.E.U8 R70, desc[UR60][R70.64] ;  /* 0x0000003c46467981 */ /* 0x0002e2000c1e1100 */
[----:B--2---:R-:W-:Y:S01]  /*4df0*/  IMAD R11, R17, 0x114, RZ ;  /* 0x00000114110b7824 */ /* 0x004fe200078e02ff */
[----:B-1----:R-:W-:-:S04]  /*4e00*/  IADD3 R8, P0, R16, R120, RZ ;  /* 0x0000007810087210 */ /* 0x002fc80007f1e0ff */
[----:B------:R-:W1:Y:S01]  /*4e10*/  LDC R17, c[0x0][0x248] ;  /* 0x00009200ff117b82 */ /* 0x000e620000000800 */
[----:B------:R-:W-:-:S05]  /*4e20*/  LEA.HI.X.SX32 R9, R16, R121, 0x1, P0 ;  /* 0x0000007910097211 */ /* 0x000fca00000f0eff */
[----:B------:R2:W3:Y:S02]  /*4e30*/  LDG.E.U8 R22, desc[UR60][R8.64] ;  /* 0x0000003c08167981 */ /* 0x0004e4000c1e1100 */
[----:B------:R-:W0:Y:S01]  /*4e40*/  LDC R71, c[0x0][0x248] ;  /* 0x00009200ff477b82 */ /* 0x000e220000000800 */
[----:B--2---:R-:W-:Y:S02]  /*4e50*/  IMAD R9, R21, 0x116, RZ ;  /* 0x0000011615097824 */ /* 0x004fe400078e02ff */
[----:B-1----:R-:W-:Y:S01]  /*4e60*/  IMAD R17, R17, 0x119, RZ ;  /* 0x0000011911117824 */ /* 0x002fe200078e02ff */
[----:B------:R1:W-:Y:S04]  /*4e70*/  STL [R1+0x194], R56 ;  /* 0x0001943801007387 */ /* 0x0003e80000100800 */
[----:B-1----:R-:W1:Y:S01]  /*4e80*/  LDC R56, c[0x0][0x248] ;  /* 0x00009200ff387b82 */ /* 0x002e620000000800 */
[----:B------:R2:W-:Y:S04]  /*4e90*/  STL [R1+0x190], R30 ;  /* 0x0001901e01007387 */ /* 0x0005e80000100800 */
[----:B--2---:R2:W3:Y:S03]  /*4ea0*/  LDG.E.U8 R30, desc[UR60][R14.64] ;  /* 0x0000003c0e1e7981 */ /* 0x0044e6000c1e1100 */
[----:B--2---:R-:W2:Y:S08]  /*4eb0*/  LDC R15, c[0x0][0x248] ;  /* 0x00009200ff0f7b82 */ /* 0x004eb00000000800 */
[----:B------:R-:W0:Y:S01]  /*4ec0*/  LDC R14, c[0x0][0x248] ;  /* 0x00009200ff0e7b82 */ /* 0x000e220000000800 */
[----:B--2---:R-:W-:-:S05]  /*4ed0*/  IMAD R15, R15, 0x113, RZ ;  /* 0x000001130f0f7824 */ /* 0x004fca00078e02ff */
[-C--:B------:R-:W-:Y:S01]  /*4ee0*/  IADD3 R64, P0, R15, R120.reuse, RZ ;  /* 0x000000780f407210 */ /* 0x080fe20007f1e0ff */
[----:B0-----:R-:W-:Y:S01]  /*4ef0*/  IMAD R16, R14, 0x115, RZ ;  /* 0x000001150e107824 */ /* 0x001fe200078e02ff */
[-C--:B------:R-:W-:Y:S02]  /*4f00*/  IADD3 R14, P1, R11, R120.reuse, RZ ;  /* 0x000000780b0e7210 */ /* 0x080fe40007f3e0ff */
[-C--:B------:R-:W-:Y:S02]  /*4f10*/  LEA.HI.X.SX32 R65, R15, R121.reuse, 0x1, P0 ;  /* 0x000000790f417211 */ /* 0x080fe400000f0eff */
[C---:B------:R-:W-:Y:S02]  /*4f20*/  IADD3 R10, P2, R16.reuse, R120, RZ ;  /* 0x00000078100a7210 */ /* 0x040fe40007f5e0ff */
[-C--:B------:R-:W-:Y:S01]  /*4f30*/  LEA.HI.X.SX32 R15, R11, R121.reuse, 0x1, P1 ;  /* 0x000000790b0f7211 */ /* 0x080fe200008f0eff */
[----:B------:R-:W2:Y:S01]  /*4f40*/  LDG.E.U8 R64, desc[UR60][R64.64] ;  /* 0x0000003c40407981 */ /* 0x000ea2000c1e1100 */
[----:B------:R-:W-:-:S02]  /*4f50*/  LEA.HI.X.SX32 R11, R16, R121, 0x1, P2 ;  /* 0x00000079100b7211 */ /* 0x000fc400010f0eff */
[C---:B------:R-:W-:Y:S01]  /*4f60*/  IADD3 R8, P0, R9.reuse, R120, RZ ;  /* 0x0000007809087210 */ /* 0x040fe20007f1e0ff */
[----:B------:R-:W2:Y:S03]  /*4f70*/  LDG.E.U8 R21, desc[UR60][R14.64] ;  /* 0x0000003c0e157981 */ /* 0x000ea6000c1e1100 */
[----:B------:R-:W-:Y:S01]  /*4f80*/  LEA.HI.X.SX32 R9, R9, R121, 0x1, P0 ;  /* 0x0000007909097211 */ /* 0x000fe200000f0eff */
[----:B------:R0:W2:Y:S04]  /*4f90*/  LDG.E.U8 R108, desc[UR60][R10.64] ;  /* 0x0000003c0a6c7981 */ /* 0x0000a8000c1e1100 */
[----:B------:R1:W2:Y:S01]  /*4fa0*/  LDG.E.U8 R20, desc[UR60][R8.64] ;  /* 0x0000003c08147981 */ /* 0x0002a2000c1e1100 */
[----:B0-----:R-:W-:-:S02]  /*4fb0*/  IMAD R10, R18, 0x117, RZ ;  /* 0x00000117120a7824 */ /* 0x001fc400078e02ff */
[----:B------:R-:W-:Y:S01]  /*4fc0*/  IMAD R11, R19, 0x118, RZ ;  /* 0x00000118130b7824 */ /* 0x000fe200078e02ff */
[----:B------:R-:W0:Y:S02]  /*4fd0*/  LDC R18, c[0x0][0x248] ;  /* 0x00009200ff127b82 */ /* 0x000e240000000800 */
[CC--:B-1----:R-:W-:Y:S02]  /*4fe0*/  IADD3 R8, P0, R10.reuse, R120.reuse, RZ ;  /* 0x000000780a087210 */ /* 0x0c2fe40007f1e0ff */
[-C--:B------:R-:W-:Y:S02]  /*4ff0*/  IADD3 R14, P1, R11, R120.reuse, RZ ;  /* 0x000000780b0e7210 */ /* 0x080fe40007f3e0ff */
[-C--:B------:R-:W-:Y:S02]  /*5000*/  LEA.HI.X.SX32 R9, R10, R121.reuse, 0x1, P0 ;  /* 0x000000790a097211 */ /* 0x080fe400000f0eff */
[-C--:B------:R-:W-:Y:S02]  /*5010*/  IADD3 R10, P0, R17, R120.reuse, RZ ;  /* 0x00000078110a7210 */ /* 0x080fe40007f1e0ff */
[-C--:B------:R-:W-:Y:S01]  /*5020*/  LEA.HI.X.SX32 R15, R11, R121.reuse, 0x1, P1 ;  /* 0x000000790b0f7211 */ /* 0x080fe200008f0eff */
[----:B------:R-:W-:Y:S01]  /*5030*/  IMAD R16, R66, 0x11a, RZ ;  /* 0x0000011a42107824 */ /* 0x000fe200078e02ff */
[----:B------:R-:W-:Y:S01]  /*5040*/  LEA.HI.X.SX32 R11, R17, R121, 0x1, P0 ;  /* 0x00000079110b7211 */ /* 0x000fe200000f0eff */
[----:B------:R1:W2:Y:S04]  /*5050*/  LDG.E.U8 R65, desc[UR60][R8.64] ;  /* 0x0000003c08417981 */ /* 0x0002a8000c1e1100 */
[----:B------:R5:W2:Y:S04]  /*5060*/  LDG.E.U8 R107, desc[UR60][R10.64] ;  /* 0x0000003c0a6b7981 */ /* 0x000aa8000c1e1100 */
[----:B------:R0:W2:Y:S01]  /*5070*/  LDG.E.U8 R19, desc[UR60][R14.64] ;  /* 0x0000003c0e137981 */ /* 0x0000a2000c1e1100 */
[----:B-1----:R-:W-:Y:S01]  /*5080*/  IADD3 R8, P1, R16, R120, RZ ;  /* 0x0000007810087210 */ /* 0x002fe20007f3e0ff */
[----:B-----5:R-:W-:-:S02]  /*5090*/  IMAD R11, R56, 0x11b, RZ ;  /* 0x0000011b380b7824 */ /* 0x020fc400078e02ff */
[----:B------:R-:W1:Y:S01]  /*50a0*/  LDC R56, c[0x0][0x248] ;  /* 0x00009200ff387b82 */ /* 0x000e620000000800 */
[----:B------:R-:W-:Y:S01]  /*50b0*/  LEA.HI.X.SX32 R9, R16, R121, 0x1, P1 ;  /* 0x0000007910097211 */ /* 0x000fe200008f0eff */
[----:B0-----:R-:W-:Y:S01]  /*50c0*/  IMAD R14, R18, 0x11c, RZ ;  /* 0x0000011c120e7824 */ /* 0x001fe200078e02ff */
[----:B------:R-:W-:-:S03]  /*50d0*/  IADD3 R66, P0, R11, R120, RZ ;  /* 0x000000780b427210 */ /* 0x000fc60007f1e0ff */
[----:B------:R0:W5:Y:S01]  /*50e0*/  LDG.E.U8 R18, desc[UR60][R8.64] ;  /* 0x0000003c08127981 */ /* 0x000162000c1e1100 */
[-C--:B------:R-:W-:Y:S01]  /*50f0*/  IADD3 R10, P1, R14, R120.reuse, RZ ;  /* 0x000000780e0a7210 */ /* 0x080fe20007f3e0ff */
[----:B------:R-:W-:Y:S01]  /*5100*/  IMAD R15, R80, 0x11e, RZ ;  /* 0x0000011e500f7824 */ /* 0x000fe200078e02ff */
[-C--:B------:R-:W-:Y:S01]  /*5110*/  LEA.HI.X.SX32 R67, R11, R121.reuse, 0x1, P0 ;  /* 0x000000790b437211 */ /* 0x080fe200000f0eff */
[----:B------:R-:W-:Y:S01]  /*5120*/  IMAD R16, R71, 0x11f, RZ ;  /* 0x0000011f47107824 */ /* 0x000fe200078e02ff */
[----:B------:R-:W-:Y:S01]  /*5130*/  LEA.HI.X.SX32 R11, R14, R121, 0x1, P1 ;  /* 0x000000790e0b7211 */ /* 0x000fe200008f0eff */
[----:B0-----:R-:W-:Y:S01]  /*5140*/  IMAD R9, R57, 0x11d, RZ ;  /* 0x0000011d39097824 */ /* 0x001fe200078e02ff */
[----:B------:R-:W-:-:S03]  /*5150*/  IADD3 R14, P1, R15, R120, RZ ;  /* 0x000000780f0e7210 */ /* 0x000fc60007f3e0ff */
[----:B------:R0:W4:Y:S01]  /*5160*/  LDG.E.U8 R17, desc[UR60][R10.64] ;  /* 0x0000003c0a117981 */ /* 0x000122000c1e1100 */
[-C--:B------:R-:W-:Y:S01]  /*5170*/  IADD3 R8, P0, R9, R120.reuse, RZ ;  /* 0x0000007809087210 */ /* 0x080fe20007f1e0ff */
[----:B------:R-:W-:Y:S02]  /*5180*/  IMAD R57, R81, 0x19c, RZ ;  /* 0x0000019c51397824 */ /* 0x000fe400078e02ff */
[----:B------:R-:W5:Y:S01]  /*5190*/  LDG.E.U8 R66, desc[UR60][R66.64] ;  /* 0x0000003c42427981 */ /* 0x000f62000c1e1100 */
[-C--:B------:R-:W-:Y:S01]  /*51a0*/  LEA.HI.X.SX32 R9, R9, R121.reuse, 0x1, P0 ;  /* 0x0000007909097211 */ /* 0x080fe200000f0eff */
[----:B-1----:R-:W-:Y:S01]  /*51b0*/  IMAD R80, R56, 0x19d, RZ ;  /* 0x0000019d38507824 */ /* 0x002fe200078e02ff */
[CC--:B0-----:R-:W-:Y:S02]  /*51c0*/  IADD3 R10, P0, R16.reuse, R120.reuse, RZ ;  /* 0x00000078100a7210 */ /* 0x0c1fe40007f1e0ff */
[-C--:B------:R-:W-:Y:S01]  /*51d0*/  LEA.HI.X.SX32 R15, R15, R121.reuse, 0x1, P1 ;  /* 0x000000790f0f7211 */ /* 0x080fe200008f0eff */
[----:B------:R-:W-:Y:S01]  /*51e0*/  IMAD R71, R105, 0x19e, RZ ;  /* 0x0000019e69477824 */ /* 0x000fe200078e02ff */
[----:B------:R-:W-:Y:S01]  /*51f0*/  LEA.HI.X.SX32 R11, R16, R121, 0x1, P0 ;  /* 0x00000079100b7211 */ /* 0x000fe200000f0eff */
[----:B------:R0:W4:Y:S01]  /*5200*/  LDG.E.U8 R67, desc[UR60][R8.64] ;  /* 0x0000003c08437981 */ /* 0x000122000c1e1100 */
[----:B------:R-:W-:Y:S01]  /*5210*/  IADD3 R56, P0, R80, R120, RZ ;  /* 0x0000007850387210 */ /* 0x000fe20007f1e0ff */
[----:B------:R-:W-:-:S02]  /*5220*/  IMAD R81, R128, 0x6c, RZ ;  /* 0x0000006c80517824 */ /* 0x000fc400078e02ff */
[----:B------:R1:W3:Y:S04]  /*5230*/  LDG.E.U8 R16, desc[UR60][R14.64] ;  /* 0x0000003c0e107981 */ /* 0x0002e8000c1e1100 */
[----:B------:R1:W3:Y:S01]  /*5240*/  LDG.E.U8 R106, desc[UR60][R10.64] ;  /* 0x0000003c0a6a7981 */ /* 0x0002e2000c1e1100 */
[----:B0-----:R-:W-:-:S04]  /*5250*/  IADD3 R8, P1, R57, R120, RZ ;  /* 0x0000007839087210 */ /* 0x001fc80007f3e0ff */
[-C--:B------:R-:W-:Y:S01]  /*5260*/  LEA.HI.X.SX32 R9, R57, R121.reuse, 0x1, P1 ;  /* 0x0000007939097211 */ /* 0x080fe200008f0eff */
[----:B-1----:R-:W-:Y:S01]  /*5270*/  IMAD R14, R132, 0x19f, RZ ;  /* 0x0000019f840e7824 */ /* 0x002fe200078e02ff */
[-C--:B------:R-:W-:Y:S02]  /*5280*/  LEA.HI.X.SX32 R57, R80, R121.reuse, 0x1, P0 ;  /* 0x0000007950397211 */ /* 0x080fe400000f0eff */
[CC--:B------:R-:W-:Y:S01]  /*5290*/  IADD3 R10, P1, R71.reuse, R120.reuse, RZ ;  /* 0x00000078470a7210 */ /* 0x0c0fe20007f3e0ff */
[----:B------:R0:W2:Y:S01]  /*52a0*/  LDG.E.U8 R15, desc[UR60][R8.64] ;  /* 0x0000003c080f7981 */ /* 0x0000a2000c1e1100 */
[C---:B------:R-:W-:Y:S02]  /*52b0*/  IMAD R80, R128.reuse, 0x6d, RZ ;  /* 0x0000006d80507824 */ /* 0x040fe400078e02ff */
[----:B------:R-:W-:Y:S01]  /*52c0*/  LEA.HI.X.SX32 R11, R71, R121, 0x1, P1 ;  /* 0x00000079470b7211 */ /* 0x000fe200008f0eff */
[----:B------:R1:W2:Y:S01]  /*52d0*/  LDG.E.U8 R105, desc[UR60][R56.64] ;  /* 0x0000003c38697981 */ /* 0x0002a2000c1e1100 */
[----:B------:R-:W-:Y:S01]  /*52e0*/  IMAD R132, R128, 0x6e, RZ ;  /* 0x0000006e80847824 */ /* 0x000fe200078e02ff */
[----:B0-----:R-:W-:-:S02]  /*52f0*/  IADD3 R8, P2, R14, R120, RZ ;  /* 0x000000780e087210 */ /* 0x001fc40007f5e0ff */
[CC--:B-1----:R-:W-:Y:S02]  /*5300*/  IADD3 R56, P0, R81.reuse, R120.reuse, RZ ;  /* 0x0000007851387210 */ /* 0x0c2fe40007f1e0ff */
[-C--:B------:R-:W-:Y:S02]  /*5310*/  LEA.HI.X.SX32 R9, R14, R121.reuse, 0x1, P2 ;  /* 0x000000790e097211 */ /* 0x080fe400010f0eff */
[----:B------:R0:W5:Y:S01]  /*5320*/  LDG.E.U8 R14, desc[UR60][R10.64] ;  /* 0x0000003c0a0e7981 */ /* 0x000162000c1e1100 */
[----:B------:R-:W-:Y:S01]  /*5330*/  LEA.HI.X.SX32 R57, R81, R121, 0x1, P0 ;  /* 0x0000007951397211 */ /* 0x000fe200000f0eff */
[----:B------:R-:W-:Y:S02]  /*5340*/  IMAD R81, R128, 0x6f, RZ ;  /* 0x0000006f80517824 */ /* 0x000fe400078e02ff */
[----:B------:R1:W5:Y:S04]  /*5350*/  LDG.E.U8 R71, desc[UR60][R8.64] ;  /* 0x0000003c08477981 */ /* 0x000368000c1e1100 */
[----:B------:R1:W4:Y:S01]  /*5360*/  LDG.E.U8 R141, desc[UR60][R56.64] ;  /* 0x0000003c388d7981 */ /* 0x000322000c1e1100 */
[----:B0-----:R-:W-:-:S02]  /*5370*/  IADD3 R10, P1, R80, R120, RZ ;  /* 0x00000078500a7210 */ /* 0x001fc40007f3e0ff */
[-C--:B-1----:R-:W-:Y:S02]  /*5380*/  IADD3 R8, P0, R132, R120.reuse, RZ ;  /* 0x0000007884087210 */ /* 0x082fe40007f1e0ff */
[-C--:B------:R-:W-:Y:S01]  /*5390*/  LEA.HI.X.SX32 R11, R80, R121.reuse, 0x1, P1 ;  /* 0x00000079500b7211 */ /* 0x080fe200008f0eff */
[----:B------:R-:W-:Y:S01]  /*53a0*/  IMAD R80, R128, 0xe0, RZ ;  /* 0x000000e080507824 */ /* 0x000fe200078e02ff */
[C---:B------:R-:W-:Y:S02]  /*53b0*/  IADD3 R56, P1, R81.reuse, R120, RZ ;  /* 0x0000007851387210 */ /* 0x040fe40007f3e0ff */
[-C--:B------:R-:W-:Y:S01]  /*53c0*/  LEA.HI.X.SX32 R9, R132, R121.reuse, 0x1, P0 ;  /* 0x0000007984097211 */ /* 0x080fe200000f0eff */
[----:B------:R0:W3:Y:S01]  /*53d0*/  LDG.E.U8 R134, desc[UR60][R10.64] ;  /* 0x0000003c0a867981 */ /* 0x0000e2000c1e1100 */
[----:B------:R-:W-:Y:S01]  /*53e0*/  LEA.HI.X.SX32 R57, R81, R121, 0x1, P1 ;  /* 0x0000007951397211 */ /* 0x000fe200008f0eff */
[C---:B------:R-:W-:Y:S02]  /*53f0*/  IMAD R132, R128.reuse, 0xe1, RZ ;  /* 0x000000e180847824 */ /* 0x040fe400078e02ff */
[----:B------:R1:W2:Y:S01]  /*5400*/  LDG.E.U8 R140, desc[UR60][R8.64] ;  /* 0x0000003c088c7981 */ /* 0x0002a2000c1e1100 */
[----:B------:R-:W-:-:S03]  /*5410*/  IMAD R81, R128, 0xe2, RZ ;  /* 0x000000e280517824 */ /* 0x000fc600078e02ff */
[----:B------:R1:W5:Y:S01]  /*5420*/  LDG.E.U8 R139, desc[UR60][R56.64] ;  /* 0x0000003c388b7981 */ /* 0x000362000c1e1100 */
[----:B0-----:R-:W-:-:S04]  /*5430*/  IADD3 R10, P0, R80, R120, RZ ;  /* 0x00000078500a7210 */ /* 0x001fc80007f1e0ff */
[-C--:B------:R-:W-:Y:S01]  /*5440*/  LEA.HI.X.SX32 R11, R80, R121.reuse, 0x1, P0 ;  /* 0x00000079500b7211 */ /* 0x080fe200000f0eff */
[----:B------:R-:W-:Y:S01]  /*5450*/  IMAD R80, R128, 0xe3, RZ ;  /* 0x000000e380507824 */ /* 0x000fe200078e02ff */
[CC--:B-1----:R-:W-:Y:S02]  /*5460*/  IADD3 R8, P1, R132.reuse, R120.reuse, RZ ;  /* 0x0000007884087210 */ /* 0x0c2fe40007f3e0ff */
[C---:B------:R-:W-:Y:S01]  /*5470*/  IADD3 R56, P0, R81.reuse, R120, RZ ;  /* 0x0000007851387210 */ /* 0x040fe20007f1e0ff */
[----:B------:R0:W5:Y:S01]  /*5480*/  LDG.E.U8 R142, desc[UR60][R10.64] ;  /* 0x0000003c0a8e7981 */ /* 0x000162000c1e1100 */
[-C--:B------:R-:W-:Y:S02]  /*5490*/  LEA.HI.X.SX32 R9, R132, R121.reuse, 0x1, P1 ;  /* 0x0000007984097211 */ /* 0x080fe400008f0eff */
[----:B------:R-:W-:-:S03]  /*54a0*/  LEA.HI.X.SX32 R57, R81, R121, 0x1, P0 ;  /* 0x0000007951397211 */ /* 0x000fc600000f0eff */
[----:B------:R1:W5:Y:S01]  /*54b0*/  LDG.E.U8 R138, desc[UR60][R8.64] ;  /* 0x0000003c088a7981 */ /* 0x000362000c1e1100 */
[----:B0-----:R-:W-:-:S03]  /*54c0*/  IADD3 R10, P1, R80, R120, RZ ;  /* 0x00000078500a7210 */ /* 0x001fc60007f3e0ff */
[----:B------:R0:W5:Y:S01]  /*54d0*/  LDG.E.U8 R137, desc[UR60][R56.64] ;  /* 0x0000003c38897981 */ /* 0x000162000c1e1100 */
[----:B------:R-:W-:-:S05]  /*54e0*/  LEA.HI.X.SX32 R11, R80, R121, 0x1, P1 ;  /* 0x00000079500b7211 */ /* 0x000fca00008f0eff */
[----:B------:R0:W5:Y:S01]  /*54f0*/  LDG.E.U8 R136, desc[UR60][R10.64] ;  /* 0x0000003c0a887981 */ /* 0x000162000c1e1100 */
[C---:B------:R-:W-:Y:S02]  /*5500*/  IMAD R132, R128.reuse, 0xe4, RZ ;  /* 0x000000e480847824 */ /* 0x040fe400078e02ff */
[----:B------:R-:W-:-:S03]  /*5510*/  IMAD R81, R128, 0xe5, RZ ;  /* 0x000000e580517824 */ /* 0x000fc600078e02ff */
[-C--:B-1----:R-:W-:Y:S01]  /*5520*/  IADD3 R8, P0, R132, R120.reuse, RZ ;  /* 0x0000007884087210 */ /* 0x082fe20007f1e0ff */
[----:B------:R-:W-:Y:S01]  /*5530*/  IMAD R80, R128, 0xe6, RZ ;  /* 0x000000e680507824 */ /* 0x000fe200078e02ff */
[CC--:B0-----:R-:W-:Y:S02]  /*5540*/  IADD3 R56, P1, R81.reuse, R120.reuse, RZ ;  /* 0x0000007851387210 */ /* 0x0c1fe40007f3e0ff */
[-C--:B------:R-:W-:Y:S01]  /*5550*/  LEA.HI.X.SX32 R9, R132, R121.reuse, 0x1, P0 ;  /* 0x0000007984097211 */ /* 0x080fe200000f0eff */
[----:B------:R-:W-:Y:S01]  /*5560*/  IMAD R132, R128, 0xe7, RZ ;  /* 0x000000e780847824 */ /* 0x000fe200078e02ff */
[-C--:B------:R-:W-:Y:S02]  /*5570*/  IADD3 R10, P0, R80, R120.reuse, RZ ;  /* 0x00000078500a7210 */ /* 0x080fe40007f1e0ff */
[-C--:B------:R-:W-:Y:S01]  /*5580*/  LEA.HI.X.SX32 R57, R81, R121.reuse, 0x1, P1 ;  /* 0x0000007951397211 */ /* 0x080fe200008f0eff */
[----:B------:R-:W-:Y:S01]  /*5590*/  IMAD R81, R128, 0xe8, RZ ;  /* 0x000000e880517824 */ /* 0x000fe200078e02ff */
[----:B------:R-:W-:Y:S01]  /*55a0*/  LEA.HI.X.SX32 R11, R80, R121, 0x1, P0 ;  /* 0x00000079500b7211 */ /* 0x000fe200000f0eff */
[----:B------:R-:W-:Y:S01]  /*55b0*/  IMAD R80, R128, 0xe9, RZ ;  /* 0x000000e980507824 */ /* 0x000fe200078e02ff */
[----:B----4-:R0:W-:Y:S04]  /*55c0*/  STL [R1+0x154], R141 ;  /* 0x0001548d01007387 */ /* 0x0101e80000100800 */
[----:B0-----:R0:W4:Y:S04]  /*55d0*/  LDG.E.U8 R141, desc[UR60][R8.64] ;  /* 0x0000003c088d7981 */ /* 0x001128000c1e1100 */
[----:B---3--:R1:W-:Y:S01]  /*55e0*/  STL [R1+0x14c], R134 ;  /* 0x00014c8601007387 */ /* 0x0083e20000100800 */
[----:B0-----:R-:W-:-:S03]  /*55f0*/  IADD3 R8, P1, R132, R120, RZ ;  /* 0x0000007884087210 */ /* 0x001fc60007f3e0ff */
[----:B--2---:R0:W-:Y:S01]  /*5600*/  STL [R1+0x144], R140 ;  /* 0x0001448c01007387 */ /* 0x0041e20000100800 */
[----:B------:R-:W-:-:S03]  /*5610*/  LEA.HI.X.SX32 R9, R132, R121, 0x1, P1 ;  /* 0x0000007984097211 */ /* 0x000fc600008f0eff */
[----:B-1----:R1:W2:Y:S01]  /*5620*/  LDG.E.U8 R134, desc[UR60][R56.64] ;  /* 0x0000003c38867981 */ /* 0x0022a2000c1e1100 */
[----:B------:R-:W-:-:S03]  /*5630*/  IMAD R132, R128, 0xea, RZ ;  /* 0x000000ea80847824 */ /* 0x000fc600078e02ff */
[----:B-----5:R3:W-:Y:S04]  /*5640*/  STL [R1+0x13c], R139 ;  /* 0x00013c8b01007387 */ /* 0x0207e80000100800 */
[----:B0-----:R0:W5:Y:S01]  /*5650*/  LDG.E.U8 R140, desc[UR60][R10.64] ;  /* 0x0000003c0a8c7981 */ /* 0x001162000c1e1100 */
[----:B-1----:R-:W-:-:S04]  /*5660*/  IADD3 R56, P0, R81, R120, RZ ;  /* 0x0000007851387210 */ /* 0x002fc80007f1e0ff */
[-C--:B------:R-:W-:Y:S01]  /*5670*/  LEA.HI.X.SX32 R57, R81, R121.reuse, 0x1, P0 ;  /* 0x0000007951397211 */ /* 0x080fe200000f0eff */
[----:B---3--:R1:W3:Y:S01]  /*5680*/  LDG.E.U8 R139, desc[UR60][R8.64] ;  /* 0x0000003c088b7981 */ /* 0x0082e2000c1e1100 */
[----:B------:R-:W-:Y:S01]  /*5690*/  IMAD R81, R128, 0xeb, RZ ;  /* 0x000000eb80517824 */ /* 0x000fe200078e02ff */
[CC--:B0-----:R-:W-:Y:S02]  /*56a0*/  IADD3 R10, P1, R80.reuse, R120.reuse, RZ ;  /* 0x00000078500a7210 */ /* 0x0c1fe40007f3e0ff */
[----:B------:R0:W3:Y:S02]  /*56b0*/  LDG.E.U8 R143, desc[UR60][R56.64] ;  /* 0x0000003c388f7981 */ /* 0x0000e4000c1e1100 */
[----:B------:R-:W-:Y:S02]  /*56c0*/  LEA.HI.X.SX32 R11, R80, R121, 0x1, P1 ;  /* 0x00000079500b7211 */ /* 0x000fe400008f0eff */
[-C--:B-1----:R-:W-:Y:S02]  /*56d0*/  IADD3 R8, P0, R132, R120.reuse, RZ ;  /* 0x0000007884087210 */ /* 0x082fe40007f1e0ff */
[----:B0-----:R-:W-:-:S02]  /*56e0*/  IADD3 R56, P1, R81, R120, RZ ;  /* 0x0000007851387210 */ /* 0x001fc40007f3e0ff */
[-C--:B------:R-:W-:Y:S01]  /*56f0*/  LEA.HI.X.SX32 R9, R132, R121.reuse, 0x1, P0 ;  /* 0x0000007984097211 */ /* 0x080fe200000f0eff */
[----:B------:R-:W-:Y:S01]  /*5700*/  STL [R1+0x16c], R142 ;  /* 0x00016c8e01007387 */ /* 0x000fe20000100800 */
[----:B------:R-:W-:-:S03]  /*5710*/  LEA.HI.X.SX32 R57, R81, R121, 0x1, P1 ;  /* 0x0000007951397211 */ /* 0x000fc600008f0eff */
[----:B------:R0:W-:Y:S04]  /*5720*/  STL [R1+0x168], R138 ;  /* 0x0001688a01007387 */ /* 0x0001e80000100800 */
[----:B------:R1:W-:Y:S04]  /*5730*/  STL [R1+0x164], R137 ;  /* 0x0001648901007387 */ /* 0x0003e80000100800 */
[----:B------:R1:W-:Y:S04]  /*5740*/  STL [R1+0x160], R136 ;  /* 0x0001608801007387 */ /* 0x0003e80000100800 */
[----:B0-----:R0:W3:Y:S04]  /*5750*/  LDG.E.U8 R138, desc[UR60][R10.64] ;  /* 0x0000003c0a8a7981 */ /* 0x0010e8000c1e1100 */
[----:B-1----:R1:W3:Y:S04]  /*5760*/  LDG.E.U8 R137, desc[UR60][R8.64] ;  /* 0x0000003c08897981 */ /* 0x0022e8000c1e1100 */
[----:B------:R1:W3:Y:S01]  /*5770*/  LDG.E.U8 R136, desc[UR60][R56.64] ;  /* 0x0000003c38887981 */ /* 0x0002e2000c1e1100 */
[----:B------:R-:W-:-:S02]  /*5780*/  IMAD R80, R128, 0xec, RZ ;  /* 0x000000ec80507824 */ /* 0x000fc400078e02ff */
[----:B------:R-:W-:-:S03]  /*5790*/  IMAD R132, R128, 0xed, RZ ;  /* 0x000000ed80847824 */ /* 0x000fc600078e02ff */
[-C--:B0-----:R-:W-:Y:S01]  /*57a0*/  IADD3 R10, P0, R80, R120.reuse, RZ ;  /* 0x00000078500a7210 */ /* 0x081fe20007f1e0ff */
[----:B------:R-:W-:Y:S01]  /*57b0*/  IMAD R81, R128, 0xee, RZ ;  /* 0x000000ee80517824 */ /* 0x000fe200078e02ff */
[-C--:B-1----:R-:W-:Y:S02]  /*57c0*/  IADD3 R8, P1, R132, R120.reuse, RZ ;  /* 0x0000007884087210 */ /* 0x082fe40007f3e0ff */
[-C--:B------:R-:W-:Y:S01]  /*57d0*/  LEA.HI.X.SX32 R11, R80, R121.reuse, 0x1, P0 ;  /* 0x00000079500b7211 */ /* 0x080fe200000f0eff */
[----:B------:R-:W-:Y:S01]  /*57e0*/  IMAD R80, R128, 0xef, RZ ;  /* 0x000000ef80507824 */ /* 0x000fe200078e02ff */
[C---:B------:R-:W-:Y:S02]  /*57f0*/  IADD3 R56, P0, R81.reuse, R120, RZ ;  /* 0x0000007851387210 */ /* 0x040fe40007f1e0ff */
[-C--:B------:R-:W-:Y:S01]  /*5800*/  LEA.HI.X.SX32 R9, R132, R121.reuse, 0x1, P1 ;  /* 0x0000007984097211 */ /* 0x080fe200008f0eff */
[----:B------:R0:W3:Y:S01]  /*5810*/  LDG.E.U8 R142, desc[UR60][R10.64] ;  /* 0x0000003c0a8e7981 */ /* 0x0000e2000c1e1100 */
[----:B------:R-:W-:Y:S01]  /*5820*/  IMAD R132, R128, 0x70, RZ ;  /* 0x0000007080847824 */ /* 0x000fe200078e02ff */
[----:B------:R-:W-:-:S02]  /*5830*/  LEA.HI.X.SX32 R57, R81, R121, 0x1, P0 ;  /* 0x0000007951397211 */ /* 0x000fc400000f0eff */
[----:B0-----:R-:W-:-:S04]  /*5840*/  IADD3 R10, P1, R80, R120, RZ ;  /* 0x00000078500a7210 */ /* 0x001fc80007f3e0ff */
[----:B------:R-:W-:Y:S01]  /*5850*/  LEA.HI.X.SX32 R11, R80, R121, 0x1, P1 ;  /* 0x00000079500b7211 */ /* 0x000fe200008f0eff */
[C---:B------:R-:W-:Y:S02]  /*5860*/  IMAD R81, R128.reuse, 0x72, RZ ;  /* 0x0000007280517824 */ /* 0x040fe400078e02ff */
[----:B------:R-:W-:Y:S01]  /*5870*/  IMAD R80, R128, 0x73, RZ ;  /* 0x0000007380507824 */ /* 0x000fe200078e02ff */
[----:B----4-:R0:W-:Y:S04]  /*5880*/  STL [R1+0x15c], R141 ;  /* 0x00015c8d01007387 */ /* 0x0101e80000100800 */
[----:B0-----:R0:W4:Y:S04]  /*5890*/  LDG.E.U8 R141, desc[UR60][R8.64] ;  /* 0x0000003c088d7981 */ /* 0x001128000c1e1100 */
[----:B--2---:R1:W-:Y:S01]  /*58a0*/  STL [R1+0x158], R134 ;  /* 0x0001588601007387 */ /* 0x0043e20000100800 */
[----:B0-----:R-:W-:Y:S01]  /*58b0*/  IADD3 R8, P0, R132, R120, RZ ;  /* 0x0000007884087210 */ /* 0x001fe20007f1e0ff */
[----:B-1----:R-:W-:-:S02]  /*58c0*/  IMAD R134, R128, 0x71, RZ ;  /* 0x0000007180867824 */ /* 0x002fc400078e02ff */
[----:B-----5:R0:W-:Y:S01]  /*58d0*/  STL [R1+0x150], R140 ;  /* 0x0001508c01007387 */ /* 0x0201e20000100800 */
[----:B------:R-:W-:-:S03]  /*58e0*/  LEA.HI.X.SX32 R9, R132, R121, 0x1, P0 ;  /* 0x0000007984097211 */ /* 0x000fc600000f0eff */
[----:B---3--:R1:W-:Y:S04]  /*58f0*/  STL [R1+0x148], R139 ;  /* 0x0001488b01007387 */ /* 0x0083e80000100800 */
[----:B0-----:R0:W2:Y:S04]  /*5900*/  LDG.E.U8 R140, desc[UR60][R56.64] ;  /* 0x0000003c388c7981 */ /* 0x0010a8000c1e1100 */
[----:B-1----:R1:W3:Y:S01]  /*5910*/  LDG.E.U8 R139, desc[UR60][R10.64] ;  /* 0x0000003c0a8b7981 */ /* 0x0022e2000c1e1100 */
[----:B0-----:R-:W-:-:S04]  /*5920*/  IADD3 R56, P1, R134, R120, RZ ;  /* 0x0000007886387210 */ /* 0x001fc80007f3e0ff */
[-C--:B------:R-:W-:Y:S02]  /*5930*/  LEA.HI.X.SX32 R57, R134, R121.reuse, 0x1, P1 ;  /* 0x0000007986397211 */ /* 0x080fe400008f0eff */
[CC--:B-1----:R-:W-:Y:S01]  /*5940*/  IADD3 R10, P0, R81.reuse, R120.reuse, RZ ;  /* 0x00000078510a7210 */ /* 0x0c2fe20007f1e0ff */
[----:B------:R0:W5:Y:S03]  /*5950*/  LDG.E.U8 R134, desc[UR60][R8.64] ;  /* 0x0000003c08867981 */ /* 0x000166000c1e1100 */
[----:B------:R-:W-:Y:S01]  /*5960*/  LEA.HI.X.SX32 R11, R81, R121, 0x1, P0 ;  /* 0x00000079510b7211 */ /* 0x000fe200000f0eff */
[----:B------:R-:W-:Y:S01]  /*5970*/  STL [R1+0x140], R143 ;  /* 0x0001408f01007387 */ /* 0x000fe20000100800 */
[----:B0-----:R-:W-:-:S03]  /*5980*/  IADD3 R8, P1, R80, R120, RZ ;  /* 0x0000007850087210 */ /* 0x001fc60007f3e0ff */
[----:B------:R0:W-:Y:S01]  /*5990*/  STL [R1+0x138], R138 ;  /* 0x0001388a01007387 */ /* 0x0001e20000100800 */
[----:B------:R-:W-:-:S03]  /*59a0*/  LEA.HI.X.SX32 R9, R80, R121, 0x1, P1 ;  /* 0x0000007950097211 */ /* 0x000fc600008f0eff */
[----:B------:R1:W-:Y:S04]  /*59b0*/  STL [R1+0x130], R137 ;  /* 0x0001308901007387 */ /* 0x0003e80000100800 */
[----:B------:R1:W-:Y:S04]  /*59c0*/  STL [R1+0x12c], R136 ;  /* 0x00012c8801007387 */ /* 0x0003e80000100800 */
[----:B0-----:R0:W5:Y:S04]  /*59d0*/  LDG.E.U8 R138, desc[UR60][R56.64] ;  /* 0x0000003c388a7981 */ /* 0x001168000c1e1100 */
[----:B-1----:R1:W5:Y:S04]  /*59e0*/  LDG.E.U8 R137, desc[UR60][R10.64] ;  /* 0x0000003c0a897981 */ /* 0x002368000c1e1100 */
[----:B------:R1:W5:Y:S01]  /*59f0*/  LDG.E.U8 R136, desc[UR60][R8.64] ;  /* 0x0000003c08887981 */ /* 0x000362000c1e1100 */
[----:B------:R-:W-:-:S02]  /*5a00*/  IMAD R132, R128, 0x74, RZ ;  /* 0x0000007480847824 */ /* 0x000fc400078e02ff */
[----:B------:R-:W-:-:S03]  /*5a10*/  IMAD R81, R128, 0x75, RZ ;  /* 0x0000007580517824 */ /* 0x000fc600078e02ff */
[-C--:B0-----:R-:W-:Y:S01]  /*5a20*/  IADD3 R56, P0, R132, R120.reuse, RZ ;  /* 0x0000007884387210 */ /* 0x081fe20007f1e0ff */
[----:B------:R-:W-:Y:S01]  /*5a30*/  IMAD R80, R128, 0x76, RZ ;  /* 0x0000007680507824 */ /* 0x000fe200078e02ff */
[CC--:B-1----:R-:W-:Y:S02]  /*5a40*/  IADD3 R10, P1, R81.reuse, R120.reuse, RZ ;  /* 0x00000078510a7210 */ /* 0x0c2fe40007f3e0ff */
[-C--:B------:R-:W-:Y:S01]  /*5a50*/  LEA.HI.X.SX32 R57, R132, R121.reuse, 0x1, P0 ;  /* 0x0000007984397211 */ /* 0x080fe200000f0eff */
[----:B------:R-:W-:Y:S01]  /*5a60*/  IMAD R132, R128, 0x77, RZ ;  /* 0x0000007780847824 */ /* 0x000fe200078e02ff */
[----:B------:R0:W-:Y:S01]  /*5a70*/  STL [R1+0x128], R142 ;  /* 0x0001288e01007387 */ /* 0x0001e20000100800 */
[-C--:B------:R-:W-:Y:S02]  /*5a80*/  IADD3 R8, P0, R80, R120.reuse, RZ ;  /* 0x0000007850087210 */ /* 0x080fe40007f1e0ff */
[-C--:B------:R-:W-:Y:S01]  /*5a90*/  LEA.HI.X.SX32 R11, R81, R121.reuse, 0x1, P1 ;  /* 0x00000079510b7211 */ /* 0x080fe200008f0eff */
[----:B------:R-:W-:Y:S01]  /*5aa0*/  IMAD R81, R128, 0x78, RZ ;  /* 0x0000007880517824 */ /* 0x000fe200078e02ff */
[----:B------:R-:W-:Y:S01]  /*5ab0*/  LEA.HI.X.SX32 R9, R80, R121, 0x1, P0 ;  /* 0x0000007950097211 */ /* 0x000fe200000f0eff */
[----:B0-----:R0:W5:Y:S01]  /*5ac0*/  LDG.E.U8 R142, desc[UR60][R56.64] ;  /* 0x0000003c388e7981 */ /* 0x001162000c1e1100 */
[----:B------:R-:W-:Y:S01]  /*5ad0*/  IMAD R80, R128, 0x79, RZ ;  /* 0x0000007980507824 */ /* 0x000fe200078e02ff */
[----:B0-----:R-:W-:-:S04]  /*5ae0*/  IADD3 R56, P1, R132, R120, RZ ;  /* 0x0000007884387210 */ /* 0x001fc80007f3e0ff */
[----:B------:R-:W-:Y:S01]  /*5af0*/  LEA.HI.X.SX32 R57, R132, R121, 0x1, P1 ;  /* 0x0000007984397211 */ /* 0x000fe200008f0eff */
[----:B------:R-:W-:Y:S01]  /*5b00*/  IMAD R132, R128, 0x7a, RZ ;  /* 0x0000007a80847824 */ /* 0x000fe200078e02ff */
[----:B----4-:R0:W-:Y:S04]  /*5b10*/  STL [R1+0x124], R141 ;  /* 0x0001248d01007387 */ /* 0x0101e80000100800 */
[----:B0-----:R0:W4:Y:S02]  /*5b20*/  LDG.E.U8 R141, desc[UR60][R10.64] ;  /* 0x0000003c0a8d7981 */ /* 0x001124000c1e1100 */
[----:B0-----:R-:W-:-:S04]  /*5b30*/  IADD3 R10, P0, R81, R120, RZ ;  /* 0x00000078510a7210 */ /* 0x001fc80007f1e0ff */
[----:B------:R-:W-:Y:S01]  /*5b40*/  LEA.HI.X.SX32 R11, R81, R121, 0x1, P0 ;  /* 0x00000079510b7211 */ /* 0x000fe200000f0eff */
[----:B--2---:R0:W-:Y:S01]  /*5b50*/  STL [R1+0x118], R140 ;  /* 0x0001188c01007387 */ /* 0x0041e20000100800 */
[----:B------:R-:W-:-:S03]  /*5b60*/  IMAD R81, R128, 0x7b, RZ ;  /* 0x0000007b80517824 */ /* 0x000fc600078e02ff */
[----:B---3--:R1:W-:Y:S04]  /*5b70*/  STL [R1+0x110], R139 ;  /* 0x0001108b01007387 */ /* 0x0083e80000100800 */
[----:B0-----:R0:W2:Y:S04]  /*5b80*/  LDG.E.U8 R140, desc[UR60][R8.64] ;  /* 0x0000003c088c7981 */ /* 0x0010a8000c1e1100 */
[----:B-1----:R1:W3:Y:S01]  /*5b90*/  LDG.E.U8 R139, desc[UR60][R56.64] ;  /* 0x0000003c388b7981 */ /* 0x0022e2000c1e1100 */
[----:B0-----:R-:W-:-:S03]  /*5ba0*/  IADD3 R8, P1, R80, R120, RZ ;  /* 0x0000007850087210 */ /* 0x001fc60007f3e0ff */
[----:B-----5:R0:W-:Y:S01]  /*5bb0*/  STL [R1+0x108], R134 ;  /* 0x0001088601007387 */ /* 0x0201e20000100800 */
[-C--:B-1----:R-:W-:Y:S02]  /*5bc0*/  IADD3 R56, P0, R132, R120.reuse, RZ ;  /* 0x0000007884387210 */ /* 0x082fe40007f1e0ff */
[-C--:B------:R-:W-:Y:S01]  /*5bd0*/  LEA.HI.X.SX32 R9, R80, R121.reuse, 0x1, P1 ;  /* 0x0000007950097211 */ /* 0x080fe200008f0eff */
[----:B0-----:R0:W5:Y:S01]  /*5be0*/  LDG.E.U8 R134, desc[UR60][R10.64] ;  /* 0x0000003c0a867981 */ /* 0x001162000c1e1100 */
[-C--:B------:R-:W-:Y:S02]  /*5bf0*/  LEA.HI.X.SX32 R57, R132, R121.reuse, 0x1, P0 ;  /* 0x0000007984397211 */ /* 0x080fe400000f0eff */
[C---:B0-----:R-:W-:Y:S01]  /*5c00*/  IADD3 R10, P1, R81.reuse, R120, RZ ;  /* 0x00000078510a7210 */ /* 0x041fe20007f3e0ff */
[----:B------:R0:W-:Y:S03]  /*5c10*/  STL [R1+0x104], R138 ;  /* 0x0001048a01007387 */ /* 0x0001e60000100800 */
[----:B------:R-:W-:Y:S01]  /*5c20*/  LEA.HI.X.SX32 R11, R81, R121, 0x1, P1 ;  /* 0x00000079510b7211 */ /* 0x000fe200008f0eff */
        /* <DEDUP_REMOVED lines=9> */
[-C--:B-1----:R-:W-:Y:S02]  /*5cc0*/  IADD3 R56, P1, R132, R120.reuse, RZ ;  /* 0x0000007884387210 */ /* 0x082fe40007f3e0ff */
[-C--:B------:R-:W-:Y:S01]  /*5cd0*/  LEA.HI.X.SX32 R9, R80, R121.reuse, 0x1, P0 ;  /* 0x0000007950097211 */ /* 0x080fe200000f0eff */
[----:B------:R-:W-:Y:S01]  /*5ce0*/  IMAD R80, R128, 0x7f, RZ ;  /* 0x0000007f80507824 */ /* 0x000fe200078e02ff */
[----:B------:R0:W-:Y:S01]  /*5cf0*/  STL [R1+0xe4], R142 ;  /* 0x0000e48e01007387 */ /* 0x0001e20000100800 */
[CC--:B------:R-:W-:Y:S02]  /*5d00*/  IADD3 R10, P0, R81.reuse, R120.reuse, RZ ;  /* 0x00000078510a7210 */ /* 0x0c0fe40007f1e0ff */
[-C--:B------:R-:W-:Y:S01]  /*5d10*/  LEA.HI.X.SX32 R57, R132, R121.reuse, 0x1, P1 ;  /* 0x0000007984397211 */ /* 0x080fe200008f0eff */
[C---:B------:R-:W-:Y:S01]  /*5d20*/  IMAD R132, R128.reuse, 0xf0, RZ ;  /* 0x000000f080847824 */ /* 0x040fe200078e02ff */
        /* <DEDUP_REMOVED lines=17> */
[CC--:B-1----:R-:W-:Y:S02]  /*5e40*/  IADD3 R8, P0, R80.reuse, R120.reuse, RZ ;  /* 0x0000007850087210 */ /* 0x0c2fe40007f1e0ff */
[-C--:B------:R-:W-:Y:S01]  /*5e50*/  LEA.HI.X.SX32 R11, R81, R121.reuse, 0x1, P1 ;  /* 0x00000079510b7211 */ /* 0x080fe200008f0eff */
[----:B0-----:R0:W5:Y:S01]  /*5e60*/  LDG.E.U8 R134, desc[UR60][R56.64] ;  /* 0x0000003c38867981 */ /* 0x001162000c1e1100 */
[----:B------:R-:W-:Y:S02]  /*5e70*/  LEA.HI.X.SX32 R9, R80, R121, 0x1, P0 ;  /* 0x0000007950097211 */ /* 0x000fe400000f0eff */
[----:B0-----:R-:W-:-:S04]  /*5e80*/  IADD3 R56, P1, R132, R120, RZ ;  /* 0x0000007884387210 */ /* 0x001fc80007f3e0ff */
[----:B------:R-:W-:Y:S01]  /*5e90*/  LEA.HI.X.SX32 R57, R132, R121, 0x1, P1 ;  /* 0x0000007984397211 */ /* 0x000fe200008f0eff */
[----:B------:R0:W-:Y:S04]  /*5ea0*/  STL [R1+0xc0], R138 ;  /* 0x0000c08a01007387 */ /* 0x0001e80000100800 */
[----:B------:R1:W-:Y:S04]  /*5eb0*/  STL [R1+0x98], R137 ;  /* 0x0000988901007387 */ /* 0x0003e80000100800 */
[----:B------:R1:W-:Y:S04]  /*5ec0*/  STL [R1+0x94], R136 ;  /* 0x0000948801007387 */ /* 0x0003e80000100800 */
[----:B0-----:R0:W5:Y:S04]  /*5ed0*/  LDG.E.U8 R138, desc[UR60][R10.64] ;  /* 0x0000003c0a8a7981 */ /* 0x001168000c1e1100 */
[----:B-1----:R1:W5:Y:S04]  /*5ee0*/  LDG.E.U8 R137, desc[UR60][R8.64] ;  /* 0x0000003c08897981 */ /* 0x002368000c1e1100 */
[----:B------:R1:W5:Y:S01]  /*5ef0*/  LDG.E.U8 R136, desc[UR60][R56.64] ;  /* 0x0000003c38887981 */ /* 0x000362000c1e1100 */
[----:B------:R-:W-:-:S02]  /*5f00*/  IMAD R81, R128, 0xf4, RZ ;  /* 0x000000f480517824 */ /* 0x000fc400078e02ff */
[C---:B------:R-:W-:Y:S02]  /*5f10*/  IMAD R80, R128.reuse, 0xf5, RZ ;  /* 0x000000f580507824 */ /* 0x040fe400078e02ff */
[----:B------:R-:W-:Y:S01]  /*5f20*/  IMAD R132, R128, 0xf6, RZ ;  /* 0x000000f680847824 */ /* 0x000fe200078e02ff */
[CC--:B0-----:R-:W-:Y:S02]  /*5f30*/  IADD3 R10, P0, R81.reuse, R120.reuse, RZ ;  /* 0x00000078510a7210 */ /* 0x0c1fe40007f1e0ff */
[CC--:B-1----:R-:W-:Y:S02]  /*5f40*/  IADD3 R8, P1, R80.reuse, R120.reuse, RZ ;  /* 0x0000007850087210 */ /* 0x0c2fe40007f3e0ff */
[-C--:B------:R-:W-:Y:S02]  /*5f50*/  LEA.HI.X.SX32 R11, R81, R121.reuse, 0x1, P0 ;  /* 0x00000079510b7211 */ /* 0x080fe400000f0eff */
[----:B------:R-:W-:Y:S01]  /*5f60*/  LEA.HI.X.SX32 R9, R80, R121, 0x1, P1 ;  /* 0x0000007950097211 */ /* 0x000fe200008f0eff */
[----:B------:R-:W-:Y:S01]  /*5f70*/  IMAD R80, R128, 0xf8, RZ ;  /* 0x000000f880507824 */ /* 0x000fe200078e02ff */
[----:B------:R-:W-:Y:S01]  /*5f80*/  IADD3 R56, P0, R132, R120, RZ ;  /* 0x0000007884387210 */ /* 0x000fe20007f1e0ff */
[----:B------:R0:W-:Y:S01]  /*5f90*/  STL [R1+0x90], R142 ;  /* 0x0000908e01007387 */ /* 0x0001e20000100800 */
[----:B------:R-:W-:-:S02]  /*5fa0*/  IMAD R81, R128, 0xf7, RZ ;  /* 0x000000f780517824 */ /* 0x000fc400078e02ff */
[----:B------:R-:W-:Y:S01]  /*5fb0*/  LEA.HI.X.SX32 R57, R132, R121, 0x1, P0 ;  /* 0x0000007984397211 */ /* 0x000fe200000f0eff */
[----:B------:R1:W5:Y:S04]  /*5fc0*/  LDG.E.U8 R143, desc[UR60][R10.64] ;  /* 0x0000003c0a8f7981 */ /* 0x000368000c1e1100 */
[----:B0-----:R0:W5:Y:S01]  /*5fd0*/  LDG.E.U8 R142, desc[UR60][R8.64] ;  /* 0x0000003c088e7981 */ /* 0x001162000c1e1100 */
[-C--:B-1----:R-:W-:Y:S02]  /*5fe0*/  IADD3 R10, P1, R81, R120.reuse, RZ ;  /* 0x00000078510a7210 */ /* 0x082fe40007f3e0ff */
[----:B0-----:R-:W-:-:S04]  /*5ff0*/  IADD3 R8, P0, R80, R120, RZ ;  /* 0x0000007850087210 */ /* 0x001fc80007f1e0ff */
[-C--:B------:R-:W-:Y:S02]  /*6000*/  LEA.HI.X.SX32 R9, R80, R121.reuse, 0x1, P0 ;  /* 0x0000007950097211 */ /* 0x080fe400000f0eff */
[----:B------:R-:W-:Y:S01]  /*6010*/  LEA.HI.X.SX32 R11, R81, R121, 0x1, P1 ;  /* 0x00000079510b7211 */ /* 0x000fe200008f0eff */
[----:B------:R-:W-:Y:S01]  /*6020*/  IMAD R132, R128, 0xfd, RZ ;  /* 0x000000fd80847824 */ /* 0x000fe200078e02ff */
[----:B------:R-:W-:Y:S02]  /*6030*/  PRMT R125, R125, 0x3340, R127 ;  /* 0x000033407d7d7816 */ /* 0x000fe4000000007f */
[----:B------:R-:W-:Y:S01]  /*6040*/  PRMT R90, R94, 0x3340, R90 ;  /* 0x000033405e5a7816 */ /* 0x000fe2000000005a */
[----:B------:R-:W0:Y:S01]  /*6050*/  LDC R127, c[0x0][0x248] ;  /* 0x00009200ff7f7b82 */ /* 0x000e220000000800 */
[----:B------:R-:W-:Y:S01]  /*6060*/  PRMT R88, R89, 0x3340, R88 ;  /* 0x0000334059587816 */ /* 0x000fe20000000058 */
[----:B----4-:R1:W-:Y:S04]  /*6070*/  STL [R1+0x8c], R141 ;  /* 0x00008c8d01007387 */ /* 0x0103e80000100800 */
[----:B-1----:R1:W4:Y:S02]  /*6080*/  LDG.E.U8 R141, desc[UR60][R56.64] ;  /* 0x0000003c388d7981 */ /* 0x002324000c1e1100 */
[----:B-1----:R-:W-:-:S02]  /*6090*/  IMAD R56, R128, 0xf9, RZ ;  /* 0x000000f980387824 */ /* 0x002fc400078e02ff */
[----:B------:R-:W-:Y:S01]  /*60a0*/  IMAD R57, R128, 0xfb, RZ ;  /* 0x000000fb80397824 */ /* 0x000fe200078e02ff */
[----:B--2---:R1:W-:Y:S04]  /*60b0*/  STL [R1+0x88], R140 ;  /* 0x0000888c01007387 */ /* 0x0043e80000100800 */
[----:B---3--:R2:W-:Y:S04]  /*60c0*/  STL [R1+0x84], R139 ;  /* 0x0000848b01007387 */ /* 0x0085e80000100800 */
[----:B-1----:R-:W3:Y:S04]  /*60d0*/  LDG.E.U8 R140, desc[UR60][R10.64] ;  /* 0x0000003c0a8c7981 */ /* 0x002ee8000c1e1100 */
[----:B--2---:R1:W2:Y:S02]  /*60e0*/  LDG.E.U8 R139, desc[UR60][R8.64] ;  /* 0x0000003c088b7981 */ /* 0x0042a4000c1e1100 */
[----:B-1----:R-:W-:Y:S01]  /*60f0*/  IADD3 R8, P0, R56, R120, RZ ;  /* 0x0000007838087210 */ /* 0x002fe20007f1e0ff */
[----:B------:R-:W-:-:S03]  /*6100*/  IMAD R11, R128, 0xfa, RZ ;  /* 0x000000fa800b7824 */ /* 0x000fc600078e02ff */
[-C--:B------:R-:W-:Y:S02]  /*6110*/  LEA.HI.X.SX32 R9, R56, R121.reuse, 0x1, P0 ;  /* 0x0000007938097211 */ /* 0x080fe400000f0eff */
[-C--:B------:R-:W-:Y:S01]  /*6120*/  IADD3 R56, P0, R57, R120.reuse, RZ ;  /* 0x0000007839387210 */ /* 0x080fe20007f1e0ff */
[----:B-----5:R1:W-:Y:S01]  /*6130*/  STL [R1+0x80], R134 ;  /* 0x0000808601007387 */ /* 0x0203e20000100800 */
[----:B------:R-:W-:Y:S02]  /*6140*/  IADD3 R80, P1, R11, R120, RZ ;  /* 0x000000780b507210 */ /* 0x000fe40007f3e0ff */
[-C--:B------:R-:W-:Y:S02]  /*6150*/  LEA.HI.X.SX32 R57, R57, R121.reuse, 0x1, P0 ;  /* 0x0000007939397211 */ /* 0x080fe400000f0eff */
[----:B------:R-:W-:Y:S01]  /*6160*/  LEA.HI.X.SX32 R81, R11, R121, 0x1, P1 ;  /* 0x000000790b517211 */ /* 0x000fe200008f0eff */
[----:B------:R5:W-:Y:S04]  /*6170*/  STL [R1+0x7c], R138 ;  /* 0x00007c8a01007387 */ /* 0x000be80000100800 */
[----:B------:R0:W-:Y:S04]  /*6180*/  STL [R1+0x78], R137 ;  /* 0x0000788901007387 */ /* 0x0001e80000100800 */
[----:B------:R0:W-:Y:S01]  /*6190*/  STL [R1+0x74], R136 ;  /* 0x0000748801007387 */ /* 0x0001e20000100800 */
[----:B-1----:R-:W-:-:S03]  /*61a0*/  IMAD R134, R128, 0xfc, RZ ;  /* 0x000000fc80867824 */ /* 0x002fc600078e02ff */
[----:B-----5:R1:W5:Y:S04]  /*61b0*/  LDG.E.U8 R138, desc[UR60][R8.64] ;  /* 0x0000003c088a7981 */ /* 0x020368000c1e1100 */
[----:B0-----:R-:W5:Y:S04]  /*61c0*/  LDG.E.U8 R137, desc[UR60][R80.64] ;  /* 0x0000003c50897981 */ /* 0x001f68000c1e1100 */
[----:B------:R0:W5:Y:S01]  /*61d0*/  LDG.E.U8 R136, desc[UR60][R56.64] ;  /* 0x0000003c38887981 */ /* 0x000162000c1e1100 */
[----:B-1----:R-:W-:Y:S01]  /*61e0*/  IADD3 R8, P1, R132, R120, RZ ;  /* 0x0000007884087210 */ /* 0x002fe20007f3e0ff */
[----:B0-----:R-:W-:-:S02]  /*61f0*/  IMAD R57, R128, 0xfe, RZ ;  /* 0x000000fe80397824 */ /* 0x001fc400078e02ff */
[----:B------:R-:W-:-:S03]  /*6200*/  IMAD R128, R128, 0xff, RZ ;  /* 0x000000ff80807824 */ /* 0x000fc600078e02ff */
[CC--:B------:R-:W-:Y:S02]  /*6210*/  IADD3 R80, P0, R57.reuse, R120.reuse, RZ ;  /* 0x0000007839507210 */ /* 0x0c0fe40007f1e0ff */
[-C--:B------:R-:W-:Y:S02]  /*6220*/  IADD3 R10, P2, R134, R120.reuse, RZ ;  /* 0x00000078860a7210 */ /* 0x080fe40007f5e0ff */
[-C--:B------:R-:W-:Y:S02]  /*6230*/  LEA.HI.X.SX32 R81, R57, R121.reuse, 0x1, P0 ;  /* 0x0000007939517211 */ /* 0x080fe400000f0eff */
[-C--:B------:R-:W-:Y:S02]  /*6240*/  LEA.HI.X.SX32 R9, R132, R121.reuse, 0x1, P1 ;  /* 0x0000007984097211 */ /* 0x080fe400008f0eff */
[----:B------:R-:W-:Y:S01]  /*6250*/  IADD3 R56, P1, R128, R120, RZ ;  /* 0x0000007880387210 */ /* 0x000fe20007f3e0ff */
[----:B------:R-:W5:Y:S01]  /*6260*/  LDG.E.U8 R221, desc[UR60][R80.64] ;  /* 0x0000003c50dd7981 */ /* 0x000f62000c1e1100 */
[----:B------:R-:W-:-:S02]  /*6270*/  LEA.HI.X.SX32 R11, R134, R121, 0x1, P2 ;  /* 0x00000079860b7211 */ /* 0x000fc400010f0eff */
[----:B------:R-:W-:Y:S01]  /*6280*/  LEA.HI.X.SX32 R57, R128, R121, 0x1, P1 ;  /* 0x0000007980397211 */ /* 0x000fe200008f0eff */
[----:B------:R0:W5:Y:S04]  /*6290*/  LDG.E.U8 R132, desc[UR60][R8.64] ;  /* 0x0000003c08847981 */ /* 0x000168000c1e1100 */
[----:B------:R1:W5:Y:S04]  /*62a0*/  LDG.E.U8 R134, desc[UR60][R10.64] ;  /* 0x0000003c0a867981 */ /* 0x000368000c1e1100 */
[----:B------:R-:W5:Y:S01]  /*62b0*/  LDG.E.U8 R80, desc[UR60][R56.64] ;  /* 0x0000003c38507981 */ /* 0x000f62000c1e1100 */
[----:B0-----:R-:W-:-:S02]  /*62c0*/  PRMT R8, R124, 0x3340, R91 ;  /* 0x000033407c087816 */ /* 0x001fc4000000005b */
[----:B------:R-:W-:Y:S02]  /*62d0*/  PRMT R9, R92, 0x3340, R123 ;  /* 0x000033405c097816 */ /* 0x000fe4000000007b */
[----:B------:R-:W-:Y:S02]  /*62e0*/  PRMT R71, R14, 0x3340, R71 ;  /* 0x000033400e477816 */ /* 0x000fe40000000047 */
[----:B------:R-:W-:Y:S01]  /*62f0*/  PRMT R67, R17, 0x3340, R67 ;  /* 0x0000334011437816 */ /* 0x000fe20000000043 */
[----:B------:R-:W0:Y:S01]  /*6300*/  LDC R14, c[0x0][0x248] ;  /* 0x00009200ff0e7b82 */ /* 0x000e220000000800 */
[----:B-1----:R-:W-:Y:S02]  /*6310*/  PRMT R10, R122, 0x3340, R129 ;  /* 0x000033407a0a7816 */ /* 0x002fe40000000081 */
[----:B------:R-:W-:Y:S02]  /*6320*/  PRMT R11, R126, 0x3340, R93 ;  /* 0x000033407e0b7816 */ /* 0x000fe4000000005d */
[----:B------:R-:W-:-:S02]  /*6330*/  PRMT R8, R87, 0x5410, R8 ;  /* 0x0000541057087816 */ /* 0x000fc40000000008 */
[----:B------:R-:W-:Y:S01]  /*6340*/  PRMT R9, R9, 0x5410, R125 ;  /* 0x0000541009097816 */ /* 0x000fe2000000007d */
[----:B------:R-:W1:Y:S01]  /*6350*/  LDC R17, c[0x0][0x248] ;  /* 0x00009200ff117b82 */ /* 0x000e620000000800 */
[----:B------:R-:W-:Y:S02]  /*6360*/  PRMT R10, R10, 0x5410, R90 ;  /* 0x000054100a0a7816 */ /* 0x000fe4000000005a */
[----:B------:R-:W-:-:S05]  /*6370*/  PRMT R11, R11, 0x5410, R88 ;  /* 0x000054100b0b7816 */ /* 0x000fca0000000058 */
[----:B------:R0:W-:Y:S01]  /*6380*/  STS.128 [R135], R8 ;  /* 0x0000000887007388 */ /* 0x0001e20000000c00 */
[----:B------:R-:W-:Y:S01]  /*6390*/  PRMT R106, R16, 0x3340, R106 ;  /* 0x00003340106a7816 */ /* 0x000fe2000000006a */
[----:B------:R-:W5:Y:S01]  /*63a0*/  LDC R122, c[0x0][0x248] ;  /* 0x00009200ff7a7b82 */ /* 0x000f620000000800 */
[----:B------:R-:W-:-:S07]  /*63b0*/  PRMT R105, R15, 0x3340, R105 ;  /* 0x000033400f697816 */ /* 0x000fce0000000069 */
[----:B------:R-:W1:Y:S08]  /*63c0*/  LDC R15, c[0x0][0x248] ;  /* 0x00009200ff0f7b82 */ /* 0x000e700000000800 */
[----:B0-----:R-:W0:Y:S08]  /*63d0*/  LDC R9, c[0x0][0x248] ;  /* 0x00009200ff097b82 */ /* 0x001e300000000800 */
[----:B------:R-:W1:Y:S08]  /*63e0*/  LDC R10, c[0x0][0x248] ;  /* 0x00009200ff0a7b82 */ /* 0x000e700000000800 */
[----:B------:R-:W1:Y:S08]  /*63f0*/  LDC R11, c[0x0][0x248] ;  /* 0x00009200ff0b7b82 */ /* 0x000e700000000800 */
[----:B------:R-:W1:Y:S01]  /*6400*/  LDC R16, c[0x0][0x248] ;  /* 0x00009200ff107b82 */ /* 0x000e620000000800 */
[----:B0-----:R-:W-:Y:S01]  /*6410*/  IMAD R9, R9, 0x120, RZ ;  /* 0x0000012009097824 */ /* 0x001fe200078e02ff */
[----:B------:R-:W-:Y:S01]  /*6420*/  PRMT R101, R3, 0x3340, R101 ;  /* 0x0000334003657816 */ /* 0x000fe20000000065 */
[----:B------:R-:W-:Y:S01]  /*6430*/  IMAD R3, R14, 0x122, RZ ;  /* 0x000001220e037824 */ /* 0x000fe200078e02ff */
[----:B------:R-:W-:-:S02]  /*6440*/  PRMT R104, R104, 0x3340, R13 ;  /* 0x0000334068687816 */ /* 0x000fc4000000000d */
[CC--:B------:R-:W-:Y:S01]  /*6450*/  IADD3 R8, P0, R9.reuse, R120.reuse, RZ ;  /* 0x0000007809087210 */ /* 0x0c0fe20007f1e0ff */
[----:B-1----:R-:W-:Y:S01]  /*6460*/  IMAD R10, R10, 0x121, RZ ;  /* 0x000001210a0a7824 */ /* 0x002fe200078e02ff */
[----:B------:R-:W0:Y:S01]  /*6470*/  LDC R13, c[0x0][0x248] ;  /* 0x00009200ff0d7b82 */ /* 0x000e220000000800 */
[----:B------:R-:W-:Y:S02]  /*6480*/  PRMT R62, R62, 0x3340, R38 ;  /* 0x000033403e3e7816 */ /* 0x000fe40000000026 */
[----:B------:R-:W-:Y:S02]  /*6490*/  PRMT R102, R102, 0x3340, R5 ;  /* 0x0000334066667816 */ /* 0x000fe40000000005 */
[----:B------:R-:W-:Y:S02]  /*64a0*/  LEA.HI.X.SX32 R9, R9, R121, 0x1, P0 ;  /* 0x0000007909097211 */ /* 0x000fe400000f0eff */
[----:B------:R-:W-:Y:S01]  /*64b0*/  PRMT R75, R2, 0x3340, R75 ;  /* 0x00003340024b7816 */ /* 0x000fe2000000004b */
[----:B------:R-:W1:Y:S01]  /*64c0*/  LDC R14, c[0x0][0x248] ;  /* 0x00009200ff0e7b82 */ /* 0x000e620000000800 */
[----:B------:R-:W-:Y:S01]  /*64d0*/  PRMT R66, R18, 0x3340, R66 ;  /* 0x0000334012427816 */ /* 0x000fe20000000042 */
[----:B------:R-:W-:Y:S01]  /*64e0*/  IMAD R5, R11, 0x123, RZ ;  /* 0x000001230b057824 */ /* 0x000fe200078e02ff */
[----:B------:R-:W-:Y:S01]  /*64f0*/  PRMT R72, R12, 0x3340, R72 ;  /* 0x000033400c487816 */ /* 0x000fe20000000048 */
[----:B------:R0:W5:Y:S01]  /*6500*/  LDG.E.U8 R94, desc[UR60][R8.64] ;  /* 0x0000003c085e7981 */ /* 0x000162000c1e1100 */
[----:B------:R-:W-:-:S02]  /*6510*/  IADD3 R38, P1, R10, R120, RZ ;  /* 0x000000780a267210 */ /* 0x000fc40007f3e0ff */
[----:B------:R-:W-:Y:S01]  /*6520*/  IADD3 R2, P0, R3, R120, RZ ;  /* 0x0000007803027210 */ /* 0x000fe20007f1e0ff */
[----:B------:R-:W4:Y:S01]  /*6530*/  LDC R12, c[0x0][0x248] ;  /* 0x00009200ff0c7b82 */ /* 0x000f220000000800 */
[----:B------:R-:W-:Y:S02]  /*6540*/  PRMT R114, R114, 0x3340, R39 ;  /* 0x0000334072727816 */ /* 0x000fe40000000027 */
[-C--:B------:R-:W-:Y:S01]  /*6550*/  LEA.HI.X.SX32 R39, R10, R121.reuse, 0x1, P1 ;  /* 0x000000790a277211 */ /* 0x080fe200008f0eff */
[----:B------:R-:W-:Y:S01]  /*6560*/  IMAD R10, R17, 0x126, RZ ;  /* 0x00000126110a7824 */ /* 0x000fe200078e02ff */
[----:B------:R-:W-:-:S03]  /*6570*/  LEA.HI.X.SX32 R3, R3, R121, 0x1, P0 ;  /* 0x0000007903037211 */ /* 0x000fc600000f0eff */
[----:B------:R-:W4:Y:S01]  /*6580*/  LDC R18, c[0x0][0x248] ;  /* 0x00009200ff127b82 */ /* 0x000f220000000800 */
[-C--:B0-----:R-:W-:Y:S01]  /*6590*/  IADD3 R8, P1, R5, R120.reuse, RZ ;  /* 0x0000007805087210 */ /* 0x081fe20007f3e0ff */
[----:B------:R0:W5:Y:S01]  /*65a0*/  LDG.E.U8 R93, desc[UR60][R2.64] ;  /* 0x0000003c025d7981 */ /* 0x000162000c1e1100 */
[----:B------:R-:W-:Y:S01]  /*65b0*/  PRMT R103, R103, 0x3340, R7 ;  /* 0x0000334067677816 */ /* 0x000fe20000000007 */
[----:B------:R-:W-:Y:S01]  /*65c0*/  IMAD R7, R15, 0x124, RZ ;  /* 0x000001240f077824 */ /* 0x000fe200078e02ff */
[----:B------:R-:W-:Y:S01]  /*65d0*/  LEA.HI.X.SX32 R9, R5, R121, 0x1, P1 ;  /* 0x0000007905097211 */ /* 0x000fe200008f0eff */
[----:B------:R-:W-:Y:S01]  /*65e0*/  IMAD R11, R16, 0x125, RZ ;  /* 0x00000125100b7824 */ /* 0x000fe200078e02ff */
[----:B------:R-:W-:Y:S01]  /*65f0*/  PRMT R118, R50, 0x3340, R118 ;  /* 0x0000334032767816 */ /* 0x000fe20000000076 */
[----:B------:R-:W5:Y:S01]  /*6600*/  LDG.E.U8 R38, desc[UR60][R38.64] ;  /* 0x0000003c26267981 */ /* 0x000f62000c1e1100 */
[----:B------:R-:W-:Y:S01]  /*6610*/  PRMT R73, R6, 0x3340, R73 ;  /* 0x0000334006497816 */ /* 0x000fe20000000049 */
[----:B------:R-:W3:Y:S01]  /*6620*/  LDC R15, c[0x0][0x248] ;  /* 0x00009200ff0f7b82 */ /* 0x000ee20000000800 */
[----:B0-----:R-:W-:Y:S01]  /*6630*/  IADD3 R2, P1, R10, R120, RZ ;  /* 0x000000780a027210 */ /* 0x001fe20007f3e0ff */
[----:B------:R0:W5:Y:S01]  /*6640*/  LDG.E.U8 R50, desc[UR60][R8.64] ;  /* 0x0000003c08327981 */ /* 0x000162000c1e1100 */
[----:B------:R-:W-:-:S02]  /*6650*/  PRMT R74, R4, 0x3340, R74 ;  /* 0x00003340044a7816 */ /* 0x000fc4000000004a */
[-C--:B------:R-:W-:Y:S02]  /*6660*/  LEA.HI.X.SX32 R3, R10, R121.reuse, 0x1, P1 ;  /* 0x000000790a037211 */ /* 0x080fe400008f0eff */
[-C--:B------:R-:W-:Y:S01]  /*6670*/  IADD3 R6, P0, R7, R120.reuse, RZ ;  /* 0x0000007807067210 */ /* 0x080fe20007f1e0ff */
[----:B------:R-:W3:Y:S01]  /*6680*/  LDC R10, c[0x0][0x248] ;  /* 0x00009200ff0a7b82 */ /* 0x000ee20000000800 */
[----:B------:R-:W-:Y:S01]  /*6690*/  IADD3 R4, P2, R11, R120, RZ ;  /* 0x000000780b047210 */ /* 0x000fe20007f5e0ff */
[----:B------:R1:W5:Y:S01]  /*66a0*/  LDG.E.U8 R91, desc[UR60][R2.64] ;  /* 0x0000003c025b7981 */ /* 0x000362000c1e1100 */
[-C--:B------:R-:W-:Y:S02]  /*66b0*/  LEA.HI.X.SX32 R7, R7, R121.reuse, 0x1, P0 ;  /* 0x0000007907077211 */ /* 0x080fe400000f0eff */
[----:B------:R-:W-:-:S03]  /*66c0*/  LEA.HI.X.SX32 R5, R11, R121, 0x1, P2 ;  /* 0x000000790b057211 */ /* 0x000fc600010f0eff */
[----:B0-----:R-:W0:Y:S01]  /*66d0*/  LDC R9, c[0x0][0x248] ;  /* 0x00009200ff097b82 */ /* 0x001e220000000800 */
[----:B------:R4:W5:Y:S01]  /*66e0*/  LDG.E.U8 R92, desc[UR60][R6.64] ;  /* 0x0000003c065c7981 */ /* 0x000962000c1e1100 */
[----:B-1----:R-:W-:-:S03]  /*66f0*/  IMAD R2, R13, 0x127, RZ ;  /* 0x000001270d027824 */ /* 0x002fc600078e02ff */
[----:B------:R1:W5:Y:S01]  /*6700*/  LDG.E.U8 R39, desc[UR60][R4.64] ;  /* 0x0000003c04277981 */ /* 0x000362000c1e1100 */
[----:B------:R-:W-:Y:S02]  /*6710*/  IMAD R3, R14, 0x129, RZ ;  /* 0x000001290e037824 */ /* 0x000fe400078e02ff */
[----:B----4-:R-:W-:Y:S01]  /*6720*/  IMAD R8, R18, 0x12a, RZ ;  /* 0x0000012a12087824 */ /* 0x010fe200078e02ff */
[----:B------:R-:W-:Y:S01]  /*6730*/  PRMT R68, R32, 0x3340, R68 ;  /* 0x0000334020447816 */ /* 0x000fe20000000044 */
[----:B------:R-:W4:Y:S01]  /*6740*/  LDC R11, c[0x0][0x248] ;  /* 0x00009200ff0b7b82 */ /* 0x000f220000000800 */
[----:B------:R-:W-:Y:S01]  /*6750*/  IADD3 R6, P0, R2, R120, RZ ;  /* 0x0000007802067210 */ /* 0x000fe20007f1e0ff */
[----:B-1----:R-:W-:-:S06]  /*6760*/  IMAD R5, R12, 0x128, RZ ;  /* 0x000001280c057824 */ /* 0x002fcc00078e02ff */
[----:B------:R-:W1:Y:S01]  /*6770*/  LDC R12, c[0x0][0x248] ;  /* 0x00009200ff0c7b82 */ /* 0x000e620000000800 */
[CC--:B------:R-:W-:Y:S02]  /*6780*/  IADD3 R32, P2, R3.reuse, R120.reuse, RZ ;  /* 0x0000007803207210 */ /* 0x0c0fe40007f5e0ff */
[-C--:B------:R-:W-:Y:S02]  /*6790*/  LEA.HI.X.SX32 R7, R2, R121.reuse, 0x1, P0 ;  /* 0x0000007902077211 */ /* 0x080fe400000f0eff */
[----:B------:R-:W-:Y:S02]  /*67a0*/  IADD3 R2, P0, R8, R120, RZ ;  /* 0x0000007808027210 */ /* 0x000fe40007f1e0ff */
[----:B------:R-:W-:Y:S01]  /*67b0*/  PRMT R112, R112, 0x3340, R33 ;  /* 0x0000334070707816 */ /* 0x000fe20000000021 */
[----:B------:R-:W2:Y:S01]  /*67c0*/  LDC R13, c[0x0][0x248] ;  /* 0x00009200ff0d7b82 */ /* 0x000ea20000000800 */
[-C--:B------:R-:W-:Y:S02]  /*67d0*/  LEA.HI.X.SX32 R33, R3, R121.reuse, 0x1, P2 ;  /* 0x0000007903217211 */ /* 0x080fe400010f0eff */
[----:B------:R-:W-:-:S02]  /*67e0*/  LEA.HI.X.SX32 R3, R8, R121, 0x1, P0 ;  /* 0x0000007908037211 */ /* 0x000fc400000f0eff */
[C---:B------:R-:W-:Y:S01]  /*67f0*/  IADD3 R4, P1, R5.reuse, R120, RZ ;  /* 0x0000007805047210 */ /* 0x040fe20007f3e0ff */
[----:B------:R-:W5:Y:S02]  /*6800*/  LDG.E.U8 R32, desc[UR60][R32.64] ;  /* 0x0000003c20207981 */ /* 0x000f64000c1e1100 */
[----:B------:R-:W2:Y:S01]  /*6810*/  LDC R14, c[0x0][0x248] ;  /* 0x00009200ff0e7b82 */ /* 0x000ea20000000800 */
[----:B------:R-:W-:Y:S01]  /*6820*/  LEA.HI.X.SX32 R5, R5, R121, 0x1, P1 ;  /* 0x0000007905057211 */ /* 0x000fe200008f0eff */
[----:B------:R0:W5:Y:S04]  /*6830*/  LDG.E.U8 R89, desc[UR60][R2.64] ;  /* 0x0000003c02597981 */ /* 0x000168000c1e1100 */
[----:B------:R3:W5:Y:S02]  /*6840*/  LDG.E.U8 R90, desc[UR60][R4.64] ;  /* 0x0000003c045a7981 */ /* 0x000764000c1e1100 */
[----:B------:R-:W2:Y:S01]  /*6850*/  LDC R16, c[0x0][0x248] ;  /* 0x00009200ff107b82 */ /* 0x000ea20000000800 */
[----:B0-----:R-:W-:-:S02]  /*6860*/  IMAD R3, R9, 0x12b, RZ ;  /* 0x0000012b09037824 */ /* 0x001fc400078e02ff */
[----:B---3--:R-:W-:-:S03]  /*6870*/  IMAD R5, R10, 0x12c, RZ ;  /* 0x0000012c0a057824 */ /* 0x008fc600078e02ff */
[CC--:B------:R-:W-:Y:S02]  /*6880*/  IADD3 R2, P0, R3.reuse, R120.reuse, RZ ;  /* 0x0000007803027210 */ /* 0x0c0fe40007f1e0ff */
[----:B------:R-:W0:Y:S01]  /*6890*/  LDC R17, c[0x0][0x248] ;  /* 0x00009200ff117b82 */ /* 0x000e220000000800 */
[----:B-1----:R-:W-:Y:S01]  /*68a0*/  IMAD R10, R12, 0x12f, RZ ;  /* 0x0000012f0c0a7824 */ /* 0x002fe200078e02ff */
[-C--:B------:R-:W-:Y:S02]  /*68b0*/  LEA.HI.X.SX32 R3, R3, R121.reuse, 0x1, P0 ;  /* 0x0000007903037211 */ /* 0x080fe400000f0eff */
[----:B------:R-:W-:Y:S01]  /*68c0*/  IADD3 R8, P1, R5, R120, RZ ;  /* 0x0000007805087210 */ /* 0x000fe20007f3e0ff */
[----:B----4-:R-:W-:Y:S01]  /*68d0*/  IMAD R11, R11, 0x12e, RZ ;  /* 0x0000012e0b0b7824 */ /* 0x010fe200078e02ff */
[----:B------:R-:W-:Y:S02]  /*68e0*/  PRMT R58, R58, 0x3340, R49 ;  /* 0x000033403a3a7816 */ /* 0x000fe40000000031 */
[----:B------:R-:W1:Y:S01]  /*68f0*/  LDC R12, c[0x0][0x248] ;  /* 0x00009200ff0c7b82 */ /* 0x000e620000000800 */
[----:B------:R-:W-:Y:S01]  /*6900*/  PRMT R117, R48, 0x3340, R117 ;  /* 0x0000334030757816 */ /* 0x000fe20000000075 */
[----:B------:R2:W3:Y:S01]  /*6910*/  LDG.E.U8 R49, desc[UR60][R6.64] ;  /* 0x0000003c06317981 */ /* 0x0004e2000c1e1100 */
[----:B------:R-:W-:-:S03]  /*6920*/  LEA.HI.X.SX32 R9, R5, R121, 0x1, P1 ;  /* 0x0000007905097211 */ /* 0x000fc600008f0eff */
[----:B------:R4:W3:Y:S01]  /*6930*/  LDG.E.U8 R48, desc[UR60][R2.64] ;  /* 0x0000003c02307981 */ /* 0x0008e2000c1e1100 */
[-C--:B------:R-:W-:Y:S01]  /*6940*/  IADD3 R4, P2, R11, R120.reuse, RZ ;  /* 0x000000780b047210 */ /* 0x080fe20007f5e0ff */
[----:B------:R-:W5:Y:S02]  /*6950*/  LDC R123, c[0x0][0x248] ;  /* 0x00009200ff7b7b82 */ /* 0x000f640000000800 */
[----:B------:R0:W3:Y:S01]  /*6960*/  LDG.E.U8 R88, desc[UR60][R8.64] ;  /* 0x0000003c08587981 */ /* 0x0000e2000c1e1100 */
[----:B--2---:R-:W-:Y:S01]  /*6970*/  IMAD R7, R13, 0x12d, RZ ;  /* 0x0000012d0d077824 */ /* 0x004fe200078e02ff */
[----:B----4-:R-:W-:-:S04]  /*6980*/  IADD3 R2, P1, R10, R120, RZ ;  /* 0x000000780a027210 */ /* 0x010fc80007f3e0ff */
[----:B------:R-:W2:Y:S01]  /*6990*/  LDC R13, c[0x0][0x248] ;  /* 0x00009200ff0d7b82 */ /* 0x000ea20000000800 */
[----:B------:R-:W-:Y:S02]  /*69a0*/  IADD3 R6, P0, R7, R120, RZ ;  /* 0x0000007807067210 */ /* 0x000fe40007f1e0ff */
[-C--:B------:R-:W-:Y:S02]  /*69b0*/  LEA.HI.X.SX32 R3, R10, R121.reuse, 0x1, P1 ;  /* 0x000000790a037211 */ /* 0x080fe400008f0eff */
[----:B------:R-:W-:-:S03]  /*69c0*/  LEA.HI.X.SX32 R5, R11, R121, 0x1, P2 ;  /* 0x000000790b057211 */ /* 0x000fc600010f0eff */
[----:B0-----:R-:W0:Y:S01]  /*69d0*/  LDC R9, c[0x0][0x248] ;  /* 0x00009200ff097b82 */ /* 0x001e220000000800 */
[----:B------:R-:W-:Y:S01]  /*69e0*/  PRMT R59, R59, 0x3340, R47 ;  /* 0x000033403b3b7816 */ /* 0x000fe2000000002f */
[----:B------:R4:W3:Y:S01]  /*69f0*/  LDG.E.U8 R87, desc[UR60][R4.64] ;  /* 0x0000003c04577981 */ /* 0x0008e2000c1e1100 */
[----:B------:R-:W-:-:S03]  /*6a00*/  LEA.HI.X.SX32 R7, R7, R121, 0x1, P0 ;  /* 0x0000007907077211 */ /* 0x000fc600000f0eff */
[----:B------:R1:W3:Y:S02]  /*6a10*/  LDG.E.U8 R47, desc[UR60][R2.64] ;  /* 0x0000003c022f7981 */ /* 0x0002e4000c1e1100 */
[----:B------:R-:W2:Y:S01]  /*6a20*/  LDC R10, c[0x0][0x248] ;  /* 0x00009200ff0a7b82 */ /* 0x000ea20000000800 */
[----:B------:R-:W-:Y:S01]  /*6a30*/  IMAD R8, R17, 0x1a3, RZ ;  /* 0x000001a311087824 */ /* 0x000fe200078e02ff */
[----:B------:R1:W3:Y:S01]  /*6a40*/  LDG.E.U8 R33, desc[UR60][R6.64] ;  /* 0x0000003c06217981 */ /* 0x0002e2000c1e1100 */
[----:B----4-:R-:W-:Y:S02]  /*6a50*/  IMAD R5, R15, 0x1a1, RZ ;  /* 0x000001a10f057824 */ /* 0x010fe400078e02ff */
[----:B-1----:R-:W-:Y:S01]  /*6a60*/  IMAD R2, R14, 0x1a0, RZ ;  /* 0x000001a00e027824 */ /* 0x002fe200078e02ff */
[----:B------:R-:W-:Y:S01]  /*6a70*/  PRMT R113, R113, 0x3340, R34 ;  /* 0x0000334071717816 */ /* 0x000fe20000000022 */
[----:B------:R-:W-:Y:S01]  /*6a80*/  IMAD R3, R16, 0x1a2, RZ ;  /* 0x000001a210037824 */ /* 0x000fe200078e02ff */
[----:B------:R-:W1:Y:S02]  /*6a90*/  LDC R11, c[0x0][0x248] ;  /* 0x00009200ff0b7b82 */ /* 0x000e640000000800 */
[----:B------:R-:W-:-:S02]  /*6aa0*/  IADD3 R6, P0, R2, R120, RZ ;  /* 0x0000007802067210 */ /* 0x000fc40007f1e0ff */
[-C--:B------:R-:W-:Y:S02]  /*6ab0*/  IADD3 R34, P1, R5, R120.reuse, RZ ;  /* 0x0000007805227210 */ /* 0x080fe40007f3e0ff */
[-C--:B------:R-:W-:Y:S02]  /*6ac0*/  IADD3 R4, P2, R3, R120.reuse, RZ ;  /* 0x0000007803047210 */ /* 0x080fe40007f5e0ff */
[-C--:B------:R-:W-:Y:S01]  /*6ad0*/  LEA.HI.X.SX32 R7, R2, R121.reuse, 0x1, P0 ;  /* 0x0000007902077211 */ /* 0x080fe200000f0eff */
[----:B------:R-:W4:Y:S01]  /*6ae0*/  LDC R14, c[0x0][0x248] ;  /* 0x00009200ff0e7b82 */ /* 0x000f220000000800 */
[----:B------:R-:W-:Y:S02]  /*6af0*/  IADD3 R2, P0, R8, R120, RZ ;  /* 0x0000007808027210 */ /* 0x000fe40007f1e0ff */
[----:B------:R-:W-:Y:S02]  /*6b00*/  PRMT R63, R35, 0x3340, R63 ;  /* 0x00003340233f7816 */ /* 0x000fe4000000003f */
[----:B------:R-:W-:-:S02]  /*6b10*/  LEA.HI.X.SX32 R35, R5, R121, 0x1, P1 ;  /* 0x0000007905237211 */ /* 0x000fc400008f0eff */
[-C--:B------:R-:W-:Y:S01]  /*6b20*/  LEA.HI.X.SX32 R5, R3, R121.reuse, 0x1, P2 ;  /* 0x0000007903057211 */ /* 0x080fe200010f0eff */
[----:B------:R-:W4:Y:S01]  /*6b30*/  LDC R15, c[0x0][0x248] ;  /* 0x00009200ff0f7b82 */ /* 0x000f220000000800 */
[----:B------:R-:W-:Y:S01]  /*6b40*/  LEA.HI.X.SX32 R3, R8, R121, 0x1, P0 ;  /* 0x0000007908037211 */ /* 0x000fe200000f0eff */
[----:B------:R-:W3:Y:S01]  /*6b50*/  LDG.E.U8 R34, desc[UR60][R34.64] ;  /* 0x0000003c22227981 */ /* 0x000ee2000c1e1100 */
[----:B------:R-:W-:-:S03]  /*6b60*/  PRMT R116, R116, 0x3340, R46 ;  /* 0x0000334074747816 */ /* 0x000fc6000000002e */
[----:B------:R0:W3:Y:S01]  /*6b70*/  LDG.E.U8 R46, desc[UR60][R2.64] ;  /* 0x0000003c022e7981 */ /* 0x0000e2000c1e1100 */
[----:B------:R-:W-:Y:S01]  /*6b80*/  PRMT R56, R86, 0x3340, R85 ;  /* 0x0000334056387816 */ /* 0x000fe20000000055 */
[----:B------:R-:W4:Y:S02]  /*6b90*/  LDC R16, c[0x0][0x248] ;  /* 0x00009200ff107b82 */ /* 0x000f240000000800 */
[----:B------:R2:W3:Y:S01]  /*6ba0*/  LDG.E.U8 R85, desc[UR60][R4.64] ;  /* 0x0000003c04557981 */ /* 0x0004e2000c1e1100 */
[----:B------:R-:W-:-:S03]  /*6bb0*/  PRMT R130, R130, 0x3340, R84 ;  /* 0x0000334082827816 */ /* 0x000fc60000000054 */
[----:B------:R1:W3:Y:S01]  /*6bc0*/  LDG.E.U8 R86, desc[UR60][R6.64] ;  /* 0x0000003c06567981 */ /* 0x0002e2000c1e1100 */
[----:B0-----:R-:W-:Y:S01]  /*6bd0*/  IMAD R3, R9, 0x1a4, RZ ;  /* 0x000001a409037824 */ /* 0x001fe200078e02ff */
[----:B------:R-:W0:Y:S01]  /*6be0*/  LDC R17, c[0x0][0x248] ;  /* 0x00009200ff117b82 */ /* 0x000e220000000800 */
[----:B--2---:R-:W-:-:S03]  /*6bf0*/  IMAD R5, R10, 0x1a5, RZ ;  /* 0x000001a50a057824 */ /* 0x004fc600078e02ff */
[----:B------:R-:W-:Y:S01]  /*6c00*/  IADD3 R2, P0, R3, R120, RZ ;  /* 0x0000007803027210 */ /* 0x000fe20007f1e0ff */
[----:B------:R-:W-:-:S03]  /*6c10*/  IMAD R10, R13, 0x1a8, RZ ;  /* 0x000001a80d0a7824 */ /* 0x000fc600078e02ff */
[-C--:B------:R-:W-:Y:S01]  /*6c20*/  LEA.HI.X.SX32 R3, R3, R121.reuse, 0x1, P0 ;  /* 0x0000007903037211 */ /* 0x080fe200000f0eff */
[----:B-1----:R-:W-:Y:S01]  /*6c30*/  IMAD R7, R11, 0x1a6, RZ ;  /* 0x000001a60b077824 */ /* 0x002fe200078e02ff */
[-C--:B------:R-:W-:Y:S01]  /*6c40*/  IADD3 R8, P1, R5, R120.reuse, RZ ;  /* 0x0000007805087210 */ /* 0x080fe20007f3e0ff */
[----:B------:R-:W-:Y:S01]  /*6c50*/  IMAD R11, R12, 0x1a7, RZ ;  /* 0x000001a70c0b7824 */ /* 0x000fe200078e02ff */
[----:B------:R-:W-:Y:S01]  /*6c60*/  PRMT R57, R83, 0x3340, R82 ;  /* 0x0000334053397816 */ /* 0x000fe20000000052 */
[----:B------:R1:W2:Y:S01]  /*6c70*/  LDG.E.U8 R84, desc[UR60][R2.64] ;  /* 0x0000003c02547981 */ /* 0x0002a2000c1e1100 */
[----:B------:R-:W-:Y:S01]  /*6c80*/  LEA.HI.X.SX32 R9, R5, R121, 0x1, P1 ;  /* 0x0000007905097211 */ /* 0x000fe200008f0eff */
[----:B------:R-:W5:Y:S01]  /*6c90*/  LDC R12, c[0x0][0x248] ;  /* 0x00009200ff0c7b82 */ /* 0x000f620000000800 */
[----:B------:R-:W-:-:S03]  /*6ca0*/  IADD3 R4, P2, R11, R120, RZ ;  /* 0x000000780b047210 */ /* 0x000fc60007f5e0ff */
[----:B------:R4:W2:Y:S01]  /*6cb0*/  LDG.E.U8 R35, desc[UR60][R8.64] ;  /* 0x0000003c08237981 */ /* 0x0008a2000c1e1100 */
[----:B-1----:R-:W-:-:S03]  /*6cc0*/  IADD3 R2, P1, R10, R120, RZ ;  /* 0x000000780a027210 */ /* 0x002fc60007f3e0ff */
[----:B------:R-:W1:Y:S01]  /*6cd0*/  LDC R13, c[0x0][0x248] ;  /* 0x00009200ff0d7b82 */ /* 0x000e620000000800 */
[-C--:B------:R-:W-:Y:S02]  /*6ce0*/  LEA.HI.X.SX32 R3, R10, R121.reuse, 0x1, P1 ;  /* 0x000000790a037211 */ /* 0x080fe400008f0eff */
[----:B------:R-:W-:-:S05]  /*6cf0*/  LEA.HI.X.SX32 R5, R11, R121, 0x1, P2 ;  /* 0x000000790b057211 */ /* 0x000fca00010f0eff */
[----:B----4-:R-:W4:Y:S01]  /*6d00*/  LDC R9, c[0x0][0x248] ;  /* 0x00009200ff097b82 */ /* 0x010f220000000800 */
[C---:B------:R-:W-:Y:S01]  /*6d10*/  IADD3 R6, P0, R7.reuse, R120, RZ ;  /* 0x0000007807067210 */ /* 0x040fe20007f1e0ff */
[----:B------:R0:W2:Y:S01]  /*6d20*/  LDG.E.U8 R82, desc[UR60][R2.64] ;  /* 0x0000003c02527981 */ /* 0x0000a2000c1e1100 */
[----:B------:R-:W-:Y:S02]  /*6d30*/  PRMT R60, R60, 0x3340, R45 ;  /* 0x000033403c3c7816 */ /* 0x000fe4000000002d */
[----:B------:R-:W-:Y:S01]  /*6d40*/  LEA.HI.X.SX32 R7, R7, R121, 0x1, P0 ;  /* 0x0000007907077211 */ /* 0x000fe200000f0eff */
[----:B------:R0:W2:Y:S02]  /*6d50*/  LDG.E.U8 R45, desc[UR60][R4.64] ;  /* 0x0000003c042d7981 */ /* 0x0000a4000c1e1100 */
[----:B------:R-:W1:Y:S01]  /*6d60*/  LDC R10, c[0x0][0x248] ;  /* 0x00009200ff0a7b82 */ /* 0x000e620000000800 */
[----:B------:R-:W-:Y:S01]  /*6d70*/  PRMT R69, R69, 0x3340, R30 ;  /* 0x0000334045457816 */ /* 0x000fe2000000001e */
[----:B0-----:R-:W-:Y:S01]  /*6d80*/  IMAD R8, R17, 0x1ac, RZ ;  /* 0x000001ac11087824 */ /* 0x001fe200078e02ff */
[----:B------:R-:W-:Y:S01]  /*6d90*/  STL [R1+0x70], R143 ;  /* 0x0000708f01007387 */ /* 0x000fe20000100800 */
[----:B------:R-:W-:-:S02]  /*6da0*/  IMAD R2, R14, 0x1a9, RZ ;  /* 0x000001a90e027824 */ /* 0x000fc400078e02ff */
[----:B------:R-:W-:Y:S01]  /*6db0*/  IMAD R3, R16, 0x1ab, RZ ;  /* 0x000001ab10037824 */ /* 0x000fe200078e02ff */
[----:B------:R0:W2:Y:S01]  /*6dc0*/  LDG.E.U8 R83, desc[UR60][R6.64] ;  /* 0x0000003c06537981 */ /* 0x0000a2000c1e1100 */
[----:B------:R-:W-:Y:S01]  /*6dd0*/  IMAD R5, R15, 0x1aa, RZ ;  /* 0x000001aa0f057824 */ /* 0x000fe200078e02ff */
[CC--:B------:R-:W-:Y:S01]  /*6de0*/  IADD3 R30, P0, R2.reuse, R120.reuse, RZ ;  /* 0x00000078021e7210 */ /* 0x0c0fe20007f1e0ff */
[----:B------:R-:W4:Y:S01]  /*6df0*/  LDC R11, c[0x0][0x248] ;  /* 0x00009200ff0b7b82 */ /* 0x000f220000000800 */
[----:B------:R-:W-:Y:S01]  /*6e00*/  STL [R1+0x6c], R142 ;  /* 0x00006c8e01007387 */ /* 0x000fe20000100800 */
[----:B------:R-:W-:Y:S02]  /*6e10*/  PRMT R111, R31, 0x3340, R111 ;  /* 0x000033401f6f7816 */ /* 0x000fe4000000006f */
[----:B------:R-:W-:Y:S01]  /*6e20*/  IADD3 R4, P2, R3, R120, RZ ;  /* 0x0000007803047210 */ /* 0x000fe20007f5e0ff */
[----:B------:R-:W-:Y:S01]  /*6e30*/  STL [R1+0x68], R141 ;  /* 0x0000688d01007387 */ /* 0x000fe20000100800 */
[----:B------:R-:W-:-:S02]  /*6e40*/  LEA.HI.X.SX32 R31, R2, R121, 0x1, P0 ;  /* 0x00000079021f7211 */ /* 0x000fc400000f0eff */
[CC--:B0-----:R-:W-:Y:S01]  /*6e50*/  IADD3 R6, P1, R5.reuse, R120.reuse, RZ ;  /* 0x0000007805067210 */ /* 0x0c1fe20007f3e0ff */
[----:B------:R-:W-:Y:S01]  /*6e60*/  STL [R1+0x64], R140 ;  /* 0x0000648c01007387 */ /* 0x000fe20000100800 */
[----:B------:R-:W-:Y:S01]  /*6e70*/  IADD3 R2, P0, R8, R120, RZ ;  /* 0x0000007808027210 */ /* 0x000fe20007f1e0ff */
[----:B------:R-:W0:Y:S01]  /*6e80*/  LDC R14, c[0x0][0x248] ;  /* 0x00009200ff0e7b82 */ /* 0x000e220000000800 */
[-C--:B------:R-:W-:Y:S01]  /*6e90*/  LEA.HI.X.SX32 R7, R5, R121.reuse, 0x1, P1 ;  /* 0x0000007905077211 */ /* 0x080fe200008f0eff */
[----:B------:R-:W-:Y:S01]  /*6ea0*/  STL [R1+0x60], R139 ;  /* 0x0000608b01007387 */ /* 0x000fe20000100800 */
[----:B------:R-:W-:-:S03]  /*6eb0*/  LEA.HI.X.SX32 R5, R3, R121, 0x1, P2 ;  /* 0x0000007903057211 */ /* 0x000fc600010f0eff */
[----:B-----5:R-:W-:Y:S01]  /*6ec0*/  STL [R1+0x2264], R221 ;  /* 0x002264dd01007387 */ /* 0x020fe20000100800 */
[----:B------:R-:W-:Y:S01]  /*6ed0*/  LEA.HI.X.SX32 R3, R8, R121, 0x1, P0 ;  /* 0x0000007908037211 */ /* 0x000fe200000f0eff */
[----:B------:R-:W5:Y:S02]  /*6ee0*/  LDC R15, c[0x0][0x248] ;  /* 0x00009200ff0f7b82 */ /* 0x000f640000000800 */
[----:B------:R-:W-:Y:S04]  /*6ef0*/  STL [R1+0x5c], R138 ;  /* 0x00005c8a01007387 */ /* 0x000fe80000100800 */
[----:B------:R-:W-:Y:S01]  /*6f00*/  STL [R1+0x58], R137 ;  /* 0x0000588901007387 */ /* 0x000fe20000100800 */
[----:B------:R-:W-:Y:S01]  /*6f10*/  PRMT R115, R115, 0x3340, R44 ;  /* 0x0000334073737816 */ /* 0x000fe2000000002c */
[----:B------:R-:W0:Y:S02]  /*6f20*/  LDC R16, c[0x0][0x248] ;  /* 0x00009200ff107b82 */ /* 0x000e240000000800 */
[----:B------:R-:W-:Y:S04]  /*6f30*/  STL [R1+0x54], R136 ;  /* 0x0000548801007387 */ /* 0x000fe80000100800 */
[----:B------:R-:W-:Y:S02]  /*6f40*/  STL [R1+0x50], R134 ;  /* 0x0000508601007387 */ /* 0x000fe40000100800 */
[----:B------:R-:W0:Y:S02]  /*6f50*/  LDC R17, c[0x0][0x248] ;  /* 0x00009200ff117b82 */ /* 0x000e240000000800 */
[----:B------:R-:W-:Y:S04]  /*6f60*/  STL [R1+0x4c], R132 ;  /* 0x00004c8401007387 */ /* 0x000fe80000100800 */
[----:B------:R1:W-:Y:S01]  /*6f70*/  STL [R1+0x44], R80 ;  /* 0x0000445001007387 */ /* 0x0003e20000100800 */
[----:B------:R-:W-:Y:S01]  /*6f80*/  PRMT R70, R24, 0x3340, R70 ;  /* 0x0000334018467816 */ /* 0x000fe20000000046 */
[----:B------:R-:W5:Y:S02]  /*6f90*/  LDC R18, c[0x0][0x248] ;  /* 0x00009200ff127b82 */ /* 0x000f640000000800 */
[----:B------:R4:W2:Y:S04]  /*6fa0*/  LDG.E.U8 R44, desc[UR60][R4.64] ;  /* 0x0000003c042c7981 */ /* 0x0008a8000c1e1100 */
[----:B------:R-:W2:Y:S01]  /*6fb0*/  LDG.E.U8 R81, desc[UR60][R6.64] ;  /* 0x0000003c06517981 */ /* 0x000ea2000c1e1100 */
[----:B------:R-:W-:Y:S01]  /*6fc0*/  PRMT R110, R25, 0x3340, R110 ;  /* 0x00003340196e7816 */ /* 0x000fe2000000006e */
[----:B------:R-:W3:Y:S02]  /*6fd0*/  LDC R124, c[0x0][0x248] ;  /* 0x00009200ff7c7b82 */ /* 0x000ee40000000800 */
[----:B-1----:R1:W2:Y:S01]  /*6fe0*/  LDG.E.U8 R80, desc[UR60][R2.64] ;  /* 0x0000003c02507981 */ /* 0x0022a2000c1e1100 */
[----:B----4-:R-:W-:-:S03]  /*6ff0*/  IMAD R5, R10, 0x1ae, RZ ;  /* 0x000001ae0a057824 */ /* 0x010fc600078e02ff */
[----:B------:R-:W4:Y:S01]  /*7000*/  LDG.E.U8 R30, desc[UR60][R30.64] ;  /* 0x0000003c1e1e7981 */ /* 0x000f22000c1e1100 */
[----:B------:R-:W-:Y:S01]  /*7010*/  PRMT R61, R61, 0x3340, R43 ;  /* 0x000033403d3d7816 */ /* 0x000fe2000000002b */
[----:B------:R-:W3:Y:S01]  /*7020*/  LDC R125, c[0x0][0x248] ;  /* 0x00009200ff7d7b82 */ /* 0x000ee20000000800 */
[----:B-1----:R-:W-:Y:S01]  /*7030*/  IMAD R3, R9, 0x1ad, RZ ;  /* 0x000001ad09037824 */ /* 0x002fe200078e02ff */
[----:B------:R-:W-:Y:S02]  /*7040*/  PRMT R119, R119, 0x3340, R79 ;  /* 0x0000334077777816 */ /* 0x000fe4000000004f */
[----:B------:R-:W-:-:S04]  /*7050*/  PRMT R109, R109, 0x3340, R23 ;  /* 0x000033406d6d7816 */ /* 0x000fc80000000017 */
[----:B------:R-:W1:Y:S01]  /*7060*/  LDC R126, c[0x0][0x248] ;  /* 0x00009200ff7e7b82 */ /* 0x000e620000000800 */
[-C--:B------:R-:W-:Y:S01]  /*7070*/  IADD3 R2, P0, R3, R120.reuse, RZ ;  /* 0x0000007803027210 */ /* 0x080fe20007f1e0ff */
[----:B------:R-:W-:Y:S01]  /*7080*/  IMAD R9, R12, 0x1b0, RZ ;  /* 0x000001b00c097824 */ /* 0x000fe200078e02ff */
[-C--:B------:R-:W-:Y:S01]  /*7090*/  IADD3 R6, P1, R5, R120.reuse, RZ ;  /* 0x0000007805067210 */ /* 0x080fe20007f3e0ff */
[----:B------:R-:W-:Y:S01]  /*70a0*/  IMAD R8, R13, 0x1b1, RZ ;  /* 0x000001b10d087824 */ /* 0x000fe200078e02ff */
[-C--:B------:R-:W-:Y:S01]  /*70b0*/  LEA.HI.X.SX32 R3, R3, R121.reuse, 0x1, P0 ;  /* 0x0000007903037211 */ /* 0x080fe200000f0eff */
[----:B------:R-:W-:Y:S01]  /*70c0*/  IMAD R10, R11, 0x1af, RZ ;  /* 0x000001af0b0a7824 */ /* 0x000fe200078e02ff */
[-C--:B------:R-:W-:Y:S01]  /*70d0*/  IADD3 R24, P2, R9, R120.reuse, RZ ;  /* 0x0000007809187210 */ /* 0x080fe20007f5e0ff */
[----:B------:R-:W1:Y:S01]  /*70e0*/  LDC R11, c[0x0][0x248] ;  /* 0x00009200ff0b7b82 */ /* 0x000e620000000800 */
[----:B------:R-:W-:Y:S01]  /*70f0*/  LEA.HI.X.SX32 R7, R5, R121, 0x1, P1 ;  /* 0x0000007905077211 */ /* 0x000fe200008f0eff */
[----:B------:R0:W4:Y:S01]  /*7100*/  LDG.E.U8 R31, desc[UR60][R2.64] ;  /* 0x0000003c021f7981 */ /* 0x000122000c1e1100 */
[----:B------:R-:W-:-:S02]  /*7110*/  IADD3 R4, P0, R10, R120, RZ ;  /* 0x000000780a047210 */ /* 0x000fc40007f1e0ff */
[-C--:B------:R-:W-:Y:S01]  /*7120*/  LEA.HI.X.SX32 R25, R9, R121.reuse, 0x1, P2 ;  /* 0x0000007909197211 */ /* 0x080fe200010f0eff */
[----:B------:R-:W4:Y:S02]  /*7130*/  LDG.E.U8 R79, desc[UR60][R6.64] ;  /* 0x0000003c064f7981 */ /* 0x000f24000c1e1100 */
[----:B------:R-:W1:Y:S01]  /*7140*/  LDC R13, c[0x0][0x248] ;  /* 0x00009200ff0d7b82 */ /* 0x000e620000000800 */
[C---:B0-----:R-:W-:Y:S01]  /*7150*/  IADD3 R2, P1, R8.reuse, R120, RZ ;  /* 0x0000007808027210 */ /* 0x041fe20007f3e0ff */
[----:B------:R-:W4:Y:S03]  /*7160*/  LDG.E.U8 R24, desc[UR60][R24.64] ;  /* 0x0000003c18187981 */ /* 0x000f26000c1e1100 */
[----:B------:R-:W-:-:S03]  /*7170*/  LEA.HI.X.SX32 R3, R8, R121, 0x1, P1 ;  /* 0x0000007908037211 */ /* 0x000fc600008f0eff */
[----:B------:R-:W0:Y:S01]  /*7180*/  LDC R9, c[0x0][0x248] ;  /* 0x00009200ff097b82 */ /* 0x000e220000000800 */
[----:B------:R-:W-:Y:S01]  /*7190*/  LEA.HI.X.SX32 R5, R10, R121, 0x1, P0 ;  /* 0x000000790a057211 */ /* 0x000fe200000f0eff */
[----:B------:R5:W4:Y:S06]  /*71a0*/  LDG.E.U8 R25, desc[UR60][R2.64] ;  /* 0x0000003c02197981 */ /* 0x000b2c000c1e1100 */
[----:B------:R-:W0:Y:S01]  /*71b0*/  LDC R10, c[0x0][0x248] ;  /* 0x00009200ff0a7b82 */ /* 0x000e220000000800 */
[----:B------:R5:W4:Y:S01]  /*71c0*/  LDG.E.U8 R43, desc[UR60][R4.64] ;  /* 0x0000003c042b7981 */ /* 0x000b22000c1e1100 */
[----:B------:R-:W-:-:S02]  /*71d0*/  IMAD R8, R17, 0x1b5, RZ ;  /* 0x000001b511087824 */ /* 0x000fc400078e02ff */
[----:B-----5:R-:W-:-:S04]  /*71e0*/  IMAD R2, R14, 0x1b2, RZ ;  /* 0x000001b20e027824 */ /* 0x020fc800078e02ff */
[----:B------:R-:W5:Y:S01]  /*71f0*/  LDC R12, c[0x0][0x248] ;  /* 0x00009200ff0c7b82 */ /* 0x000f620000000800 */
[----:B------:R-:W-:Y:S02]  /*7200*/  IMAD R3, R16, 0x1b4, RZ ;  /* 0x000001b410037824 */ /* 0x000fe400078e02ff */
[----:B------:R-:W-:Y:S01]  /*7210*/  IMAD R5, R15, 0x1b3, RZ ;  /* 0x000001b30f057824 */ /* 0x000fe200078e02ff */
[CC--:B------:R-:W-:Y:S02]  /*7220*/  IADD3 R6, P0, R2.reuse, R120.reuse, RZ ;  /* 0x0000007802067210 */ /* 0x0c0fe40007f1e0ff */
[-C--:B------:R-:W-:Y:S02]  /*7230*/  IADD3 R4, P2, R3, R120.reuse, RZ ;  /* 0x0000007803047210 */ /* 0x080fe40007f5e0ff */
[----:B------:R-:W-:Y:S01]  /*7240*/  IADD3 R14, P1, R5, R120, RZ ;  /* 0x00000078050e7210 */ /* 0x000fe20007f3e0ff */
[----:B------:R-:W0:Y:S01]  /*7250*/  LDC R16, c[0x0][0x248] ;  /* 0x00009200ff107b82 */ /* 0x000e220000000800 */
[----:B------:R-:W-:-:S02]  /*7260*/  LEA.HI.X.SX32 R7, R2, R121, 0x1, P0 ;  /* 0x0000007902077211 */ /* 0x000fc400000f0eff */
[C---:B------:R-:W-:Y:S02]  /*7270*/  IADD3 R2, P0, R8.reuse, R120, RZ ;  /* 0x0000007808027210 */ /* 0x040fe40007f1e0ff */
[-C--:B------:R-:W-:Y:S01]  /*7280*/  LEA.HI.X.SX32 R15, R5, R121.reuse, 0x1, P1 ;  /* 0x00000079050f7211 */ /* 0x080fe200008f0eff */
[----:B------:R1:W4:Y:S01]  /*7290*/  LDG.E.U8 R23, desc[UR60][R6.64] ;  /* 0x0000003c06177981 */ /* 0x000322000c1e1100 */
[-C--:B------:R-:W-:Y:S01]  /*72a0*/  LEA.HI.X.SX32 R5, R3, R121.reuse, 0x1, P2 ;  /* 0x0000007903057211 */ /* 0x080fe200010f0eff */
[----:B------:R-:W0:Y:S01]  /*72b0*/  LDC R17, c[0x0][0x248] ;  /* 0x00009200ff117b82 */ /* 0x000e220000000800 */
[----:B------:R-:W-:Y:S01]  /*72c0*/  LEA.HI.X.SX32 R3, R8, R121, 0x1, P0 ;  /* 0x0000007908037211 */ /* 0x000fe200000f0eff */
[----:B------:R5:W4:Y:S01]  /*72d0*/  LDG.E.U8 R14, desc[UR60][R14.64] ;  /* 0x0000003c0e0e7981 */ /* 0x000b22000c1e1100 */
[----:B------:R-:W-:-:S03]  /*72e0*/  PRMT R64, R22, 0x3340, R64 ;  /* 0x0000334016407816 */ /* 0x000fc60000000040 */
[----:B------:R-:W4:Y:S01]  /*72f0*/  LDG.E.U8 R22, desc[UR60][R4.64] ;  /* 0x0000003c04167981 */ /* 0x000f22000c1e1100 */
[----:B------:R-:W-:Y:S01]  /*7300*/  PRMT R108, R21, 0x3340, R108 ;  /* 0x00003340156c7816 */ /* 0x000fe2000000006c */
[----:B------:R-:W2:Y:S02]  /*7310*/  LDC R140, c[0x0][0x248] ;  /* 0x00009200ff8c7b82 */ /* 0x000ea40000000800 */
[----:B------:R0:W4:Y:S01]  /*7320*/  LDG.E.U8 R7, desc[UR60][R2.64] ;  /* 0x0000003c02077981 */ /* 0x000122000c1e1100 */
[----:B-1----:R-:W-:Y:S02]  /*7330*/  IMAD R6, R13, 0x1ba, RZ ;  /* 0x000001ba0d067824 */ /* 0x002fe400078e02ff */
[----:B-----5:R-:W-:Y:S01]  /*7340*/  IMAD R12, R12, 0x1b8, RZ ;  /* 0x000001b80c0c7824 */ /* 0x020fe200078e02ff */
[----:B------:R-:W-:Y:S02]  /*7350*/  PRMT R107, R19, 0x3340, R107 ;  /* 0x00003340136b7816 */ /* 0x000fe4000000006b */
[----:B------:R-:W-:Y:S01]  /*7360*/  PRMT R65, R20, 0x3340, R65 ;  /* 0x0000334014417816 */ /* 0x000fe20000000041 */
[----:B------:R-:W1:Y:S01]  /*7370*/  LDC R15, c[0x0][0x248] ;  /* 0x00009200ff0f7b82 */ /* 0x000e620000000800 */
[----:B0-----:R-:W-:-:S02]  /*7380*/  IMAD R3, R9, 0x1b6, RZ ;  /* 0x000001b609037824 */ /* 0x001fc400078e02ff */
[----:B------:R-:W-:Y:S02]  /*7390*/  IMAD R5, R10, 0x1b7, RZ ;  /* 0x000001b70a057824 */ /* 0x000fe400078e02ff */
[----:B------:R-:W-:Y:S01]  /*73a0*/  IMAD R9, R11, 0x1b9, RZ ;  /* 0x000001b90b097824 */ /* 0x000fe200078e02ff */
[-C--:B------:R-:W-:Y:S02]  /*73b0*/  IADD3 R2, P0, R3, R120.reuse, RZ ;  /* 0x0000007803027210 */ /* 0x080fe40007f1e0ff */
[----:B------:R-:W0:Y:S01]  /*73c0*/  LDC R141, c[0x0][0x248] ;  /* 0x00009200ff8d7b82 */ /* 0x000e220000000800 */
[-C--:B------:R-:W-:Y:S02]  /*73d0*/  IADD3 R10, P1, R5, R120.reuse, RZ ;  /* 0x00000078050a7210 */ /* 0x080fe40007f3e0ff */
[----:B------:R-:W-:Y:S02]  /*73e0*/  LEA.HI.X.SX32 R3, R3, R121, 0x1, P0 ;  /* 0x0000007903037211 */ /* 0x000fe400000f0eff */
[----:B------:R-:W-:-:S02]  /*73f0*/  IADD3 R8, P2, R9, R120, RZ ;  /* 0x0000007809087210 */ /* 0x000fc40007f5e0ff */
[-C--:B------:R-:W-:Y:S01]  /*7400*/  LEA.HI.X.SX32 R11, R5, R121.reuse, 0x1, P1 ;  /* 0x00000079050b7211 */ /* 0x080fe200008f0eff */
[----:B------:R5:W4:Y:S01]  /*7410*/  LDG.E.U8 R21, desc[UR60][R2.64] ;  /* 0x0000003c02157981 */ /* 0x000b22000c1e1100 */
[-C--:B------:R-:W-:Y:S01]  /*7420*/  LEA.HI.X.SX32 R9, R9, R121.reuse, 0x1, P2 ;  /* 0x0000007909097211 */ /* 0x080fe200010f0eff */
[----:B------:R-:W0:Y:S01]  /*7430*/  LDC R142, c[0x0][0x248] ;  /* 0x00009200ff8e7b82 */ /* 0x000e220000000800 */
[-C--:B------:R-:W-:Y:S01]  /*7440*/  IADD3 R4, P0, R12, R120.reuse, RZ ;  /* 0x000000780c047210 */ /* 0x080fe20007f1e0ff */
[----:B------:R-:W4:Y:S04]  /*7450*/  LDG.E.U8 R13, desc[UR60][R10.64] ;  /* 0x0000003c0a0d7981 */ /* 0x000f28000c1e1100 */
[----:B------:R5:W4:Y:S02]  /*7460*/  LDG.E.U8 R8, desc[UR60][R8.64] ;  /* 0x0000003c08087981 */ /* 0x000b24000c1e1100 */
[C---:B-----5:R-:W-:Y:S01]  /*7470*/  IADD3 R2, P1, R6.reuse, R120, RZ ;  /* 0x0000007806027210 */ /* 0x060fe20007f3e0ff */
[----:B------:R-:W5:Y:S03]  /*7480*/  LDC R143, c[0x0][0x248] ;  /* 0x00009200ff8f7b82 */ /* 0x000f660000000800 */
[----:B------:R-:W-:-:S02]  /*7490*/  LEA.HI.X.SX32 R3, R6, R121, 0x1, P1 ;  /* 0x0000007906037211 */ /* 0x000fc400008f0eff */
[----:B------:R-:W-:-:S03]  /*74a0*/  LEA.HI.X.SX32 R5, R12, R121, 0x1, P0 ;  /* 0x000000790c057211 */ /* 0x000fc600000f0eff */
[----:B------:R-:W1:Y:S01]  /*74b0*/  LDC R9, c[0x0][0x248] ;  /* 0x00009200ff097b82 */ /* 0x000e620000000800 */
[----:B------:R0:W4:Y:S01]  /*74c0*/  LDG.E.U8 R19, desc[UR60][R2.64] ;  /* 0x0000003c02137981 */ /* 0x000122000c1e1100 */
[----:B------:R-:W-:-:S03]  /*74d0*/  IMAD R6, R123, 0x132, RZ ;  /* 0x000001327b067824 */ /* 0x000fc600078e02ff */
[----:B------:R0:W4:Y:S03]  /*74e0*/  LDG.E.U8 R20, desc[UR60][R4.64] ;  /* 0x0000003c04147981 */ /* 0x000126000c1e1100 */
[----:B------:R-:W3:Y:S01]  /*74f0*/  LDC R123, c[0x0][0x248] ;  /* 0x00009200ff7b7b82 */ /* 0x000ee20000000800 */
[----:B0-----:R-:W-:Y:S02]  /*7500*/  IMAD R2, R16, 0x1bb, RZ ;  /* 0x000001bb10027824 */ /* 0x001fe400078e02ff */
[----:B------:R-:W-:Y:S02]  /*7510*/  IMAD R3, R122, 0x131, RZ ;  /* 0x000001317a037824 */ /* 0x000fe400078e02ff */
[----:B------:R-:W-:-:S03]  /*7520*/  IMAD R5, R17, 0x130, RZ ;  /* 0x0000013011057824 */ /* 0x000fc600078e02ff */
[----:B------:R-:W0:Y:S01]  /*7530*/  LDC R122, c[0x0][0x248] ;  /* 0x00009200ff7a7b82 */ /* 0x000e220000000800 */
[CC--:B------:R-:W-:Y:S02]  /*7540*/  IADD3 R16, P2, R2.reuse, R120.reuse, RZ ;  /* 0x0000007802107210 */ /* 0x0c0fe40007f5e0ff */
[-C--:B------:R-:W-:Y:S02]  /*7550*/  IADD3 R4, P1, R3, R120.reuse, RZ ;  /* 0x0000007803047210 */ /* 0x080fe40007f3e0ff */
[CC--:B------:R-:W-:Y:S02]  /*7560*/  IADD3 R10, P0, R5.reuse, R120.reuse, RZ ;  /* 0x00000078050a7210 */ /* 0x0c0fe40007f1e0ff */
[-C--:B------:R-:W-:Y:S02]  /*7570*/  LEA.HI.X.SX32 R17, R2, R121.reuse, 0x1, P2 ;  /* 0x0000007902117211 */ /* 0x080fe400010f0eff */
[----:B------:R-:W-:Y:S02]  /*7580*/  IADD3 R2, P2, R6, R120, RZ ;  /* 0x0000007806027210 */ /* 0x000fe40007f5e0ff */
[-C--:B------:R-:W-:Y:S01]  /*7590*/  LEA.HI.X.SX32 R11, R5, R121.reuse, 0x1, P0 ;  /* 0x00000079050b7211 */ /* 0x080fe200000f0eff */
[----:B------:R-:W4:Y:S01]  /*75a0*/  LDG.E.U8 R12, desc[UR60][R16.64] ;  /* 0x0000003c100c7981 */ /* 0x000f22000c1e1100 */
[----:B------:R-:W-:-:S02]  /*75b0*/  LEA.HI.X.SX32 R5, R3, R121, 0x1, P1 ;  /* 0x0000007903057211 */ /* 0x000fc400008f0eff */
[----:B------:R-:W-:Y:S01]  /*75c0*/  LEA.HI.X.SX32 R3, R6, R121, 0x1, P2 ;  /* 0x0000007906037211 */ /* 0x000fe200010f0eff */
[----:B------:R-:W5:Y:S04]  /*75d0*/  LDG.E.U8 R137, desc[UR60][R10.64] ;  /* 0x0000003c0a897981 */ /* 0x000f68000c1e1100 */
[----:B------:R1:W2:Y:S04]  /*75e0*/  LDG.E.U8 R135, desc[UR60][R2.64] ;  /* 0x0000003c02877981 */ /* 0x0002a8000c1e1100 */
[----:B------:R1:W4:Y:S02]  /*75f0*/  LDG.E.U8 R136, desc[UR60][R4.64] ;  /* 0x0000003c04887981 */ /* 0x000324000c1e1100 */
[----:B-1----:R-:W-:-:S02]  /*7600*/  IMAD R3, R9, 0x133, RZ ;  /* 0x0000013309037824 */ /* 0x002fc400078e02ff */
[----:B------:R-:W-:-:S03]  /*7610*/  IMAD R5, R15, 0x134, RZ ;  /* 0x000001340f057824 */ /* 0x000fc600078e02ff */
[CC--:B------:R-:W-:Y:S01]  /*7620*/  IADD3 R2, P0, R3.reuse, R120.reuse, RZ ;  /* 0x0000007803027210 */ /* 0x0c0fe20007f1e0ff */
[----:B------:R-:W-:Y:S01]  /*7630*/  IMAD R11, R18, 0x135, RZ ;  /* 0x00000135120b7824 */ /* 0x000fe200078e02ff */
[----:B------:R-:W1:Y:S01]  /*7640*/  LDC R15, c[0x0][0x248] ;  /* 0x00009200ff0f7b82 */ /* 0x000e620000000800 */
[----:B0-----:R-:W-:Y:S01]  /*7650*/  IMAD R9, R122, 0x136, RZ ;  /* 0x000001367a097824 */ /* 0x001fe200078e02ff */
[-C--:B------:R-:W-:Y:S01]  /*7660*/  LEA.HI.X.SX32 R3, R3, R121.reuse, 0x1, P0 ;  /* 0x0000007903037211 */ /* 0x080fe200000f0eff */
[----:B---3--:R-:W-:Y:S01]  /*7670*/  IMAD R6, R123, 0x137, RZ ;  /* 0x000001377b067824 */ /* 0x008fe200078e02ff */
[-C--:B------:R-:W-:Y:S02]  /*7680*/  IADD3 R16, P1, R5, R120.reuse, RZ ;  /* 0x0000007805107210 */ /* 0x080fe40007f3e0ff */
[-C--:B------:R-:W-:Y:S01]  /*7690*/  IADD3 R10, P0, R11, R120.reuse, RZ ;  /* 0x000000780b0a7210 */ /* 0x080fe20007f1e0ff */
[----:B------:R0:W3:Y:S01]  /*76a0*/  LDG.E.U8 R139, desc[UR60][R2.64] ;  /* 0x0000003c028b7981 */ /* 0x0000e2000c1e1100 */
[----:B------:R-:W-:Y:S01]  /*76b0*/  IADD3 R4, P2, R9, R120, RZ ;  /* 0x0000007809047210 */ /* 0x000fe20007f5e0ff */
[----:B------:R-:W3:Y:S01]  /*76c0*/  LDC R18, c[0x0][0x248] ;  /* 0x00009200ff127b82 */ /* 0x000ee20000000800 */
[----:B------:R-:W-:-:S02]  /*76d0*/  LEA.HI.X.SX32 R17, R5, R121, 0x1, P1 ;  /* 0x0000007905117211 */ /* 0x000fc400008f0eff */
[-C--:B------:R-:W-:Y:S02]  /*76e0*/  LEA.HI.X.SX32 R11, R11, R121.reuse, 0x1, P0 ;  /* 0x000000790b0b7211 */ /* 0x080fe400000f0eff */
[-C--:B------:R-:W-:Y:S01]  /*76f0*/  LEA.HI.X.SX32 R5, R9, R121.reuse, 0x1, P2 ;  /* 0x0000007909057211 */ /* 0x080fe200010f0eff */
[----:B------:R-:W3:Y:S01]  /*7700*/  LDG.E.U8 R134, desc[UR60][R16.64] ;  /* 0x0000003c10867981 */ /* 0x000ee2000c1e1100 */
[C---:B0-----:R-:W-:Y:S01]  /*7710*/  IADD3 R2, P1, R6.reuse, R120, RZ ;  /* 0x0000007806027210 */ /* 0x041fe20007f3e0ff */
[----:B------:R-:W0:Y:S02]  /*7720*/  LDC R9, c[0x0][0x248] ;  /* 0x00009200ff097b82 */ /* 0x000e240000000800 */
[----:B------:R-:W3:Y:S01]  /*7730*/  LDG.E.U8 R132, desc[UR60][R10.64] ;  /* 0x0000003c0a847981 */ /* 0x000ee2000c1e1100 */
[----:B------:R-:W-:-:S03]  /*7740*/  LEA.HI.X.SX32 R3, R6, R121, 0x1, P1 ;  /* 0x0000007906037211 */ /* 0x000fc600008f0eff */
[----:B------:R1:W3:Y:S02]  /*7750*/  LDG.E.U8 R129, desc[UR60][R4.64] ;  /* 0x0000003c04817981 */ /* 0x0002e4000c1e1100 */
[----:B------:R-:W0:Y:S02]  /*7760*/  LDC R122, c[0x0][0x248] ;  /* 0x00009200ff7a7b82 */ /* 0x000e240000000800 */
[----:B------:R1:W3:Y:S01]  /*7770*/  LDG.E.U8 R128, desc[UR60][R2.64] ;  /* 0x0000003c02807981 */ /* 0x0002e2000c1e1100 */
[----:B------:R-:W-:Y:S02]  /*7780*/  IMAD R6, R127, 0x13b, RZ ;  /* 0x0000013b7f067824 */ /* 0x000fe400078e02ff */
[----:B-1----:R-:W-:-:S03]  /*7790*/  IMAD R5, R125, 0x139, RZ ;  /* 0x000001397d057824 */ /* 0x002fc600078e02ff */
[----:B------:R-:W1:Y:S01]  /*77a0*/  LDC R123, c[0x0][0x248] ;  /* 0x00009200ff7b7b82 */ /* 0x000e620000000800 */
[----:B------:R-:W-:Y:S02]  /*77b0*/  IMAD R2, R124, 0x138, RZ ;  /* 0x000001387c027824 */ /* 0x000fe400078e02ff */
[----:B------:R-:W-:-:S03]  /*77c0*/  IMAD R3, R126, 0x13a, RZ ;  /* 0x0000013a7e037824 */ /* 0x000fc600078e02ff */
[CC--:B------:R-:W-:Y:S02]  /*77d0*/  IADD3 R16, P0, R2.reuse, R120.reuse, RZ ;  /* 0x0000007802107210 */ /* 0x0c0fe40007f1e0ff */
[----:B------:R-:W1:Y:S01]  /*77e0*/  LDC R125, c[0x0][0x248] ;  /* 0x00009200ff7d7b82 */ /* 0x000e620000000800 */
[-C--:B------:R-:W-:Y:S02]  /*77f0*/  IADD3 R10, P1, R5, R120.reuse, RZ ;  /* 0x00000078050a7210 */ /* 0x080fe40007f3e0ff */
[-C--:B------:R-:W-:Y:S02]  /*7800*/  IADD3 R4, P2, R3, R120.reuse, RZ ;  /* 0x0000007803047210 */ /* 0x080fe40007f5e0ff */
[-C--:B------:R-:W-:Y:S02]  /*7810*/  LEA.HI.X.SX32 R17, R2, R121.reuse, 0x1, P0 ;  /* 0x0000007902117211 */ /* 0x080fe400000f0eff */
[----:B------:R-:W-:Y:S01]  /*7820*/  IADD3 R2, P0, R6, R120, RZ ;  /* 0x0000007806027210 */ /* 0x000fe20007f1e0ff */
[----:B------:R-:W1:Y:S01]  /*7830*/  LDC R124, c[0x0][0x248] ;  /* 0x00009200ff7c7b82 */ /* 0x000e620000000800 */
[-C--:B------:R-:W-:Y:S01]  /*7840*/  LEA.HI.X.SX32 R11, R5, R121.reuse, 0x1, P1 ;  /* 0x00000079050b7211 */ /* 0x080fe200008f0eff */
[----:B------:R-:W3:Y:S01]  /*7850*/  LDG.E.U8 R138, desc[UR60][R16.64] ;  /* 0x0000003c108a7981 */ /* 0x000ee2000c1e1100 */
[----:B------:R-:W-:-:S02]  /*7860*/  LEA.HI.X.SX32 R5, R3, R121, 0x1, P2 ;  /* 0x0000007903057211 */ /* 0x000fc400010f0eff */
[----:B------:R-:W-:-:S03]  /*7870*/  LEA.HI.X.SX32 R3, R6, R121, 0x1, P0 ;  /* 0x0000007906037211 */ /* 0x000fc600000f0eff */
[----:B------:R-:W1:Y:S01]  /*7880*/  LDC R126, c[0x0][0x248] ;  /* 0x00009200ff7e7b82 */ /* 0x000e620000000800 */
[----:B-----5:R5:W-:Y:S07]  /*7890*/  STL [R1+0x40], R137 ;  /* 0x0000408901007387 */ /* 0x020bee0000100800 */
[----:B------:R-:W1:Y:S01]  /*78a0*/  LDC R127, c[0x0][0x248] ;  /* 0x00009200ff7f7b82 */ /* 0x000e620000000800 */
[----:B----4-:R4:W-:Y:S04]  /*78b0*/  STL [R1+0x3c], R136 ;  /* 0x00003c8801007387 */ /* 0x0109e80000100800 */
[----:B--2---:R2:W-:Y:S04]  /*78c0*/  STL [R1+0x38], R135 ;  /* 0x0000388701007387 */ /* 0x0045e80000100800 */
[----:B-----5:R-:W5:Y:S04]  /*78d0*/  LDG.E.U8 R137, desc[UR60][R10.64] ;  /* 0x0000003c0a897981 */ /* 0x020f68000c1e1100 */
[----:B----4-:R4:W5:Y:S04]  /*78e0*/  LDG.E.U8 R136, desc[UR60][R4.64] ;  /* 0x0000003c04887981 */ /* 0x010968000c1e1100 */
[----:B--2---:R0:W2:Y:S01]  /*78f0*/  LDG.E.U8 R135, desc[UR60][R2.64] ;  /* 0x0000003c02877981 */ /* 0x0040a2000c1e1100 */
[----:B----4-:R-:W-:-:S03]  /*7900*/  IMAD R5, R15, 0x13d, RZ ;  /* 0x0000013d0f057824 */ /* 0x010fc600078e02ff */
[----:B---3--:R-:W-:Y:S01]  /*7910*/  STL [R1+0x34], R139 ;  /* 0x0000348b01007387 */ /* 0x008fe20000100800 */
[----:B------:R-:W-:Y:S01]  /*7920*/  IMAD R11, R18, 0x13e, RZ ;  /* 0x0000013e120b7824 */ /* 0x000fe200078e02ff */
[----:B------:R-:W3:Y:S01]  /*7930*/  LDC R15, c[0x0][0x248] ;  /* 0x00009200ff0f7b82 */ /* 0x000ee20000000800 */
[----:B0-----:R-:W-:Y:S01]  /*7940*/  IMAD R3, R9, 0x13c, RZ ;  /* 0x0000013c09037824 */ /* 0x001fe200078e02ff */
[----:B------:R-:W-:-:S04]  /*7950*/  IADD3 R16, P1, R5, R120, RZ ;  /* 0x0000007805107210 */ /* 0x000fc80007f3e0ff */
[-C--:B------:R-:W-:Y:S01]  /*7960*/  IADD3 R2, P0, R3, R120.reuse, RZ ;  /* 0x0000007803027210 */ /* 0x080fe20007f1e0ff */
[----:B------:R0:W-:Y:S01]  /*7970*/  STL [R1+0x30], R134 ;  /* 0x0000308601007387 */ /* 0x0001e20000100800 */
[-C--:B------:R-:W-:Y:S01]  /*7980*/  LEA.HI.X.SX32 R17, R5, R121.reuse, 0x1, P1 ;  /* 0x0000007905117211 */ /* 0x080fe200008f0eff */
[----:B-1----:R-:W-:Y:S01]  /*7990*/  IMAD R6, R123, 0x1bc, RZ ;  /* 0x000001bc7b067824 */ /* 0x002fe200078e02ff */
[----:B------:R-:W-:Y:S01]  /*79a0*/  LEA.HI.X.SX32 R3, R3, R121, 0x1, P0 ;  /* 0x0000007903037211 */ /* 0x000fe200000f0eff */
[----:B------:R-:W-:Y:S01]  /*79b0*/  STL [R1+0x2c], R132 ;  /* 0x00002c8401007387 */ /* 0x000fe20000100800 */
[----:B------:R-:W-:Y:S01]  /*79c0*/  IMAD R9, R122, 0x13f, RZ ;  /* 0x0000013f7a097824 */ /* 0x000fe200078e02ff */
[-C--:B------:R-:W-:Y:S01]  /*79d0*/  IADD3 R10, P0, R11, R120.reuse, RZ ;  /* 0x000000780b0a7210 */ /* 0x080fe20007f1e0ff */
[----:B------:R-:W1:Y:S01]  /*79e0*/  LDC R122, c[0x0][0x248] ;  /* 0x00009200ff7a7b82 */ /* 0x000e620000000800 */
[----:B------:R-:W-:Y:S04]  /*79f0*/  STL [R1+0x28], R129 ;  /* 0x0000288101007387 */ /* 0x000fe80000100800 */
[----:B------:R4:W-:Y:S03]  /*7a00*/  STL [R1+0x24], R128 ;  /* 0x0000248001007387 */ /* 0x0009e60000100800 */
[----:B------:R-:W1:Y:S01]  /*7a10*/  LDC R123, c[0x0][0x248] ;  /* 0x00009200ff7b7b82 */ /* 0x000e620000000800 */
[----:B0-----:R0:W2:Y:S04]  /*7a20*/  LDG.E.U8 R134, desc[UR60][R2.64] ;  /* 0x0000003c02867981 */ /* 0x0010a8000c1e1100 */
[----:B----4-:R-:W4:Y:S01]  /*7a30*/  LDG.E.U8 R128, desc[UR60][R16.64] ;  /* 0x0000003c10807981 */ /* 0x010f22000c1e1100 */
[----:B------:R-:W-:-:S02]  /*7a40*/  IADD3 R4, P2, R9, R120, RZ ;  /* 0x0000007809047210 */ /* 0x000fc40007f5e0ff */
[----:B------:R-:W4:Y:S01]  /*7a50*/  LDC R139, c[0x0][0x248] ;  /* 0x00009200ff8b7b82 */ /* 0x000f220000000800 */
[-C--:B------:R-:W-:Y:S02]  /*7a60*/  LEA.HI.X.SX32 R11, R11, R121.reuse, 0x1, P0 ;  /* 0x000000790b0b7211 */ /* 0x080fe400000f0eff */
[----:B------:R-:W-:-:S03]  /*7a70*/  LEA.HI.X.SX32 R5, R9, R121, 0x1, P2 ;  /* 0x0000007909057211 */ /* 0x000fc600010f0eff */
[----:B------:R-:W4:Y:S04]  /*7a80*/  LDG.E.U8 R132, desc[UR60][R10.64] ;  /* 0x0000003c0a847981 */ /* 0x000f28000c1e1100 */
[----:B------:R3:W4:Y:S01]  /*7a90*/  LDG.E.U8 R129, desc[UR60][R4.64] ;  /* 0x0000003c04817981 */ /* 0x000722000c1e1100 */
[----:B0-----:R-:W-:-:S04]  /*7aa0*/  IADD3 R2, P1, R6, R120, RZ ;  /* 0x0000007806027210 */ /* 0x001fc80007f3e0ff */
[----:B------:R-:W-:-:S05]  /*7ab0*/  LEA.HI.X.SX32 R3, R6, R121, 0x1, P1 ;  /* 0x0000007906037211 */ /* 0x000fca00008f0eff */
[----:B------:R0:W4:Y:S01]  /*7ac0*/  LDG.E.U8 R18, desc[UR60][R2.64] ;  /* 0x0000003c02127981 */ /* 0x000122000c1e1100 */
[----:B---3--:R-:W-:Y:S02]  /*7ad0*/  IMAD R5, R124, 0x1be, RZ ;  /* 0x000001be7c057824 */ /* 0x008fe400078e02ff */
[----:B------:R-:W-:Y:S01]  /*7ae0*/  IMAD R6, R127, 0x140, RZ ;  /* 0x000001407f067824 */ /* 0x000fe200078e02ff */
[----:B------:R-:W3:Y:S01]  /*7af0*/  LDC R124, c[0x0][0x248] ;  /* 0x00009200ff7c7b82 */ /* 0x000ee20000000800 */
[----:B0-----:R-:W-:Y:S02]  /*7b00*/  IMAD R2, R125, 0x1bd, RZ ;  /* 0x000001bd7d027824 */ /* 0x001fe400078e02ff */
[----:B------:R-:W-:Y:S01]  /*7b10*/  IMAD R3, R126, 0x1bf, RZ ;  /* 0x000001bf7e037824 */ /* 0x000fe200078e02ff */
[----:B------:R-:W-:-:S04]  /*7b20*/  IADD3 R10, P1, R5, R120, RZ ;  /* 0x00000078050a7210 */ /* 0x000fc80007f3e0ff */
[----:B------:R-:W0:Y:S01]  /*7b30*/  LDC R125, c[0x0][0x248] ;  /* 0x00009200ff7d7b82 */ /* 0x000e220000000800 */
[CC--:B------:R-:W-:Y:S02]  /*7b40*/  IADD3 R16, P0, R2.reuse, R120.reuse, RZ ;  /* 0x0000007802107210 */ /* 0x0c0fe40007f1e0ff */
[-C--:B------:R-:W-:Y:S02]  /*7b50*/  IADD3 R4, P2, R3, R120.reuse, RZ ;  /* 0x0000007803047210 */ /* 0x080fe40007f5e0ff */
[-C--:B------:R-:W-:Y:S02]  /*7b60*/  LEA.HI.X.SX32 R17, R2, R121.reuse, 0x1, P0 ;  /* 0x0000007902117211 */ /* 0x080fe400000f0eff */
[C---:B------:R-:W-:Y:S01]  /*7b70*/  IADD3 R2, P0, R6.reuse, R120, RZ ;  /* 0x0000007806027210 */ /* 0x040fe20007f1e0ff */
[----:B------:R1:W-:Y:S01]  /*7b80*/  STL [R1+0x20], R138 ;  /* 0x0000208a01007387 */ /* 0x0003e20000100800 */
[-C--:B------:R-:W-:Y:S01]  /*7b90*/  LEA.HI.X.SX32 R11, R5, R121.reuse, 0x1, P1 ;  /* 0x00000079050b7211 */ /* 0x080fe200008f0eff */
[----:B------:R-:W0:Y:S01]  /*7ba0*/  LDC R126, c[0x0][0x248] ;  /* 0x00009200ff7e7b82 */ /* 0x000e220000000800 */
[-C--:B------:R-:W-:Y:S01]  /*7bb0*/  LEA.HI.X.SX32 R5, R3, R121.reuse, 0x1, P2 ;  /* 0x0000007903057211 */ /* 0x080fe200010f0eff */
[----:B------:R1:W4:Y:S01]  /*7bc0*/  LDG.E.U8 R9, desc[UR60][R16.64] ;  /* 0x0000003c10097981 */ /* 0x000322000c1e1100 */
[----:B------:R-:W-:-:S05]  /*7bd0*/  LEA.HI.X.SX32 R3, R6, R121, 0x1, P0 ;  /* 0x0000007906037211 */ /* 0x000fca00000f0eff */
[----:B------:R1:W4:Y:S01]  /*7be0*/  LDG.E.U8 R221, desc[UR60][R2.64] ;  /* 0x0000003c02dd7981 */ /* 0x000322000c1e1100 */
[----:B------:R-:W0:Y:S03]  /*7bf0*/  LDC R127, c[0x0][0x248] ;  /* 0x00009200ff7f7b82 */ /* 0x000e260000000800 */
[----:B------:R-:W4:Y:S05]  /*7c00*/  LDG.E.U8 R17, desc[UR60][R10.64] ;  /* 0x0000003c0a117981 */ /* 0x000f2a000c1e1100 */
[----:B-1----:R-:W1:Y:S01]  /*7c10*/  LDC R16, c[0x0][0x248] ;  /* 0x00009200ff107b82 */ /* 0x002e620000000800 */
[----:B------:R-:W-:Y:S01]  /*7c20*/  IMAD R3, R15, 0x141, RZ ;  /* 0x000001410f037824 */ /* 0x000fe200078e02ff */
[----:B------:R0:W4:Y:S04]  /*7c30*/  LDG.E.U8 R11, desc[UR60][R4.64] ;  /* 0x0000003c040b7981 */ /* 0x000128000c1e1100 */
[C---:B------:R-:W-:Y:S01]  /*7c40*/  IADD3 R2, P0, R3.reuse, R120, RZ ;  /* 0x0000007803027210 */ /* 0x040fe20007f1e0ff */
[----:B---3--:R-:W-:Y:S01]  /*7c50*/  IMAD R6, R124, 0x145, RZ ;  /* 0x000001457c067824 */ /* 0x008fe200078e02ff */
[----:B------:R-:W3:Y:S02]  /*7c60*/  LDC R138, c[0x0][0x248] ;  /* 0x00009200ff8a7b82 */ /* 0x000ee40000000800 */
[----:B------:R-:W-:Y:S01]  /*7c70*/  LEA.HI.X.SX32 R3, R3, R121, 0x1, P0 ;  /* 0x0000007903037211 */ /* 0x000fe200000f0eff */
[----:B0-----:R-:W-:-:S04]  /*7c80*/  IMAD R5, R122, 0x142, RZ ;  /* 0x000001427a057824 */ /* 0x001fc800078e02ff */
[----:B------:R0:W3:Y:S01]  /*7c90*/  LDG.E.U8 R252, desc[UR60][R2.64] ;  /* 0x0000003c02fc7981 */ /* 0x0000e2000c1e1100 */
[----:B------:R-:W-:Y:S01]  /*7ca0*/  IMAD R10, R123, 0x144, RZ ;  /* 0x000001447b0a7824 */ /* 0x000fe200078e02ff */
[----:B------:R-:W4:Y:S01]  /*7cb0*/  LDC R124, c[0x0][0x248] ;  /* 0x00009200ff7c7b82 */ /* 0x000f220000000800 */
[-C--:B------:R-:W-:Y:S01]  /*7cc0*/  IADD3 R248, P1, R5, R120.reuse, RZ ;  /* 0x0000007805f87210 */ /* 0x080fe20007f3e0ff */
[----:B------:R-:W-:Y:S02]  /*7cd0*/  IMAD R15, R125, 0x143, RZ ;  /* 0x000001437d0f7824 */ /* 0x000fe400078e02ff */
[-C--:B------:R-:W-:Y:S02]  /*7ce0*/  IADD3 R4, P2, R10, R120.reuse, RZ ;  /* 0x000000780a047210 */ /* 0x080fe40007f5e0ff */
[-C--:B------:R-:W-:Y:S02]  /*7cf0*/  LEA.HI.X.SX32 R249, R5, R121.reuse, 0x1, P1 ;  /* 0x0000007905f97211 */ /* 0x080fe400008f0eff */
[CC--:B0-----:R-:W-:Y:S01]  /*7d00*/  IADD3 R2, P1, R6.reuse, R120.reuse, RZ ;  /* 0x0000007806027210 */ /* 0x0c1fe20007f3e0ff */
[----:B------:R-:W0:Y:S01]  /*7d10*/  LDC R125, c[0x0][0x248] ;  /* 0x00009200ff7d7b82 */ /* 0x000e220000000800 */
[----:B------:R-:W-:Y:S01]  /*7d20*/  IADD3 R122, P0, R15, R120, RZ ;  /* 0x000000780f7a7210 */ /* 0x000fe20007f1e0ff */
[----:B------:R-:W3:Y:S01]  /*7d30*/  LDG.E.U8 R248, desc[UR60][R248.64] ;  /* 0x0000003cf8f87981 */ /* 0x000ee2000c1e1100 */
[----:B------:R-:W-:-:S02]  /*7d40*/  LEA.HI.X.SX32 R3, R6, R121, 0x1, P1 ;  /* 0x0000007906037211 */ /* 0x000fc400008f0eff */
[----:B------:R-:W-:-:S03]  /*7d50*/  LEA.HI.X.SX32 R5, R10, R121, 0x1, P2 ;  /* 0x000000790a057211 */ /* 0x000fc600010f0eff */
[----:B------:R-:W0:Y:S01]  /*7d60*/  LDC R10, c[0x0][0x248] ;  /* 0x00009200ff0a7b82 */ /* 0x000e220000000800 */
[----:B------:R-:W-:Y:S01]  /*7d70*/  LEA.HI.X.SX32 R123, R15, R121, 0x1, P0 ;  /* 0x000000790f7b7211 */ /* 0x000fe200000f0eff */
[----:B------:R1:W3:Y:S04]  /*7d80*/  LDG.E.U8 R245, desc[UR60][R2.64] ;  /* 0x0000003c02f57981 */ /* 0x0002e8000c1e1100 */
[----:B------:R1:W3:Y:S02]  /*7d90*/  LDG.E.U8 R246, desc[UR60][R4.64] ;  /* 0x0000003c04f67981 */ /* 0x0002e4000c1e1100 */
[----:B------:R-:W0:Y:S02]  /*7da0*/  LDC R15, c[0x0][0x248] ;  /* 0x00009200ff0f7b82 */ /* 0x000e240000000800 */
[----:B------:R1:W3:Y:S02]  /*7db0*/  LDG.E.U8 R247, desc[UR60][R122.64] ;  /* 0x0000003c7af77981 */ /* 0x0002e4000c1e1100 */
[----:B-1----:R-:W-:-:S02]  /*7dc0*/  IMAD R2, R16, 0x146, RZ ;  /* 0x0000014610027824 */ /* 0x002fc400078e02ff */
[----:B------:R-:W-:Y:S02]  /*7dd0*/  IMAD R3, R127, 0x148, RZ ;  /* 0x000001487f037824 */ /* 0x000fe400078e02ff */
[----:B------:R-:W-:Y:S01]  /*7de0*/  IMAD R5, R126, 0x147, RZ ;  /* 0x000001477e057824 */ /* 0x000fe200078e02ff */
[----:B------:R-:W1:Y:S01]  /*7df0*/  LDC R16, c[0x0][0x248] ;  /* 0x00009200ff107b82 */ /* 0x000e620000000800 */
[----:B------:R-:W-:-:S03]  /*7e00*/  IADD3 R122, P0, R2, R120, RZ ;  /* 0x00000078027a7210 */ /* 0x000fc60007f1e0ff */
[-C--:B------:R-:W-:Y:S02]  /*7e10*/  IADD3 R238, P1, R5, R120.reuse, RZ ;  /* 0x0000007805ee7210 */ /* 0x080fe40007f3e0ff */
[----:B------:R-:W-:Y:S02]  /*7e20*/  IADD3 R4, P2, R3, R120, RZ ;  /* 0x0000007803047210 */ /* 0x000fe40007f5e0ff */
[----:B------:R-:W4:Y:S01]  /*7e30*/  LDC R126, c[0x0][0x248] ;  /* 0x00009200ff7e7b82 */ /* 0x000f220000000800 */
[-C--:B------:R-:W-:Y:S02]  /*7e40*/  LEA.HI.X.SX32 R123, R2, R121.reuse, 0x1, P0 ;  /* 0x00000079027b7211 */ /* 0x080fe400000f0eff */
[-C--:B------:R-:W-:Y:S02]  /*7e50*/  LEA.HI.X.SX32 R239, R5, R121.reuse, 0x1, P1 ;  /* 0x0000007905ef7211 */ /* 0x080fe400008f0eff */
[----:B------:R-:W-:Y:S01]  /*7e60*/  LEA.HI.X.SX32 R5, R3, R121, 0x1, P2 ;  /* 0x0000007903057211 */ /* 0x000fe200010f0eff */
[----:B------:R-:W3:Y:S02]  /*7e70*/  LDG.E.U8 R243, desc[UR60][R122.64] ;  /* 0x0000003c7af37981 */ /* 0x000ee4000c1e1100 */
[----:B------:R-:W4:Y:S02]  /*7e80*/  LDC R127, c[0x0][0x248] ;  /* 0x00009200ff7f7b82 */ /* 0x000f240000000800 */
[----:B------:R0:W3:Y:S04]  /*7e90*/  LDG.E.U8 R237, desc[UR60][R4.64] ;  /* 0x0000003c04ed7981 */ /* 0x0000e8000c1e1100 */
[----:B------:R-:W3:Y:S01]  /*7ea0*/  LDG.E.U8 R238, desc[UR60][R238.64] ;  /* 0x0000003ceeee7981 */ /* 0x000ee2000c1e1100 */
[----:B0-----:R-:W-:-:S05]  /*7eb0*/  IMAD R5, R15, 0x14b, RZ ;  /* 0x0000014b0f057824 */ /* 0x001fca00078e02ff */
[----:B------:R-:W-:Y:S01]  /*7ec0*/  IADD3 R230, P1, R5, R120, RZ ;  /* 0x0000007805e67210 */ /* 0x000fe20007f3e0ff */
[----:B-1----:R-:W-:-:S03]  /*7ed0*/  IMAD R15, R16, 0x14c, RZ ;  /* 0x0000014c100f7824 */ /* 0x002fc600078e02ff */
[----:B------:R-:W-:-:S05]  /*7ee0*/  LEA.HI.X.SX32 R231, R5, R121, 0x1, P1 ;  /* 0x0000007905e77211 */ /* 0x000fca00008f0eff */
[----:B------:R-:W3:Y:S04]  /*7ef0*/  LDG.E.U8 R230, desc[UR60][R230.64] ;  /* 0x0000003ce6e67981 */ /* 0x000ee8000c1e1100 */
[----:B-----5:R0:W-:Y:S04]  /*7f00*/  STL [R1+0x1c], R137 ;  /* 0x00001c8901007387 */ /* 0x0201e80000100800 */
[----:B------:R-:W-:Y:S04]  /*7f10*/  STL [R1+0x18], R136 ;  /* 0x0000188801007387 */ /* 0x000fe80000100800 */
[----:B--2---:R1:W-:Y:S01]  /*7f20*/  STL [R1+0x14], R135 ;  /* 0x0000148701007387 */ /* 0x0043e20000100800 */
[----:B0-----:R-:W0:Y:S08]  /*7f30*/  LDC R137, c[0x0][0x248] ;  /* 0x00009200ff897b82 */ /* 0x001e300000000800 */
[----:B-1----:R-:W1:Y:S08]  /*7f40*/  LDC R135, c[0x0][0x248] ;  /* 0x00009200ff877b82 */ /* 0x002e700000000800 */
[----:B------:R-:W2:Y:S01]  /*7f50*/  LDC R136, c[0x0][0x248] ;  /* 0x00009200ff887b82 */ /* 0x000ea20000000800 */
[----:B------:R5:W-:Y:S04]  /*7f60*/  STL [R1+0x10], R134 ;  /* 0x0000108601007387 */ /* 0x000be80000100800 */
[----:B----4-:R4:W-:Y:S03]  /*7f70*/  STL [R1+0xc], R128 ;  /* 0x00000c8001007387 */ /* 0x0109e60000100800 */
[----:B-----5:R-:W5:Y:S08]  /*7f80*/  LDC R134, c[0x0][0x248] ;  /* 0x00009200ff867b82 */ /* 0x020f700000000800 */
[----:B----4-:R-:W4:Y:S01]  /*7f90*/  LDC R128, c[0x0][0x248] ;  /* 0x00009200ff807b82 */ /* 0x010f220000000800 */
[----:B------:R0:W-:Y:S04]  /*7fa0*/  STL [R1+0x8], R132 ;  /* 0x0000088401007387 */ /* 0x0001e80000100800 */
[----:B------:R1:W-:Y:S03]  /*7fb0*/  STL [R1+0x4], R129 ;  /* 0x0000048101007387 */ /* 0x0003e60000100800 */
[----:B0-----:R-:W0:Y:S08]  /*7fc0*/  LDC R132, c[0x0][0x248] ;  /* 0x00009200ff847b82 */ /* 0x001e300000000800 */
[----:B-1----:R-:W1:Y:S01]  /*7fd0*/  LDC R129, c[0x0][0x248] ;  /* 0x00009200ff817b82 */ /* 0x002e620000000800 */
[----:B----4-:R-:W-:-:S07]  /*7fe0*/  IMAD R6, R128, 0x149, RZ ;  /* 0x0000014980067824 */ /* 0x010fce00078e02ff */
[----:B------:R-:W4:Y:S01]  /*7ff0*/  LDC R128, c[0x0][0x248] ;  /* 0x00009200ff807b82 */ /* 0x000f220000000800 */
[----:B------:R-:W-:-:S04]  /*8000*/  IADD3 R2, P0, R6, R120, RZ ;  /* 0x0000007806027210 */ /* 0x000fc80007f1e0ff */
[----:B------:R-:W-:-:S05]  /*8010*/  LEA.HI.X.SX32 R3, R6, R121, 0x1, P0 ;  /* 0x0000007906037211 */ /* 0x000fca00000f0eff */
[----:B------:R2:W3:Y:S02]  /*8020*/  LDG.E.U8 R236, desc[UR60][R2.64] ;  /* 0x0000003c02ec7981 */ /* 0x0004e4000c1e1100 */
[----:B--2---:R-:W-:-:S05]  /*8030*/  IMAD R3, R10, 0x14a, RZ ;  /* 0x0000014a0a037824 */ /* 0x004fca00078e02ff */
[----:B------:R-:W-:Y:S01]  /*8040*/  IADD3 R2, P0, R3, R120, RZ ;  /* 0x0000007803027210 */ /* 0x000fe20007f1e0ff */
[----:B------:R-:W-:-:S03]  /*8050*/  IMAD R6, R125, 0x14e, RZ ;  /* 0x0000014e7d067824 */ /* 0x000fc600078e02ff */
[----:B------:R-:W-:Y:S01]  /*8060*/  LEA.HI.X.SX32 R3, R3, R121, 0x1, P0 ;  /* 0x0000007903037211 */ /* 0x000fe200000f0eff */
[----:B------:R-:W-:-:S04]  /*8070*/  IMAD R10, R124, 0x14d, RZ ;  /* 0x0000014d7c0a7824 */ /* 0x000fc800078e02ff */
[----:B------:R2:W3:Y:S01]  /*8080*/  LDG.E.U8 R235, desc[UR60][R2.64] ;  /* 0x0000003c02eb7981 */ /* 0x0004e2000c1e1100 */
[CC--:B------:R-:W-:Y:S02]  /*8090*/  IADD3 R4, P2, R10.reuse, R120.reuse, RZ ;  /* 0x000000780a047210 */ /* 0x0c0fe40007f5e0ff */
[-C--:B------:R-:W-:Y:S02]  /*80a0*/  IADD3 R122, P0, R15, R120.reuse, RZ ;  /* 0x000000780f7a7210 */ /* 0x080fe40007f1e0ff */
[----:B------:R-:W-:Y:S02]  /*80b0*/  LEA.HI.X.SX32 R5, R10, R121, 0x1, P2 ;  /* 0x000000790a057211 */ /* 0x000fe400010f0eff */
[----:B--2---:R-:W-:-:S04]  /*80c0*/  IADD3 R2, P1, R6, R120, RZ ;  /* 0x0000007806027210 */ /* 0x004fc80007f3e0ff */
[-C--:B------:R-:W-:Y:S02]  /*80d0*/  LEA.HI.X.SX32 R3, R6, R121.reuse, 0x1, P1 ;  /* 0x0000007906037211 */ /* 0x080fe400008f0eff */
[----:B------:R-:W-:Y:S01]  /*80e0*/  LEA.HI.X.SX32 R123, R15, R121, 0x1, P0 ;  /* 0x000000790f7b7211 */ /* 0x000fe200000f0eff */
[----:B------:R0:W2:Y:S01]  /*80f0*/  LDG.E.U8 R6, desc[UR60][R4.64] ;  /* 0x0000003c04067981 */ /* 0x0000a2000c1e1100 */
[----:B-1----:R-:W-:Y:S02]  /*8100*/  IMAD R10, R129, 0x1c0, RZ ;  /* 0x000001c0810a7824 */ /* 0x002fe400078e02ff */
[----:B------:R-:W1:Y:S01]  /*8110*/  LDC R129, c[0x0][0x248] ;  /* 0x00009200ff817b82 */ /* 0x000e620000000800 */
[----:B------:R4:W2:Y:S04]  /*8120*/  LDG.E.U8 R15, desc[UR60][R2.64] ;  /* 0x0000003c020f7981 */ /* 0x0008a8000c1e1100 */
[----:B------:R5:W2:Y:S01]  /*8130*/  LDG.E.U8 R16, desc[UR60][R122.64] ;  /* 0x0000003c7a107981 */ /* 0x000aa2000c1e1100 */
[----:B0-----:R-:W-:-:S02]  /*8140*/  IMAD R5, R132, 0x1c1, RZ ;  /* 0x000001c184057824 */ /* 0x001fc400078e02ff */
[----:B------:R-:W0:Y:S01]  /*8150*/  LDC R132, c[0x0][0x248] ;  /* 0x00009200ff847b82 */ /* 0x000e220000000800 */
[----:B----4-:R-:W-:Y:S01]  /*8160*/  IMAD R3, R128, 0x14f, RZ ;  /* 0x0000014f80037824 */ /* 0x010fe200078e02ff */
[----:B------:R-:W-:-:S04]  /*8170*/  IADD3 R2, P1, R10, R120, RZ ;  /* 0x000000780a027210 */ /* 0x000fc80007f3e0ff */
[CC--:B------:R-:W-:Y:S01]  /*8180*/  IADD3 R124, P0, R3.reuse, R120.reuse, RZ ;  /* 0x00000078037c7210 */ /* 0x0c0fe20007f1e0ff */
[----:B-----5:R-:W-:Y:S01]  /*8190*/  IMAD R123, R134, 0x1c2, RZ ;  /* 0x000001c2867b7824 */ /* 0x020fe200078e02ff */
[----:B------:R-:W4:Y:S02]  /*81a0*/  LDC R128, c[0x0][0x248] ;  /* 0x00009200ff807b82 */ /* 0x000f240000000800 */
[-C--:B------:R-:W-:Y:S02]  /*81b0*/  LEA.HI.X.SX32 R125, R3, R121.reuse, 0x1, P0 ;  /* 0x00000079037d7211 */ /* 0x080fe400000f0eff */
[-C--:B------:R-:W-:Y:S02]  /*81c0*/  LEA.HI.X.SX32 R3, R10, R121.reuse, 0x1, P1 ;  /* 0x000000790a037211 */ /* 0x080fe400008f0eff */
[C---:B------:R-:W-:Y:S01]  /*81d0*/  IADD3 R122, P0, R123.reuse, R120, RZ ;  /* 0x000000787b7a7210 */ /* 0x040fe20007f1e0ff */
[----:B------:R-:W2:Y:S01]  /*81e0*/  LDG.E.U8 R10, desc[UR60][R124.64] ;  /* 0x0000003c7c0a7981 */ /* 0x000ea2000c1e1100 */
[----:B------:R-:W5:Y:S03]  /*81f0*/  LDC R134, c[0x0][0x248] ;  /* 0x00009200ff867b82 */ /* 0x000f660000000800 */
[----:B------:R1:W2:Y:S01]  /*8200*/  LDG.E.U8 R251, desc[UR60][R2.64] ;  /* 0x0000003c02fb7981 */ /* 0x0002a2000c1e1100 */
[----:B------:R-:W-:-:S02]  /*8210*/  LEA.HI.X.SX32 R123, R123, R121, 0x1, P0 ;  /* 0x000000797b7b7211 */ /* 0x000fc400000f0eff */
[----:B------:R-:W-:-:S03]  /*8220*/  IADD3 R4, P2, R5, R120, RZ ;  /* 0x0000007805047210 */ /* 0x000fc60007f5e0ff */
[----:B------:R1:W2:Y:S02]  /*8230*/  LDG.E.U8 R249, desc[UR60][R122.64] ;  /* 0x0000003c7af97981 */ /* 0x0002a4000c1e1100 */
[----:B-1----:R-:W-:Y:S02]  /*8240*/  IMAD R2, R126, 0x1c3, RZ ;  /* 0x000001c37e027824 */ /* 0x002fe400078e02ff */
[----:B------:R-:W-:-:S03]  /*8250*/  IMAD R3, R127, 0x1c4, RZ ;  /* 0x000001c47f037824 */ /* 0x000fc600078e02ff */
[-C--:B------:R-:W-:Y:S01]  /*8260*/  IADD3 R124, P0, R2, R120.reuse, RZ ;  /* 0x00000078027c7210 */ /* 0x080fe20007f1e0ff */
[----:B------:R-:W-:Y:S01]  /*8270*/  IMAD R127, R129, 0x1c6, RZ ;  /* 0x000001c6817f7824 */ /* 0x000fe200078e02ff */
[-C--:B------:R-:W-:Y:S01]  /*8280*/  IADD3 R122, P1, R3, R120.reuse, RZ ;  /* 0x00000078037a7210 */ /* 0x080fe20007f3e0ff */
[----:B0-----:R-:W-:Y:S01]  /*8290*/  IMAD R126, R132, 0x1c7, RZ ;  /* 0x000001c7847e7824 */ /* 0x001fe200078e02ff */
[-C--:B------:R-:W-:Y:S01]  /*82a0*/  LEA.HI.X.SX32 R125, R2, R121.reuse, 0x1, P0 ;  /* 0x00000079027d7211 */ /* 0x080fe200000f0eff */
[----:B------:R-:W0:Y:S01]  /*82b0*/  LDC R132, c[0x0][0x248] ;  /* 0x00009200ff847b82 */ /* 0x000e220000000800 */
[-C--:B------:R-:W-:Y:S02]  /*82c0*/  LEA.HI.X.SX32 R5, R5, R121.reuse, 0x1, P2 ;  /* 0x0000007905057211 */ /* 0x080fe400010f0eff */
[----:B------:R-:W-:Y:S01]  /*82d0*/  LEA.HI.X.SX32 R123, R3, R121, 0x1, P1 ;  /* 0x00000079037b7211 */ /* 0x000fe200008f0eff */
[----:B------:R1:W2:Y:S01]  /*82e0*/  LDG.E.U8 R244, desc[UR60][R124.64] ;  /* 0x0000003c7cf47981 */ /* 0x0002a2000c1e1100 */
[----:B------:R-:W-:-:S03]  /*82f0*/  IADD3 R2, P2, R127, R120, RZ ;  /* 0x000000787f027210 */ /* 0x000fc60007f5e0ff */
[----:B------:R4:W2:Y:S01]  /*8300*/  LDG.E.U8 R250, desc[UR60][R4.64] ;  /* 0x0000003c04fa7981 */ /* 0x0008a2000c1e1100 */
[----:B------:R-:W-:Y:S01]  /*8310*/  LEA.HI.X.SX32 R3, R127, R121, 0x1, P2 ;  /* 0x000000797f037211 */ /* 0x000fe200010f0eff */
[----:B------:R-:W0:Y:S02]  /*8320*/  LDC R129, c[0x0][0x248] ;  /* 0x00009200ff817b82 */ /* 0x000e240000000800 */
[----:B------:R-:W2:Y:S01]  /*8330*/  LDG.E.U8 R242, desc[UR60][R122.64] ;  /* 0x0000003c7af27981 */ /* 0x000ea2000c1e1100 */
[----:B-1----:R-:W-:-:S03]  /*8340*/  IADD3 R124, P1, R126, R120, RZ ;  /* 0x000000787e7c7210 */ /* 0x002fc60007f3e0ff */
[----:B------:R5:W2:Y:S01]  /*8350*/  LDG.E.U8 R240, desc[UR60][R2.64] ;  /* 0x0000003c02f07981 */ /* 0x000aa2000c1e1100 */
[----:B------:R-:W-:Y:S01]  /*8360*/  LEA.HI.X.SX32 R125, R126, R121, 0x1, P1 ;  /* 0x000000797e7d7211 */ /* 0x000fe200008f0eff */
[----:B------:R-:W1:Y:S01]  /*8370*/  LDC R127, c[0x0][0x248] ;  /* 0x00009200ff7f7b82 */ /* 0x000e620000000800 */
[----:B----4-:R-:W-:-:S03]  /*8380*/  IMAD R5, R128, 0x1c5, RZ ;  /* 0x000001c580057824 */ /* 0x010fc600078e02ff */
[----:B------:R4:W2:Y:S04]  /*8390*/  LDG.E.U8 R239, desc[UR60][R124.64] ;  /* 0x0000003c7cef7981 */ /* 0x0008a8000c1e1100 */
[----:B------:R-:W0:Y:S01]  /*83a0*/  LDC R126, c[0x0][0x248] ;  /* 0x00009200ff7e7b82 */ /* 0x000e220000000800 */
[----:B------:R-:W-:Y:S01]  /*83b0*/  IADD3 R4, P0, R5, R120, RZ ;  /* 0x0000007805047210 */ /* 0x000fe20007f1e0ff */
[----:B-----5:R-:W-:-:S03]  /*83c0*/  IMAD R3, R134, 0x1c8, RZ ;  /* 0x000001c886037824 */ /* 0x020fc600078e02ff */
[-C--:B------:R-:W-:Y:S01]  /*83d0*/  LEA.HI.X.SX32 R5, R5, R121.reuse, 0x1, P0 ;  /* 0x0000007905057211 */ /* 0x080fe200000f0eff */
[----:B----4-:R-:W-:Y:S01]  /*83e0*/  IMAD R125, R137, 0x1cb, RZ ;  /* 0x000001cb897d7824 */ /* 0x010fe200078e02ff */
[CC--:B------:R-:W-:Y:S01]  /*83f0*/  IADD3 R2, P0, R3.reuse, R120.reuse, RZ ;  /* 0x0000007803027210 */ /* 0x0c0fe20007f1e0ff */
[----:B------:R-:W4:Y:S02]  /*8400*/  LDC R128, c[0x0][0x248] ;  /* 0x00009200ff807b82 */ /* 0x000f240000000800 */
[----:B------:R5:W2:Y:S01]  /*8410*/  LDG.E.U8 R241, desc[UR60][R4.64] ;  /* 0x0000003c04f17981 */ /* 0x000aa2000c1e1100 */
[-C--:B------:R-:W-:Y:S02]  /*8420*/  LEA.HI.X.SX32 R3, R3, R121.reuse, 0x1, P0 ;  /* 0x0000007903037211 */ /* 0x080fe400000f0eff */
[----:B------:R-:W-:Y:S01]  /*8430*/  IADD3 R124, P0, R125, R120, RZ ;  /* 0x000000787d7c7210 */ /* 0x000fe20007f1e0ff */
[----:B------:R-:W-:Y:S02]  /*8440*/  IMAD R123, R136, 0x1ca, RZ ;  /* 0x000001ca887b7824 */ /* 0x000fe400078e02ff */
[----:B------:R-:W4:Y:S01]  /*8450*/  LDC R134, c[0x0][0x248] ;  /* 0x00009200ff867b82 */ /* 0x000f220000000800 */
[----:B------:R0:W2:Y:S01]  /*8460*/  LDG.E.U8 R234, desc[UR60][R2.64] ;  /* 0x0000003c02ea7981 */ /* 0x0000a2000c1e1100 */
[----:B-----5:R-:W-:Y:S01]  /*8470*/  IMAD R5, R135, 0x1c9, RZ ;  /* 0x000001c987057824 */ /* 0x020fe200078e02ff */
[----:B------:R-:W-:-:S05]  /*8480*/  LEA.HI.X.SX32 R125, R125, R121, 0x1, P0 ;  /* 0x000000797d7d7211 */ /* 0x000fca00000f0eff */
[----:B------:R-:W5:Y:S01]  /*8490*/  LDC R135, c[0x0][0x248] ;  /* 0x00009200ff877b82 */ /* 0x000f620000000800 */
[-C--:B------:R-:W-:Y:S01]  /*84a0*/  IADD3 R4, P1, R5, R120.reuse, RZ ;  /* 0x0000007805047210 */ /* 0x080fe20007f3e0ff */
[----:B------:R1:W2:Y:S01]  /*84b0*/  LDG.E.U8 R231, desc[UR60][R124.64] ;  /* 0x0000003c7ce77981 */ /* 0x0002a2000c1e1100 */
[----:B0-----:R-:W-:Y:S02]  /*84c0*/  IMAD R2, R126, 0x1cc, RZ ;  /* 0x000001cc7e027824 */ /* 0x001fe400078e02ff */
[----:B-1----:R-:W-:Y:S01]  /*84d0*/  IMAD R3, R127, 0x1cd, RZ ;  /* 0x000001cd7f037824 */ /* 0x002fe200078e02ff */
[----:B------:R-:W-:Y:S02]  /*84e0*/  LEA.HI.X.SX32 R5, R5, R121, 0x1, P1 ;  /* 0x0000007905057211 */ /* 0x000fe400008f0eff */
[----:B------:R-:W0:Y:S01]  /*84f0*/  LDC R136, c[0x0][0x248] ;  /* 0x00009200ff887b82 */ /* 0x000e220000000800 */
[-C--:B------:R-:W-:Y:S01]  /*8500*/  IADD3 R122, P2, R123, R120.reuse, RZ ;  /* 0x000000787b7a7210 */ /* 0x080fe20007f5e0ff */
[----:B------:R-:W-:Y:S01]  /*8510*/  IMAD R126, R132, 0x1d0, RZ ;  /* 0x000001d0847e7824 */ /* 0x000fe200078e02ff */
[-C--:B------:R-:W-:Y:S01]  /*8520*/  IADD3 R228, P0, R2, R120.reuse, RZ ;  /* 0x0000007802e47210 */ /* 0x080fe20007f1e0ff */
[----:B------:R1:W2:Y:S04]  /*8530*/  LDG.E.U8 R233, desc[UR60][R4.64] ;  /* 0x0000003c04e97981 */ /* 0x0002a8000c1e1100 */
[----:B------:R-:W5:Y:S01]  /*8540*/  LDC R137, c[0x0][0x248] ;  /* 0x00009200ff897b82 */ /* 0x000f620000000800 */
[----:B------:R-:W-:-:S02]  /*8550*/  IADD3 R124, P1, R3, R120, RZ ;  /* 0x00000078037c7210 */ /* 0x000fc40007f3e0ff */
[-C--:B------:R-:W-:Y:S02]  /*8560*/  LEA.HI.X.SX32 R123, R123, R121.reuse, 0x1, P2 ;  /* 0x000000797b7b7211 */ /* 0x080fe400010f0eff */
[-C--:B------:R-:W-:Y:S01]  /*8570*/  LEA.HI.X.SX32 R229, R2, R121.reuse, 0x1, P0 ;  /* 0x0000007902e57211 */ /* 0x080fe200000f0eff */
[----:B-1----:R-:W-:Y:S01]  /*8580*/  IMAD R5, R129, 0x1cf, RZ ;  /* 0x000001cf81057824 */ /* 0x002fe200078e02ff */
[-C--:B------:R-:W-:Y:S01]  /*8590*/  LEA.HI.X.SX32 R125, R3, R121.reuse, 0x1, P1 ;  /* 0x00000079037d7211 */ /* 0x080fe200008f0eff */
[----:B------:R4:W2:Y:S01]  /*85a0*/  LDG.E.U8 R232, desc[UR60][R122.64] ;  /* 0x0000003c7ae87981 */ /* 0x0008a2000c1e1100 */
[CC--:B------:R-:W-:Y:S01]  /*85b0*/  IADD3 R2, P1, R126.reuse, R120.reuse, RZ ;  /* 0x000000787e027210 */ /* 0x0c0fe20007f3e0ff */
[----:B------:R-:W1:Y:S01]  /*85c0*/  LDC R127, c[0x0][0x248] ;  /* 0x00009200ff7f7b82 */ /* 0x000e620000000800 */
[----:B------:R-:W-:Y:S01]  /*85d0*/  IADD3 R4, P2, R5, R120, RZ ;  /* 0x0000007805047210 */ /* 0x000fe20007f5e0ff */
[----:B------:R-:W2:Y:S01]  /*85e0*/  LDG.E.U8 R227, desc[UR60][R124.64] ;  /* 0x0000003c7ce37981 */ /* 0x000ea2000c1e1100 */
[----:B------:R-:W-:-:S03]  /*85f0*/  LEA.HI.X.SX32 R3, R126, R121, 0x1, P1 ;  /* 0x000000797e037211 */ /* 0x000fc600008f0eff */
[----:B------:R-:W2:Y:S01]  /*8600*/  LDG.E.U8 R228, desc[UR60][R228.64] ;  /* 0x0000003ce4e47981 */ /* 0x000ea2000c1e1100 */
[----:B----4-:R-:W-:Y:S01]  /*8610*/  IMAD R123, R128, 0x1ce, RZ ;  /* 0x000001ce807b7824 */ /* 0x010fe200078e02ff */
[-C--:B------:R-:W-:Y:S01]  /*8620*/  LEA.HI.X.SX32 R5, R5, R121.reuse, 0x1, P2 ;  /* 0x0000007905057211 */ /* 0x080fe200010f0eff */
[----:B------:R-:W4:Y:S01]  /*8630*/  LDC R128, c[0x0][0x248] ;  /* 0x00009200ff807b82 */ /* 0x000f220000000800 */
[----:B------:R5:W2:Y:S02]  /*8640*/  LDG.E.U8 R224, desc[UR60][R2.64] ;  /* 0x0000003c02e07981 */ /* 0x000aa4000c1e1100 */
[C---:B------:R-:W-:Y:S02]  /*8650*/  IADD3 R122, P0, R123.reuse, R120, RZ ;  /* 0x000000787b7a7210 */ /* 0x040fe40007f1e0ff */
[----:B------:R0:W2:Y:S02]  /*8660*/  LDG.E.U8 R225, desc[UR60][R4.64] ;  /* 0x0000003c04e17981 */ /* 0x0000a4000c1e1100 */
[----:B------:R-:W-:Y:S01]  /*8670*/  LEA.HI.X.SX32 R123, R123, R121, 0x1, P0 ;  /* 0x000000797b7b7211 */ /* 0x000fe200000f0eff */
[----:B-----5:R-:W-:Y:S01]  /*8680*/  IMAD R126, R137, 0x1d4, RZ ;  /* 0x000001d4897e7824 */ /* 0x020fe200078e02ff */
[----:B------:R-:W5:Y:S01]  /*8690*/  LDC R129, c[0x0][0x248] ;  /* 0x00009200ff817b82 */ /* 0x000f620000000800 */
[----:B------:R-:W-:-:S02]  /*86a0*/  IMAD R2, R134, 0x1d1, RZ ;  /* 0x000001d186027824 */ /* 0x000fc400078e02ff */
[----:B------:R1:W2:Y:S01]  /*86b0*/  LDG.E.U8 R226, desc[UR60][R122.64] ;  /* 0x0000003c7ae27981 */ /* 0x0002a2000c1e1100 */
[----:B0-----:R-:W-:Y:S02]  /*86c0*/  IMAD R3, R136, 0x1d3, RZ ;  /* 0x000001d388037824 */ /* 0x001fe400078e02ff */
[----:B------:R-:W-:Y:S02]  /*86d0*/  IMAD R5, R135, 0x1d2, RZ ;  /* 0x000001d287057824 */ /* 0x000fe400078e02ff */
[----:B------:R-:W0:Y:S01]  /*86e0*/  LDC R134, c[0x0][0x248] ;  /* 0x00009200ff867b82 */ /* 0x000e220000000800 */
[-C--:B------:R-:W-:Y:S02]  /*86f0*/  IADD3 R124, P0, R2, R120.reuse, RZ ;  /* 0x00000078027c7210 */ /* 0x080fe40007f1e0ff */
[-C--:B------:R-:W-:Y:S02]  /*8700*/  IADD3 R4, P2, R3, R120.reuse, RZ ;  /* 0x0000007803047210 */ /* 0x080fe40007f5e0ff */
[----:B-1----:R-:W-:-:S02]  /*8710*/  IADD3 R122, P1, R5, R120, RZ ;  /* 0x00000078057a7210 */ /* 0x002fc40007f3e0ff */
[-C--:B------:R-:W-:Y:S01]  /*8720*/  LEA.HI.X.SX32 R125, R2, R121.reuse, 0x1, P0 ;  /* 0x00000079027d7211 */ /* 0x080fe200000f0eff */
[----:B------:R-:W1:Y:S01]  /*8730*/  LDC R132, c[0x0][0x248] ;  /* 0x00009200ff847b82 */ /* 0x000e620000000800 */
[C---:B------:R-:W-:Y:S02]  /*8740*/  IADD3 R2, P0, R126.reuse, R120, RZ ;  /* 0x000000787e027210 */ /* 0x040fe40007f1e0ff */
[-C--:B------:R-:W-:Y:S01]  /*8750*/  LEA.HI.X.SX32 R123, R5, R121.reuse, 0x1, P1 ;  /* 0x00000079057b7211 */ /* 0x080fe200008f0eff */
[----:B------:R-:W2:Y:S01]  /*8760*/  LDG.E.U8 R223, desc[UR60][R124.64] ;  /* 0x0000003c7cdf7981 */ /* 0x000ea2000c1e1100 */
[-C--:B------:R-:W-:Y:S02]  /*8770*/  LEA.HI.X.SX32 R5, R3, R121.reuse, 0x1, P2 ;  /* 0x0000007903057211 */ /* 0x080fe400010f0eff */
[----:B------:R-:W-:Y:S01]  /*8780*/  LEA.HI.X.SX32 R3, R126, R121, 0x1, P0 ;  /* 0x000000797e037211 */ /* 0x000fe200000f0eff */
[----:B------:R-:W3:Y:S01]  /*8790*/  LDC R136, c[0x0][0x248] ;  /* 0x00009200ff887b82 */ /* 0x000ee20000000800 */
[----:B------:R-:W2:Y:S04]  /*87a0*/  LDG.E.U8 R222, desc[UR60][R122.64] ;  /* 0x0000003c7ade7981 */ /* 0x000ea8000c1e1100 */
[----:B------:R4:W2:Y:S03]  /*87b0*/  LDG.E.U8 R218, desc[UR60][R2.64] ;  /* 0x0000003c02da7981 */ /* 0x0008a6000c1e1100 */
[----:B------:R-:W3:Y:S01]  /*87c0*/  LDC R135, c[0x0][0x248] ;  /* 0x00009200ff877b82 */ /* 0x000ee20000000800 */
[----:B0-----:R-:W-:Y:S01]  /*87d0*/  IMAD R126, R134, 0x1d9, RZ ;  /* 0x000001d9867e7824 */ /* 0x001fe200078e02ff */
[----:B------:R1:W2:Y:S01]  /*87e0*/  LDG.E.U8 R219, desc[UR60][R4.64] ;  /* 0x0000003c04db7981 */ /* 0x0002a2000c1e1100 */
[----:B----4-:R-:W-:-:S05]  /*87f0*/  IMAD R2, R127, 0x1d5, RZ ;  /* 0x000001d57f027824 */ /* 0x010fca00078e02ff */
[----:B------:R-:W0:Y:S01]  /*8800*/  LDC R137, c[0x0][0x248] ;  /* 0x00009200ff897b82 */ /* 0x000e220000000800 */
[----:B------:R-:W-:Y:S01]  /*8810*/  IMAD R3, R128, 0x1d6, RZ ;  /* 0x000001d680037824 */ /* 0x000fe200078e02ff */
[----:B------:R-:W-:-:S04]  /*8820*/  IADD3 R216, P0, R2, R120, RZ ;  /* 0x0000007802d87210 */ /* 0x000fc80007f1e0ff */
[-C--:B------:R-:W-:Y:S02]  /*8830*/  IADD3 R124, P1, R3, R120.reuse, RZ ;  /* 0x00000078037c7210 */ /* 0x080fe40007f3e0ff */
[-C--:B------:R-:W-:Y:S01]  /*8840*/  LEA.HI.X.SX32 R217, R2, R121.reuse, 0x1, P0 ;  /* 0x0000007902d97211 */ /* 0x080fe200000f0eff */
[----:B-----5:R-:W-:Y:S01]  /*8850*/  IMAD R123, R129, 0x1d7, RZ ;  /* 0x000001d7817b7824 */ /* 0x020fe200078e02ff */
[-C--:B------:R-:W-:Y:S01]  /*8860*/  LEA.HI.X.SX32 R125, R3, R121.reuse, 0x1, P1 ;  /* 0x00000079037d7211 */ /* 0x080fe200008f0eff */
[----:B------:R-:W4:Y:S01]  /*8870*/  LDC R127, c[0x0][0x248] ;  /* 0x00009200ff7f7b82 */ /* 0x000f220000000800 */
[-C--:B------:R-:W-:Y:S01]  /*8880*/  IADD3 R2, P1, R126, R120.reuse, RZ ;  /* 0x000000787e027210 */ /* 0x080fe20007f3e0ff */
[----:B-1----:R-:W-:Y:S01]  /*8890*/  IMAD R5, R132, 0x1d8, RZ ;  /* 0x000001d884057824 */ /* 0x002fe200078e02ff */
[----:B------:R-:W-:Y:S01]  /*88a0*/  IADD3 R122, P0, R123, R120, RZ ;  /* 0x000000787b7a7210 */ /* 0x000fe20007f1e0ff */
[----:B------:R-:W5:Y:S01]  /*88b0*/  LDG.E.U8 R215, desc[UR60][R124.64] ;  /* 0x0000003c7cd77981 */ /* 0x000f62000c1e1100 */
[----:B------:R-:W-:-:S03]  /*88c0*/  LEA.HI.X.SX32 R3, R126, R121, 0x1, P1 ;  /* 0x000000797e037211 */ /* 0x000fc600008f0eff */
[----:B------:R-:W1:Y:S01]  /*88d0*/  LDC R128, c[0x0][0x248] ;  /* 0x00009200ff807b82 */ /* 0x000e620000000800 */
[----:B------:R-:W5:Y:S04]  /*88e0*/  LDG.E.U8 R216, desc[UR60][R216.64] ;  /* 0x0000003cd8d87981 */ /* 0x000f68000c1e1100 */
[----:B------:R3:W5:Y:S01]  /*88f0*/  LDG.E.U8 R212, desc[UR60][R2.64] ;  /* 0x0000003c02d47981 */ /* 0x000762000c1e1100 */
[----:B------:R-:W-:Y:S02]  /*8900*/  IADD3 R4, P2, R5, R120, RZ ;  /* 0x0000007805047210 */ /* 0x000fe40007f5e0ff */
[----:B------:R-:W4:Y:S01]  /*8910*/  LDC R134, c[0x0][0x248] ;  /* 0x00009200ff867b82 */ /* 0x000f220000000800 */
[----:B------:R-:W-:Y:S01]  /*8920*/  LEA.HI.X.SX32 R123, R123, R121, 0x1, P0 ;  /* 0x000000797b7b7211 */ /* 0x000fe200000f0eff */
[----:B---3--:R-:W-:-:S02]  /*8930*/  IMAD R126, R138, 0x151, RZ ;  /* 0x000001518a7e7824 */ /* 0x008fc400078e02ff */
[----:B------:R-:W-:-:S04]  /*8940*/  IMAD R2, R136, 0x1da, RZ ;  /* 0x000001da88027824 */ /* 0x000fc800078e02ff */
[----:B------:R-:W3:Y:S01]  /*8950*/  LDC R129, c[0x0][0x248] ;  /* 0x00009200ff817b82 */ /* 0x000ee20000000800 */
[----:B------:R-:W-:Y:S01]  /*8960*/  IMAD R3, R135, 0x1db, RZ ;  /* 0x000001db87037824 */ /* 0x000fe200078e02ff */
[----:B------:R-:W-:Y:S01]  /*8970*/  LEA.HI.X.SX32 R5, R5, R121, 0x1, P2 ;  /* 0x0000007905057211 */ /* 0x000fe200010f0eff */
[----:B------:R0:W5:Y:S01]  /*8980*/  LDG.E.U8 R214, desc[UR60][R122.64] ;  /* 0x0000003c7ad67981 */ /* 0x000162000c1e1100 */
[----:B------:R-:W-:-:S03]  /*8990*/  IADD3 R124, P1, R2, R120, RZ ;  /* 0x00000078027c7210 */ /* 0x000fc60007f3e0ff */
[----:B------:R0:W5:Y:S01]  /*89a0*/  LDG.E.U8 R213, desc[UR60][R4.64] ;  /* 0x0000003c04d57981 */ /* 0x000162000c1e1100 */
[----:B------:R-:W3:Y:S01]  /*89b0*/  LDC R132, c[0x0][0x248] ;  /* 0x00009200ff847b82 */ /* 0x000ee20000000800 */
[-C--:B------:R-:W-:Y:S02]  /*89c0*/  LEA.HI.X.SX32 R125, R2, R121.reuse, 0x1, P1 ;  /* 0x00000079027d7211 */ /* 0x080fe400008f0eff */
[-C--:B------:R-:W-:Y:S02]  /*89d0*/  IADD3 R2, P1, R126, R120.reuse, RZ ;  /* 0x000000787e027210 */ /* 0x080fe40007f3e0ff */
[----:B0-----:R-:W-:Y:S01]  /*89e0*/  IADD3 R122, P2, R3, R120, RZ ;  /* 0x00000078037a7210 */ /* 0x001fe20007f5e0ff */
[----:B------:R-:W5:Y:S02]  /*89f0*/  LDG.E.U8 R209, desc[UR60][R124.64] ;  /* 0x0000003c7cd17981 */ /* 0x000f64000c1e1100 */
[----:B------:R-:W0:Y:S01]  /*8a00*/  LDC R135, c[0x0][0x248] ;  /* 0x00009200ff877b82 */ /* 0x000e220000000800 */
[----:B------:R-:W-:Y:S01]  /*8a10*/  IMAD R5, R137, 0x150, RZ ;  /* 0x0000015089057824 */ /* 0x000fe200078e02ff */
[----:B------:R-:W-:-:S02]  /*8a20*/  LEA.HI.X.SX32 R123, R3, R121, 0x1, P2 ;  /* 0x00000079037b7211 */ /* 0x000fc400010f0eff */
[-C--:B------:R-:W-:Y:S02]  /*8a30*/  LEA.HI.X.SX32 R3, R126, R121.reuse, 0x1, P1 ;  /* 0x000000797e037211 */ /* 0x080fe400008f0eff */
[C---:B------:R-:W-:Y:S01]  /*8a40*/  IADD3 R4, P0, R5.reuse, R120, RZ ;  /* 0x0000007805047210 */ /* 0x040fe20007f1e0ff */
[----:B------:R-:W5:Y:S01]  /*8a50*/  LDG.E.U8 R208, desc[UR60][R122.64] ;  /* 0x0000003c7ad07981 */ /* 0x000f62000c1e1100 */
[----:B------:R-:W0:Y:S03]  /*8a60*/  LDC R136, c[0x0][0x248] ;  /* 0x00009200ff887b82 */ /* 0x000e260000000800 */
[----:B------:R1:W5:Y:S01]  /*8a70*/  LDG.E.U8 R210, desc[UR60][R2.64] ;  /* 0x0000003c02d27981 */ /* 0x000362000c1e1100 */
[----:B------:R-:W-:-:S04]  /*8a80*/  LEA.HI.X.SX32 R5, R5, R121, 0x1, P0 ;  /* 0x0000007905057211 */ /* 0x000fc800000f0eff */
[----:B------:R-:W0:Y:S01]  /*8a90*/  LDC R137, c[0x0][0x248] ;  /* 0x00009200ff897b82 */ /* 0x000e220000000800 */
[----:B----4-:R-:W-:Y:S01]  /*8aa0*/  IMAD R126, R134, 0x156, RZ ;  /* 0x00000156867e7824 */ /* 0x010fe200078e02ff */
[----:B------:R3:W4:Y:S01]  /*8ab0*/  LDG.E.U8 R211, desc[UR60][R4.64] ;  /* 0x0000003c04d37981 */ /* 0x000722000c1e1100 */
[----:B-1----:R-:W-:Y:S02]  /*8ac0*/  IMAD R2, R127, 0x152, RZ ;  /* 0x000001527f027824 */ /* 0x002fe400078e02ff */
[----:B------:R-:W-:-:S03]  /*8ad0*/  IMAD R3, R128, 0x153, RZ ;  /* 0x0000015380037824 */ /* 0x000fc600078e02ff */
[----:B------:R-:W1:Y:S01]  /*8ae0*/  LDC R138, c[0x0][0x248] ;  /* 0x00009200ff8a7b82 */ /* 0x000e620000000800 */
[CC--:B------:R-:W-:Y:S02]  /*8af0*/  IADD3 R206, P0, R2.reuse, R120.reuse, RZ ;  /* 0x0000007802ce7210 */ /* 0x0c0fe40007f1e0ff */
[-C--:B------:R-:W-:Y:S01]  /*8b00*/  IADD3 R124, P1, R3, R120.reuse, RZ ;  /* 0x00000078037c7210 */ /* 0x080fe20007f3e0ff */
[----:B---3--:R-:W-:Y:S01]  /*8b10*/  IMAD R5, R129, 0x155, RZ ;  /* 0x0000015581057824 */ /* 0x008fe200078e02ff */
[-C--:B------:R-:W-:Y:S02]  /*8b20*/  LEA.HI.X.SX32 R207, R2, R121.reuse, 0x1, P0 ;  /* 0x0000007902cf7211 */ /* 0x080fe400000f0eff */
[-C--:B------:R-:W-:Y:S01]  /*8b30*/  LEA.HI.X.SX32 R125, R3, R121.reuse, 0x1, P1 ;  /* 0x00000079037d7211 */ /* 0x080fe200008f0eff */
[----:B------:R-:W-:Y:S01]  /*8b40*/  IMAD R123, R132, 0x154, RZ ;  /* 0x00000154847b7824 */ /* 0x000fe200078e02ff */
[CC--:B------:R-:W-:Y:S01]  /*8b50*/  IADD3 R2, P1, R126.reuse, R120.reuse, RZ ;  /* 0x000000787e027210 */ /* 0x0c0fe20007f3e0ff */
[----:B------:R-:W3:Y:S01]  /*8b60*/  LDC R129, c[0x0][0x248] ;  /* 0x00009200ff817b82 */ /* 0x000ee20000000800 */
[----:B------:R-:W-:Y:S01]  /*8b70*/  IADD3 R4, P2, R5, R120, RZ ;  /* 0x0000007805047210 */ /* 0x000fe20007f5e0ff */
[----:B------:R0:W4:Y:S01]  /*8b80*/  LDG.E.U8 R205, desc[UR60][R124.64] ;  /* 0x0000003c7ccd7981 */ /* 0x000122000c1e1100 */
[----:B------:R-:W-:-:S02]  /*8b90*/  LEA.HI.X.SX32 R3, R126, R121, 0x1, P1 ;  /* 0x000000797e037211 */ /* 0x000fc400008f0eff */
[-C--:B------:R-:W-:Y:S01]  /*8ba0*/  LEA.HI.X.SX32 R5, R5, R121.reuse, 0x1, P2 ;  /* 0x0000007905057211 */ /* 0x080fe200010f0eff */
[----:B------:R-:W4:Y:S01]  /*8bb0*/  LDG.E.U8 R206, desc[UR60][R206.64] ;  /* 0x0000003ccece7981 */ /* 0x000f22000c1e1100 */
[C---:B------:R-:W-:Y:S01]  /*8bc0*/  IADD3 R122, P0, R123.reuse, R120, RZ ;  /* 0x000000787b7a7210 */ /* 0x040fe20007f1e0ff */
[----:B------:R-:W3:Y:S02]  /*8bd0*/  LDC R126, c[0x0][0x248] ;  /* 0x00009200ff7e7b82 */ /* 0x000ee40000000800 */
[----:B------:R0:W4:Y:S06]  /*8be0*/  LDG.E.U8 R202, desc[UR60][R2.64] ;  /* 0x0000003c02ca7981 */ /* 0x00012c000c1e1100 */
[----:B0-----:R-:W0:Y:S01]  /*8bf0*/  LDC R125, c[0x0][0x248] ;  /* 0x00009200ff7d7b82 */ /* 0x001e220000000800 */
[----:B------:R-:W-:Y:S01]  /*8c00*/  LEA.HI.X.SX32 R123, R123, R121, 0x1, P0 ;  /* 0x000000797b7b7211 */ /* 0x000fe200000f0eff */
[----:B------:R1:W4:Y:S01]  /*8c10*/  LDG.E.U8 R203, desc[UR60][R4.64] ;  /* 0x0000003c04cb7981 */ /* 0x000322000c1e1100 */
[----:B------:R-:W-:-:S02]  /*8c20*/  IMAD R2, R135, 0x157, RZ ;  /* 0x0000015787027824 */ /* 0x000fc400078e02ff */
[----:B------:R-:W-:Y:S01]  /*8c30*/  IMAD R3, R137, 0x159, RZ ;  /* 0x0000015989037824 */ /* 0x000fe200078e02ff */
[----:B------:R1:W4:Y:S02]  /*8c40*/  LDG.E.U8 R204, desc[UR60][R122.64] ;  /* 0x0000003c7acc7981 */ /* 0x000324000c1e1100 */
[----:B-1----:R-:W-:Y:S01]  /*8c50*/  IMAD R124, R138, 0x15a, RZ ;  /* 0x0000015a8a7c7824 */ /* 0x002fe200078e02ff */
[-C--:B------:R-:W-:Y:S01]  /*8c60*/  IADD3 R200, P0, R2, R120.reuse, RZ ;  /* 0x0000007802c87210 */ /* 0x080fe20007f1e0ff */
[----:B------:R-:W1:Y:S01]  /*8c70*/  LDC R127, c[0x0][0x248] ;  /* 0x00009200ff7f7b82 */ /* 0x000e620000000800 */
[----:B------:R-:W-:Y:S01]  /*8c80*/  IMAD R5, R136, 0x158, RZ ;  /* 0x0000015888057824 */ /* 0x000fe200078e02ff */
[-C--:B------:R-:W-:Y:S02]  /*8c90*/  IADD3 R4, P2, R3, R120.reuse, RZ ;  /* 0x0000007803047210 */ /* 0x080fe40007f5e0ff */
[----:B------:R-:W-:Y:S02]  /*8ca0*/  LEA.HI.X.SX32 R201, R2, R121, 0x1, P0 ;  /* 0x0000007902c97211 */ /* 0x000fe400000f0eff */
[----:B------:R-:W-:-:S02]  /*8cb0*/  IADD3 R122, P1, R5, R120, RZ ;  /* 0x00000078057a7210 */ /* 0x000fc40007f3e0ff */
[----:B------:R-:W1:Y:S01]  /*8cc0*/  LDC R128, c[0x0][0x248] ;  /* 0x00009200ff807b82 */ /* 0x000e620000000800 */
[C---:B------:R-:W-:Y:S01]  /*8cd0*/  IADD3 R2, P0, R124.reuse, R120, RZ ;  /* 0x000000787c027210 */ /* 0x040fe20007f1e0ff */
[----:B------:R-:W4:Y:S01]  /*8ce0*/  LDG.E.U8 R200, desc[UR60][R200.64] ;  /* 0x0000003cc8c87981 */ /* 0x000f22000c1e1100 */
[-C--:B------:R-:W-:Y:S02]  /*8cf0*/  LEA.HI.X.SX32 R123, R5, R121.reuse, 0x1, P1 ;  /* 0x00000079057b7211 */ /* 0x080fe400008f0eff */
[-C--:B------:R-:W-:Y:S02]  /*8d00*/  LEA.HI.X.SX32 R5, R3, R121.reuse, 0x1, P2 ;  /* 0x0000007903057211 */ /* 0x080fe400010f0eff */
[----:B------:R-:W-:Y:S01]  /*8d10*/  LEA.HI.X.SX32 R3, R124, R121, 0x1, P0 ;  /* 0x000000797c037211 */ /* 0x000fe200000f0eff */
[----:B------:R-:W1:Y:S01]  /*8d20*/  LDC R134, c[0x0][0x248] ;  /* 0x00009200ff867b82 */ /* 0x000e620000000800 */
[----:B------:R-:W4:Y:S04]  /*8d30*/  LDG.E.U8 R199, desc[UR60][R122.64] ;  /* 0x0000003c7ac77981 */ /* 0x000f28000c1e1100 */
[----:B------:R0:W4:Y:S03]  /*8d40*/  LDG.E.U8 R197, desc[UR60][R2.64] ;  /* 0x0000003c02c57981 */ /* 0x000126000c1e1100 */
[----:B------:R-:W1:Y:S01]  /*8d50*/  LDC R132, c[0x0][0x248] ;  /* 0x00009200ff847b82 */ /* 0x000e620000000800 */
[----:B------:R3:W4:Y:S01]  /*8d60*/  LDG.E.U8 R198, desc[UR60][R4.64] ;  /* 0x0000003c04c67981 */ /* 0x000722000c1e1100 */
[----:B0-----:R-:W-:-:S06]  /*8d70*/  IMAD R3, R125, 0x15b, RZ ;  /* 0x0000015b7d037824 */ /* 0x001fcc00078e02ff */
[----:B------:R-:W0:Y:S01]  /*8d80*/  LDC R135, c[0x0][0x248] ;  /* 0x00009200ff877b82 */ /* 0x000e220000000800 */
[----:B---3--:R-:W-:Y:S01]  /*8d90*/  IMAD R5, R126, 0x15c, RZ ;  /* 0x0000015c7e057824 */ /* 0x008fe200078e02ff */
[----:B------:R-:W-:-:S06]  /*8da0*/  IADD3 R2, P0, R3, R120, RZ ;  /* 0x0000007803027210 */ /* 0x000fcc0007f1e0ff */
[----:B------:R-:W3:Y:S01]  /*8db0*/  LDC R126, c[0x0][0x248] ;  /* 0x00009200ff7e7b82 */ /* 0x000ee20000000800 */
[-C--:B------:R-:W-:Y:S01]  /*8dc0*/  LEA.HI.X.SX32 R3, R3, R121.reuse, 0x1, P0 ;  /* 0x0000007903037211 */ /* 0x080fe200000f0eff */
[----:B------:R-:W-:Y:S01]  /*8dd0*/  IMAD R124, R129, 0x15f, RZ ;  /* 0x0000015f817c7824 */ /* 0x000fe200078e02ff */
[-C--:B------:R-:W-:Y:S01]  /*8de0*/  IADD3 R190, P1, R5, R120.reuse, RZ ;  /* 0x0000007805be7210 */ /* 0x080fe20007f3e0ff */
[----:B-1----:R-:W-:Y:S02]  /*8df0*/  IMAD R123, R127, 0x15d, RZ ;  /* 0x0000015d7f7b7824 */ /* 0x002fe400078e02ff */
[----:B------:R1:W4:Y:S01]  /*8e00*/  LDG.E.U8 R195, desc[UR60][R2.64] ;  /* 0x0000003c02c37981 */ /* 0x000322000c1e1100 */
[----:B------:R-:W-:Y:S01]  /*8e10*/  LEA.HI.X.SX32 R191, R5, R121, 0x1, P1 ;  /* 0x0000007905bf7211 */ /* 0x000fe200008f0eff */
[----:B------:R-:W-:Y:S01]  /*8e20*/  IMAD R125, R128, 0x15e, RZ ;  /* 0x0000015e807d7824 */ /* 0x000fe200078e02ff */
[-C--:B------:R-:W-:Y:S01]  /*8e30*/  IADD3 R122, P0, R123, R120.reuse, RZ ;  /* 0x000000787b7a7210 */ /* 0x080fe20007f1e0ff */
[----:B------:R-:W2:Y:S02]  /*8e40*/  LDC R127, c[0x0][0x248] ;  /* 0x00009200ff7f7b82 */ /* 0x000ea40000000800 */
[----:B------:R-:W4:Y:S01]  /*8e50*/  LDG.E.U8 R190, desc[UR60][R190.64] ;  /* 0x0000003cbebe7981 */ /* 0x000f22000c1e1100 */
[----:B-1----:R-:W-:-:S02]  /*8e60*/  IADD3 R2, P1, R124, R120, RZ ;  /* 0x000000787c027210 */ /* 0x002fc40007f3e0ff */
[----:B------:R-:W-:-:S03]  /*8e70*/  IADD3 R4, P2, R125, R120, RZ ;  /* 0x000000787d047210 */ /* 0x000fc60007f5e0ff */
[----:B------:R-:W1:Y:S01]  /*8e80*/  LDC R128, c[0x0][0x248] ;  /* 0x00009200ff807b82 */ /* 0x000e620000000800 */
[-C--:B------:R-:W-:Y:S02]  /*8e90*/  LEA.HI.X.SX32 R3, R124, R121.reuse, 0x1, P1 ;  /* 0x000000797c037211 */ /* 0x080fe400008f0eff */
[-C--:B------:R-:W-:Y:S02]  /*8ea0*/  LEA.HI.X.SX32 R123, R123, R121.reuse, 0x1, P0 ;  /* 0x000000797b7b7211 */ /* 0x080fe400000f0eff */
[----:B------:R-:W-:Y:S01]  /*8eb0*/  LEA.HI.X.SX32 R5, R125, R121, 0x1, P2 ;  /* 0x000000797d057211 */ /* 0x000fe200010f0eff */
[----:B------:R0:W4:Y:S01]  /*8ec0*/  LDG.E.U8 R187, desc[UR60][R2.64] ;  /* 0x0000003c02bb7981 */ /* 0x000122000c1e1100 */
[----:B------:R-:W-:Y:S01]  /*8ed0*/  IMAD R125, R132, 0x1dd, RZ ;  /* 0x000001dd847d7824 */ /* 0x000fe200078e02ff */
[----:B------:R-:W1:Y:S02]  /*8ee0*/  LDC R129, c[0x0][0x248] ;  /* 0x00009200ff817b82 */ /* 0x000e640000000800 */
[----:B------:R0:W4:Y:S01]  /*8ef0*/  LDG.E.U8 R189, desc[UR60][R122.64] ;  /* 0x0000003c7abd7981 */ /* 0x000122000c1e1100 */
[----:B---3--:R-:W-:-:S03]  /*8f00*/  IMAD R126, R126, 0x1df, RZ ;  /* 0x000001df7e7e7824 */ /* 0x008fc600078e02ff */
[----:B------:R3:W4:Y:S01]  /*8f10*/  LDG.E.U8 R188, desc[UR60][R4.64] ;  /* 0x0000003c04bc7981 */ /* 0x000722000c1e1100 */
[----:B0-----:R-:W-:Y:S01]  /*8f20*/  IMAD R3, R134, 0x1dc, RZ ;  /* 0x000001dc86037824 */ /* 0x001fe200078e02ff */
[----:B------:R-:W0:Y:S01]  /*8f30*/  LDC R132, c[0x0][0x248] ;  /* 0x00009200ff847b82 */ /* 0x000e220000000800 */
[----:B------:R-:W-:Y:S01]  /*8f40*/  IMAD R123, R135, 0x1de, RZ ;  /* 0x000001de877b7824 */ /* 0x000fe200078e02ff */
[-C--:B------:R-:W-:Y:S02]  /*8f50*/  IADD3 R2, P1, R125, R120.reuse, RZ ;  /* 0x000000787d027210 */ /* 0x080fe40007f3e0ff */
[----:B---3--:R-:W-:-:S04]  /*8f60*/  IADD3 R4, P0, R3, R120, RZ ;  /* 0x0000007803047210 */ /* 0x008fc80007f1e0ff */
[----:B------:R-:W3:Y:S01]  /*8f70*/  LDC R134, c[0x0][0x248] ;  /* 0x00009200ff867b82 */ /* 0x000ee20000000800 */
[-C--:B------:R-:W-:Y:S02]  /*8f80*/  IADD3 R124, P2, R123, R120.reuse, RZ ;  /* 0x000000787b7c7210 */ /* 0x080fe40007f5e0ff */
[-C--:B------:R-:W-:Y:S02]  /*8f90*/  LEA.HI.X.SX32 R5, R3, R121.reuse, 0x1, P0 ;  /* 0x0000007903057211 */ /* 0x080fe400000f0eff */
[C---:B------:R-:W-:Y:S02]  /*8fa0*/  IADD3 R122, P0, R126.reuse, R120, RZ ;  /* 0x000000787e7a7210 */ /* 0x040fe40007f1e0ff */
[-C--:B------:R-:W-:Y:S01]  /*8fb0*/  LEA.HI.X.SX32 R3, R125, R121.reuse, 0x1, P1 ;  /* 0x000000797d037211 */ /* 0x080fe200008f0eff */
[----:B------:R-:W3:Y:S01]  /*8fc0*/  LDC R135, c[0x0][0x248] ;  /* 0x00009200ff877b82 */ /* 0x000ee20000000800 */
[-C--:B------:R-:W-:Y:S01]  /*8fd0*/  LEA.HI.X.SX32 R125, R123, R121.reuse, 0x1, P2 ;  /* 0x000000797b7d7211 */ /* 0x080fe200010f0eff */
[----:B------:R-:W5:Y:S01]  /*8fe0*/  LDG.E.U8 R5, desc[UR60][R4.64] ;  /* 0x0000003c04057981 */ /* 0x000f62000c1e1100 */
[----:B------:R-:W-:-:S03]  /*8ff0*/  LEA.HI.X.SX32 R123, R126, R121, 0x1, P0 ;  /* 0x000000797e7b7211 */ /* 0x000fc600000f0eff */
[----:B------:R-:W5:Y:S02]  /*9000*/  LDG.E.U8 R2, desc[UR60][R2.64] ;  /* 0x0000003c02027981 */ /* 0x000f64000c1e1100 */
[----:B------:R-:W3:Y:S01]  /*9010*/  LDC R136, c[0x0][0x248] ;  /* 0x00009200ff887b82 */ /* 0x000ee20000000800 */
[----:B0-----:R-:W-:Y:S01]  /*9020*/  IMAD R132, R132, 0x164, RZ ;  /* 0x0000016484847824 */ /* 0x001fe200078e02ff */
[----:B------:R-:W4:Y:S04]  /*9030*/  LDG.E.U8 R4, desc[UR60][R124.64] ;  /* 0x0000003c7c047981 */ /* 0x000f28000c1e1100 */
[----:B------:R2:W4:Y:S02]  /*9040*/  LDG.E.U8 R3, desc[UR60][R122.64] ;  /* 0x0000003c7a037981 */ /* 0x000524000c1e1100 */
[----:B------:R-:W0:Y:S08]  /*9050*/  LDC R137, c[0x0][0x248] ;  /* 0x00009200ff897b82 */ /* 0x000e300000000800 */
[----:B------:R-:W0:Y:S01]  /*9060*/  LDC R138, c[0x0][0x248] ;  /* 0x00009200ff8a7b82 */ /* 0x000e220000000800 */
[----:B--2---:R-:W-:-:S02]  /*9070*/  IMAD R122, R127, 0x160, RZ ;  /* 0x000001607f7a7824 */ /* 0x004fc400078e02ff */
[----:B-1----:R-:W-:-:S03]  /*9080*/  IMAD R123, R128, 0x161, RZ ;  /* 0x00000161807b7824 */ /* 0x002fc600078e02ff */
[CC--:B------:R-:W-:Y:S01]  /*9090*/  IADD3 R128, P0, R122.reuse, R120.reuse, RZ ;  /* 0x000000787a807210 */ /* 0x0c0fe20007f1e0ff */
[----:B------:R-:W-:Y:S01]  /*90a0*/  IMAD R125, R129, 0x162, RZ ;  /* 0x00000162817d7824 */ /* 0x000fe200078e02ff */
[C---:B------:R-:W-:Y:S01]  /*90b0*/  IADD3 R126, P1, R123.reuse, R120, RZ ;  /* 0x000000787b7e7210 */ /* 0x040fe20007f3e0ff */
[----:B------:R-:W1:Y:S01]  /*90c0*/  LDC R201, c[0x0][0x248] ;  /* 0x00009200ffc97b82 */ /* 0x000e620000000800 */
[-C--:B------:R-:W-:Y:S01]  /*90d0*/  LEA.HI.X.SX32 R129, R122, R121.reuse, 0x1, P0 ;  /* 0x000000797a817211 */ /* 0x080fe200000f0eff */
[----:B---3--:R-:W-:Y:S01]  /*90e0*/  IMAD R134, R134, 0x163, RZ ;  /* 0x0000016386867824 */ /* 0x008fe200078e02ff */
[----:B------:R-:W-:-:S03]  /*90f0*/  LEA.HI.X.SX32 R127, R123, R121, 0x1, P1 ;  /* 0x000000797b7f7211 */ /* 0x000fc600008f0eff */
[----:B------:R2:W3:Y:S01]  /*9100*/  LDG.E.U8 R196, desc[UR60][R128.64] ;  /* 0x0000003c80c47981 */ /* 0x0004e2000c1e1100 */
[-C--:B------:R-:W-:Y:S01]  /*9110*/  IADD3 R124, P0, R125, R120.reuse, RZ ;  /* 0x000000787d7c7210 */ /* 0x080fe20007f1e0ff */
[----:B------:R-:W1:Y:S01]  /*9120*/  LDC R207, c[0x0][0x248] ;  /* 0x00009200ffcf7b82 */ /* 0x000e620000000800 */
[-C--:B------:R-:W-:Y:S01]  /*9130*/  IADD3 R122, P2, R134, R120.reuse, RZ ;  /* 0x00000078867a7210 */ /* 0x080fe20007f5e0ff */
[----:B------:R0:W3:Y:S01]  /*9140*/  LDG.E.U8 R194, desc[UR60][R126.64] ;  /* 0x0000003c7ec27981 */ /* 0x0000e2000c1e1100 */
[----:B--2---:R-:W-:-:S05]  /*9150*/  IADD3 R128, P1, R132, R120, RZ ;  /* 0x0000007884807210 */ /* 0x004fca0007f3e0ff */
[----:B------:R-:W2:Y:S01]  /*9160*/  LDC R229, c[0x0][0x248] ;  /* 0x00009200ffe57b82 */ /* 0x000ea20000000800 */
[-C--:B------:R-:W-:Y:S02]  /*9170*/  LEA.HI.X.SX32 R129, R132, R121.reuse, 0x1, P1 ;  /* 0x0000007984817211 */ /* 0x080fe400008f0eff */
[----:B------:R-:W-:-:S05]  /*9180*/  LEA.HI.X.SX32 R125, R125, R121, 0x1, P0 ;  /* 0x000000797d7d7211 */ /* 0x000fca00000f0eff */
[----:B------:R-:W1:Y:S01]  /*9190*/  LDC R132, c[0x0][0x248] ;  /* 0x00009200ff847b82 */ /* 0x000e620000000800 */
[----:B------:R-:W-:Y:S01]  /*91a0*/  LEA.HI.X.SX32 R123, R134, R121, 0x1, P2 ;  /* 0x00000079867b7211 */ /* 0x000fe200010f0eff */
[----:B------:R0:W3:Y:S02]  /*91b0*/  LDG.E.U8 R193, desc[UR60][R124.64] ;  /* 0x0000003c7cc17981 */ /* 0x0000e4000c1e1100 */
[----:B0-----:R-:W-:Y:S02]  /*91c0*/  IMAD R127, R137, 0x167, RZ ;  /* 0x00000167897f7824 */ /* 0x001fe400078e02ff */
[----:B------:R0:W3:Y:S02]  /*91d0*/  LDG.E.U8 R192, desc[UR60][R122.64] ;  /* 0x0000003c7ac07981 */ /* 0x0000e4000c1e1100 */
[----:B------:R-:W2:Y:S02]  /*91e0*/  LDC R134, c[0x0][0x248] ;  /* 0x00009200ff867b82 */ /* 0x000ea40000000800 */
[----:B------:R0:W3:Y:S01]  /*91f0*/  LDG.E.U8 R191, desc[UR60][R128.64] ;  /* 0x0000003c80bf7981 */ /* 0x0000e2000c1e1100 */
[----:B------:R-:W-:-:S02]  /*9200*/  IMAD R125, R136, 0x166, RZ ;  /* 0x00000166887d7824 */ /* 0x000fc400078e02ff */
[----:B0-----:R-:W-:-:S03]  /*9210*/  IMAD R123, R135, 0x165, RZ ;  /* 0x00000165877b7824 */ /* 0x001fc600078e02ff */
[----:B------:R-:W0:Y:S01]  /*9220*/  LDC R136, c[0x0][0x248] ;  /* 0x00009200ff887b82 */ /* 0x000e220000000800 */
[----:B------:R-:W-:Y:S01]  /*9230*/  IMAD R129, R138, 0x168, RZ ;  /* 0x000001688a817824 */ /* 0x000fe200078e02ff */
[----:B------:R-:W-:-:S06]  /*9240*/  IADD3 R122, P0, R123, R120, RZ ;  /* 0x000000787b7a7210 */ /* 0x000fcc0007f1e0ff */
[----:B------:R-:W0:Y:S01]  /*9250*/  LDC R137, c[0x0][0x248] ;  /* 0x00009200ff897b82 */ /* 0x000e220000000800 */
[-C--:B------:R-:W-:Y:S02]  /*9260*/  LEA.HI.X.SX32 R123, R123, R121.reuse, 0x1, P0 ;  /* 0x000000797b7b7211 */ /* 0x080fe400000f0eff */
[-C--:B------:R-:W-:Y:S02]  /*9270*/  IADD3 R128, P0, R129, R120.reuse, RZ ;  /* 0x0000007881807210 */ /* 0x080fe40007f1e0ff */
[----:B------:R-:W-:Y:S01]  /*9280*/  IADD3 R126, P2, R127, R120, RZ ;  /* 0x000000787f7e7210 */ /* 0x000fe20007f5e0ff */
[----:B------:R1:W3:Y:S02]  /*9290*/  LDG.E.U8 R186, desc[UR60][R122.64] ;  /* 0x0000003c7aba7981 */ /* 0x0002e4000c1e1100 */
[----:B------:R-:W0:Y:S01]  /*92a0*/  LDC R135, c[0x0][0x248] ;  /* 0x00009200ff877b82 */ /* 0x000e220000000800 */
[-C--:B------:R-:W-:Y:S02]  /*92b0*/  LEA.HI.X.SX32 R129, R129, R121.reuse, 0x1, P0 ;  /* 0x0000007981817211 */ /* 0x080fe400000f0eff */
[----:B------:R-:W-:-:S02]  /*92c0*/  LEA.HI.X.SX32 R127, R127, R121, 0x1, P2 ;  /* 0x000000797f7f7211 */ /* 0x000fc400010f0eff */
[CC--:B------:R-:W-:Y:S01]  /*92d0*/  IADD3 R124, P1, R125.reuse, R120.reuse, RZ ;  /* 0x000000787d7c7210 */ /* 0x0c0fe20007f3e0ff */
[----:B------:R2:W3:Y:S01]  /*92e0*/  LDG.E.U8 R183, desc[UR60][R128.64] ;  /* 0x0000003c80b77981 */ /* 0x0004e2000c1e1100 */
[----:B-1----:R-:W-:Y:S01]  /*92f0*/  IMAD R122, R132, 0x169, RZ ;  /* 0x00000169847a7824 */ /* 0x002fe200078e02ff */
[----:B------:R-:W1:Y:S01]  /*9300*/  LDC R138, c[0x0][0x248] ;  /* 0x00009200ff8a7b82 */ /* 0x000e620000000800 */
[----:B--2---:R-:W-:Y:S01]  /*9310*/  IMAD R123, R134, 0x16a, RZ ;  /* 0x0000016a867b7824 */ /* 0x004fe200078e02ff */
[-C--:B------:R-:W-:Y:S01]  /*9320*/  LEA.HI.X.SX32 R125, R125, R121.reuse, 0x1, P1 ;  /* 0x000000797d7d7211 */ /* 0x080fe200008f0eff */
[----:B------:R2:W3:Y:S01]  /*9330*/  LDG.E.U8 R184, desc[UR60][R126.64] ;  /* 0x0000003c7eb87981 */ /* 0x0004e2000c1e1100 */
[-C--:B------:R-:W-:Y:S01]  /*9340*/  IADD3 R128, P0, R122, R120.reuse, RZ ;  /* 0x000000787a807210 */ /* 0x080fe20007f1e0ff */
[----:B0-----:R-:W-:Y:S02]  /*9350*/  IMAD R132, R136, 0x16c, RZ ;  /* 0x0000016c88847824 */ /* 0x001fe400078e02ff */
[----:B------:R0:W3:Y:S01]  /*9360*/  LDG.E.U8 R185, desc[UR60][R124.64] ;  /* 0x0000003c7cb97981 */ /* 0x0000e2000c1e1100 */
[----:B------:R-:W-:Y:S01]  /*9370*/  IMAD R134, R137, 0x16d, RZ ;  /* 0x0000016d89867824 */ /* 0x000fe200078e02ff */
[----:B------:R-:W-:Y:S01]  /*9380*/  LEA.HI.X.SX32 R129, R122, R121, 0x1, P0 ;  /* 0x000000797a817211 */ /* 0x000fe200000f0eff */
[----:B------:R-:W5:Y:S01]  /*9390*/  LDC R217, c[0x0][0x248] ;  /* 0x00009200ffd97b82 */ /* 0x000f620000000800 */
[----:B--2---:R-:W-:-:S02]  /*93a0*/  IADD3 R126, P1, R123, R120, RZ ;  /* 0x000000787b7e7210 */ /* 0x004fc40007f3e0ff */
[C---:B------:R-:W-:Y:S01]  /*93b0*/  IADD3 R122, P2, R132.reuse, R120, RZ ;  /* 0x00000078847a7210 */ /* 0x040fe20007f5e0ff */
[----:B------:R2:W3:Y:S01]  /*93c0*/  LDG.E.U8 R182, desc[UR60][R128.64] ;  /* 0x0000003c80b67981 */ /* 0x0004e2000c1e1100 */
[-C--:B------:R-:W-:Y:S01]  /*93d0*/  LEA.HI.X.SX32 R127, R123, R121.reuse, 0x1, P1 ;  /* 0x000000797b7f7211 */ /* 0x080fe200008f0eff */
[----:B0-----:R-:W-:Y:S01]  /*93e0*/  IMAD R125, R135, 0x16b, RZ ;  /* 0x0000016b877d7824 */ /* 0x001fe200078e02ff */
[----:B------:R-:W-:-:S03]  /*93f0*/  LEA.HI.X.SX32 R123, R132, R121, 0x1, P2 ;  /* 0x00000079847b7211 */ /* 0x000fc600010f0eff */
[----:B------:R-:W3:Y:S01]  /*9400*/  LDG.E.U8 R132, desc[UR60][R126.64] ;  /* 0x0000003c7e847981 */ /* 0x000ee2000c1e1100 */
[----:B--2---:R-:W-:-:S03]  /*9410*/  IADD3 R128, P1, R134, R120, RZ ;  /* 0x0000007886807210 */ /* 0x004fc60007f3e0ff */
[----:B------:R1:W2:Y:S01]  /*9420*/  LDG.E.U8 R135, desc[UR60][R122.64] ;  /* 0x0000003c7a877981 */ /* 0x0002a2000c1e1100 */
[----:B------:R-:W-:Y:S02]  /*9430*/  LEA.HI.X.SX32 R129, R134, R121, 0x1, P1 ;  /* 0x0000007986817211 */ /* 0x000fe400008f0eff */
[----:B------:R-:W-:-:S03]  /*9440*/  IADD3 R124, P0, R125, R120, RZ ;  /* 0x000000787d7c7210 */ /* 0x000fc60007f1e0ff */
[----:B------:R0:W2:Y:S01]  /*9450*/  LDG.E.U8 R136, desc[UR60][R128.64] ;  /* 0x0000003c80887981 */ /* 0x0000a2000c1e1100 */
[----:B-1----:R-:W-:Y:S01]  /*9460*/  IMAD R123, R138, 0x16e, RZ ;  /* 0x0000016e8a7b7824 */ /* 0x002fe200078e02ff */
[----:B------:R-:W-:Y:S01]  /*9470*/  LEA.HI.X.SX32 R125, R125, R121, 0x1, P0 ;  /* 0x000000797d7d7211 */ /* 0x000fe200000f0eff */
[----:B0-----:R-:W-:-:S03]  /*9480*/  IMAD R129, R145, 0x1e1, RZ ;  /* 0x000001e191817824 */ /* 0x001fc600078e02ff */
[CC--:B------:R-:W-:Y:S01]  /*9490*/  IADD3 R122, P0, R123.reuse, R120.reuse, RZ ;  /* 0x000000787b7a7210 */ /* 0x0c0fe20007f1e0ff */
[----:B------:R-:W0:Y:S01]  /*94a0*/  LDC R145, c[0x0][0x248] ;  /* 0x00009200ff917b82 */ /* 0x000e220000000800 */
[----:B------:R1:W2:Y:S01]  /*94b0*/  LDG.E.U8 R134, desc[UR60][R124.64] ;  /* 0x0000003c7c867981 */ /* 0x0002a2000c1e1100 */
[----:B------:R-:W-:Y:S01]  /*94c0*/  IMAD R127, R140, 0x1e0, RZ ;  /* 0x000001e08c7f7824 */ /* 0x000fe200078e02ff */
[-C--:B------:R-:W-:Y:S02]  /*94d0*/  LEA.HI.X.SX32 R123, R123, R121.reuse, 0x1, P0 ;  /* 0x000000797b7b7211 */ /* 0x080fe400000f0eff */
[-C--:B------:R-:W-:Y:S01]  /*94e0*/  IADD3 R128, P0, R129, R120.reuse, RZ ;  /* 0x0000007881807210 */ /* 0x080fe20007f1e0ff */
[----:B-1----:R-:W-:Y:S01]  /*94f0*/  IMAD R125, R139, 0x16f, RZ ;  /* 0x0000016f8b7d7824 */ /* 0x002fe200078e02ff */
[----:B------:R-:W-:Y:S01]  /*9500*/  IADD3 R126, P2, R127, R120, RZ ;  /* 0x000000787f7e7210 */ /* 0x000fe20007f5e0ff */
[----:B------:R1:W2:Y:S01]  /*9510*/  LDG.E.U8 R137, desc[UR60][R122.64] ;  /* 0x0000003c7a897981 */ /* 0x0002a2000c1e1100 */
[----:B------:R-:W-:-:S02]  /*9520*/  LEA.HI.X.SX32 R129, R129, R121, 0x1, P0 ;  /* 0x0000007981817211 */ /* 0x000fc400000f0eff */
[-C--:B------:R-:W-:Y:S02]  /*9530*/  IADD3 R124, P1, R125, R120.reuse, RZ ;  /* 0x000000787d7c7210 */ /* 0x080fe40007f3e0ff */
[-C--:B------:R-:W-:Y:S01]  /*9540*/  LEA.HI.X.SX32 R127, R127, R121.reuse, 0x1, P2 ;  /* 0x000000797f7f7211 */ /* 0x080fe200010f0eff */
[----:B------:R1:W2:Y:S01]  /*9550*/  LDG.E.U8 R140, desc[UR60][R128.64] ;  /* 0x0000003c808c7981 */ /* 0x0002a2000c1e1100 */
[----:B------:R-:W-:Y:S01]  /*9560*/  LEA.HI.X.SX32 R125, R125, R121, 0x1, P1 ;  /* 0x000000797d7d7211 */ /* 0x000fe200008f0eff */
[----:B-1----:R-:W-:Y:S02]  /*9570*/  IMAD R122, R141, 0x1e2, RZ ;  /* 0x000001e28d7a7824 */ /* 0x002fe400078e02ff */
[----:B------:R1:W2:Y:S01]  /*9580*/  LDG.E.U8 R139, desc[UR60][R126.64] ;  /* 0x0000003c7e8b7981 */ /* 0x0002a2000c1e1100 */
[----:B------:R-:W-:Y:S02]  /*9590*/  IMAD R123, R142, 0x1e3, RZ ;  /* 0x000001e38e7b7824 */ /* 0x000fe400078e02ff */
[----:B------:R-:W-:Y:S01]  /*95a0*/  IMAD R142, R144, 0x1e5, RZ ;  /* 0x000001e5908e7824 */ /* 0x000fe200078e02ff */
[----:B------:R1:W2:Y:S01]  /*95b0*/  LDG.E.U8 R138, desc[UR60][R124.64] ;  /* 0x0000003c7c8a7981 */ /* 0x0002a2000c1e1100 */
[----:B------:R-:W-:-:S04]  /*95c0*/  IADD3 R128, P0, R122, R120, RZ ;  /* 0x000000787a807210 */ /* 0x000fc80007f1e0ff */
[-C--:B------:R-:W-:Y:S02]  /*95d0*/  LEA.HI.X.SX32 R129, R122, R121.reuse, 0x1, P0 ;  /* 0x000000797a817211 */ /* 0x080fe400000f0eff */
[-C--:B-1----:R-:W-:Y:S02]  /*95e0*/  IADD3 R126, P1, R123, R120.reuse, RZ ;  /* 0x000000787b7e7210 */ /* 0x082fe40007f3e0ff */
[C---:B------:R-:W-:Y:S01]  /*95f0*/  IADD3 R122, P2, R142.reuse, R120, RZ ;  /* 0x000000788e7a7210 */ /* 0x040fe20007f5e0ff */
[----:B------:R-:W-:Y:S01]  /*9600*/  IMAD R125, R143, 0x1e4, RZ ;  /* 0x000001e48f7d7824 */ /* 0x000fe200078e02ff */
[----:B------:R1:W2:Y:S01]  /*9610*/  LDG.E.U8 R141, desc[UR60][R128.64] ;  /* 0x0000003c808d7981 */ /* 0x0002a2000c1e1100 */
[----:B0-----:R-:W-:Y:S01]  /*9620*/  IMAD R143, R145, 0x1e6, RZ ;  /* 0x000001e6918f7824 */ /* 0x001fe200078e02ff */
[-C--:B------:R-:W-:Y:S02]  /*9630*/  LEA.HI.X.SX32 R127, R123, R121.reuse, 0x1, P1 ;  /* 0x000000797b7f7211 */ /* 0x080fe400008f0eff */
[----:B------:R-:W-:-:S02]  /*9640*/  LEA.HI.X.SX32 R123, R142, R121, 0x1, P2 ;  /* 0x000000798e7b7211 */ /* 0x000fc400010f0eff */
[-C--:B------:R-:W-:Y:S01]  /*9650*/  IADD3 R124, P0, R125, R120.reuse, RZ ;  /* 0x000000787d7c7210 */ /* 0x080fe20007f1e0ff */
[----:B------:R-:W2:Y:S01]  /*9660*/  LDG.E.U8 R142, desc[UR60][R126.64] ;  /* 0x0000003c7e8e7981 */ /* 0x000ea2000c1e1100 */
[----:B-1----:R-:W-:-:S03]  /*9670*/  IADD3 R128, P1, R143, R120, RZ ;  /* 0x000000788f807210 */ /* 0x002fc60007f3e0ff */
[----:B------:R0:W2:Y:S01]  /*9680*/  LDG.E.U8 R144, desc[UR60][R122.64] ;  /* 0x0000003c7a907981 */ /* 0x0000a2000c1e1100 */
[-C--:B------:R-:W-:Y:S02]  /*9690*/  LEA.HI.X.SX32 R129, R143, R121.reuse, 0x1, P1 ;  /* 0x000000798f817211 */ /* 0x080fe400008f0eff */
[----:B------:R-:W-:-:S03]  /*96a0*/  LEA.HI.X.SX32 R125, R125, R121, 0x1, P0 ;  /* 0x000000797d7d7211 */ /* 0x000fc600000f0eff */
[----:B------:R1:W2:Y:S01]  /*96b0*/  LDG.E.U8 R145, desc[UR60][R128.64] ;  /* 0x0000003c80917981 */ /* 0x0002a2000c1e1100 */
[----:B0-----:R-:W-:-:S03]  /*96c0*/  IMAD R123, R146, 0x1e7, RZ ;  /* 0x000001e7927b7824 */ /* 0x001fc600078e02ff */
[----:B------:R0:W2:Y:S02]  /*96d0*/  LDG.E.U8 R143, desc[UR60][R124.64] ;  /* 0x0000003c7c8f7981 */ /* 0x0000a4000c1e1100 */
[----:B------:R-:W-:Y:S01]  /*96e0*/  IADD3 R122, P0, R123, R120, RZ ;  /* 0x000000787b7a7210 */ /* 0x000fe20007f1e0ff */
[----:B-1----:R-:W-:-:S03]  /*96f0*/  IMAD R129, R149, 0x1ea, RZ ;  /* 0x000001ea95817824 */ /* 0x002fc600078e02ff */
[-C--:B------:R-:W-:Y:S01]  /*9700*/  LEA.HI.X.SX32 R123, R123, R121.reuse, 0x1, P0 ;  /* 0x000000797b7b7211 */ /* 0x080fe200000f0eff */
[----:B------:R-:W-:Y:S02]  /*9710*/  IMAD R127, R148, 0x1e9, RZ ;  /* 0x000001e9947f7824 */ /* 0x000fe400078e02ff */
[----:B0-----:R-:W-:Y:S01]  /*9720*/  IMAD R125, R147, 0x1e8, RZ ;  /* 0x000001e8937d7824 */ /* 0x001fe200078e02ff */
[-C--:B------:R-:W-:Y:S01]  /*9730*/  IADD3 R128, P0, R129, R120.reuse, RZ ;  /* 0x0000007881807210 */ /* 0x080fe20007f1e0ff */
[----:B------:R0:W2:Y:S01]  /*9740*/  LDG.E.U8 R146, desc[UR60][R122.64] ;  /* 0x0000003c7a927981 */ /* 0x0000a2000c1e1100 */
[-C--:B------:R-:W-:Y:S02]  /*9750*/  IADD3 R126, P2, R127, R120.reuse, RZ ;  /* 0x000000787f7e7210 */ /* 0x080fe40007f5e0ff */
[----:B------:R-:W-:Y:S02]  /*9760*/  IADD3 R124, P1, R125, R120, RZ ;  /* 0x000000787d7c7210 */ /* 0x000fe40007f3e0ff */
[----:B------:R-:W-:-:S02]  /*9770*/  LEA.HI.X.SX32 R129, R129, R121, 0x1, P0 ;  /* 0x0000007981817211 */ /* 0x000fc400000f0eff */
[-C--:B------:R-:W-:Y:S01]  /*9780*/  LEA.HI.X.SX32 R125, R125, R121.reuse, 0x1, P1 ;  /* 0x000000797d7d7211 */ /* 0x080fe200008f0eff */
[----:B0-----:R-:W-:Y:S01]  /*9790*/  IMAD R122, R150, 0x1eb, RZ ;  /* 0x000001eb967a7824 */ /* 0x001fe200078e02ff */
[----:B------:R-:W-:Y:S01]  /*97a0*/  LEA.HI.X.SX32 R127, R127, R121, 0x1, P2 ;  /* 0x000000797f7f7211 */ /* 0x000fe200010f0eff */
[----:B------:R0:W2:Y:S01]  /*97b0*/  LDG.E.U8 R149, desc[UR60][R128.64] ;  /* 0x0000003c80957981 */ /* 0x0000a2000c1e1100 */
[----:B------:R-:W-:Y:S02]  /*97c0*/  IMAD R123, R151, 0x1ec, RZ ;  /* 0x000001ec977b7824 */ /* 0x000fe400078e02ff */
[----:B------:R-:W-:Y:S01]  /*97d0*/  IMAD R151, R153, 0x1ee, RZ ;  /* 0x000001ee99977824 */ /* 0x000fe200078e02ff */
[----:B------:R1:W2:Y:S04]  /*97e0*/  LDG.E.U8 R147, desc[UR60][R124.64] ;  /* 0x0000003c7c937981 */ /* 0x0002a8000c1e1100 */
[----:B------:R5:W2:Y:S01]  /*97f0*/  LDG.E.U8 R148, desc[UR60][R126.64] ;  /* 0x0000003c7e947981 */ /* 0x000aa2000c1e1100 */
[----:B0-----:R-:W-:Y:S01]  /*9800*/  IADD3 R128, P0, R122, R120, RZ ;  /* 0x000000787a807210 */ /* 0x001fe20007f1e0ff */
[----:B-1----:R-:W-:-:S03]  /*9810*/  IMAD R125, R152, 0x1ed, RZ ;  /* 0x000001ed987d7824 */ /* 0x002fc600078e02ff */
[-C--:B------:R-:W-:Y:S01]  /*9820*/  LEA.HI.X.SX32 R129, R122, R121.reuse, 0x1, P0 ;  /* 0x000000797a817211 */ /* 0x080fe200000f0eff */
[----:B------:R-:W-:Y:S01]  /*9830*/  IMAD R152, R154, 0x1ef, RZ ;  /* 0x000001ef9a987824 */ /* 0x000fe200078e02ff */
[-C--:B------:R-:W-:Y:S02]  /*9840*/  IADD3 R122, P2, R151, R120.reuse, RZ ;  /* 0x00000078977a7210 */ /* 0x080fe40007f5e0ff */
[C---:B-----5:R-:W-:Y:S01]  /*9850*/  IADD3 R126, P1, R123.reuse, R120, RZ ;  /* 0x000000787b7e7210 */ /* 0x060fe20007f3e0ff */
[----:B------:R0:W5:Y:S03]  /*9860*/  LDG.E.U8 R150, desc[UR60][R128.64] ;  /* 0x0000003c80967981 */ /* 0x000166000c1e1100 */
[-C--:B------:R-:W-:Y:S02]  /*9870*/  LEA.HI.X.SX32 R127, R123, R121.reuse, 0x1, P1 ;  /* 0x000000797b7f7211 */ /* 0x080fe400008f0eff */
[----:B------:R-:W-:-:S02]  /*9880*/  LEA.HI.X.SX32 R123, R151, R121, 0x1, P2 ;  /* 0x00000079977b7211 */ /* 0x000fc400010f0eff */
[-C--:B------:R-:W-:Y:S01]  /*9890*/  IADD3 R124, P0, R125, R120.reuse, RZ ;  /* 0x000000787d7c7210 */ /* 0x080fe20007f1e0ff */
[----:B------:R-:W5:Y:S01]  /*98a0*/  LDG.E.U8 R151, desc[UR60][R126.64] ;  /* 0x0000003c7e977981 */ /* 0x000f62000c1e1100 */
[----:B0-----:R-:W-:-:S03]  /*98b0*/  IADD3 R128, P1, R152, R120, RZ ;  /* 0x0000007898807210 */ /* 0x001fc60007f3e0ff */
[----:B------:R0:W5:Y:S01]  /*98c0*/  LDG.E.U8 R153, desc[UR60][R122.64] ;  /* 0x0000003c7a997981 */ /* 0x000162000c1e1100 */
[-C--:B------:R-:W-:Y:S02]  /*98d0*/  LEA.HI.X.SX32 R129, R152, R121.reuse, 0x1, P1 ;  /* 0x0000007998817211 */ /* 0x080fe400008f0eff */
[----:B------:R-:W-:-:S03]  /*98e0*/  LEA.HI.X.SX32 R125, R125, R121, 0x1, P0 ;  /* 0x000000797d7d7211 */ /* 0x000fc600000f0eff */
[----:B------:R1:W5:Y:S01]  /*98f0*/  LDG.E.U8 R154, desc[UR60][R128.64] ;  /* 0x0000003c809a7981 */ /* 0x000362000c1e1100 */
[----:B0-----:R-:W-:-:S03]  /*9900*/  IMAD R123, R155, 0x1f0, RZ ;  /* 0x000001f09b7b7824 */ /* 0x001fc600078e02ff */
[----:B------:R0:W5:Y:S02]  /*9910*/  LDG.E.U8 R152, desc[UR60][R124.64] ;  /* 0x0000003c7c987981 */ /* 0x000164000c1e1100 */
[-C--:B------:R-:W-:Y:S01]  /*9920*/  IADD3 R122, P0, R123, R120.reuse, RZ ;  /* 0x000000787b7a7210 */ /* 0x080fe20007f1e0ff */
[----:B-1----:R-:W-:Y:S02]  /*9930*/  IMAD R129, R158, 0x1f3, RZ ;  /* 0x000001f39e817824 */ /* 0x002fe400078e02ff */
[----:B------:R-:W-:Y:S01]  /*9940*/  IMAD R127, R157, 0x1f2, RZ ;  /* 0x000001f29d7f7824 */ /* 0x000fe200078e02ff */
[----:B------:R-:W-:Y:S01]  /*9950*/  LEA.HI.X.SX32 R123, R123, R121, 0x1, P0 ;  /* 0x000000797b7b7211 */ /* 0x000fe200000f0eff */
[----:B0-----:R-:W-:Y:S01]  /*9960*/  IMAD R125, R156, 0x1f1, RZ ;  /* 0x000001f19c7d7824 */ /* 0x001fe200078e02ff */
[-C--:B------:R-:W-:Y:S02]  /*9970*/  IADD3 R128, P0, R129, R120.reuse, RZ ;  /* 0x0000007881807210 */ /* 0x080fe40007f1e0ff */
[-C--:B------:R-:W-:Y:S01]  /*9980*/  IADD3 R126, P2, R127, R120.reuse, RZ ;  /* 0x000000787f7e7210 */ /* 0x080fe20007f5e0ff */
[----:B------:R0:W5:Y:S01]  /*9990*/  LDG.E.U8 R155, desc[UR60][R122.64] ;  /* 0x0000003c7a9b7981 */ /* 0x000162000c1e1100 */
[----:B------:R-:W-:-:S02]  /*99a0*/  IADD3 R124, P1, R125, R120, RZ ;  /* 0x000000787d7c7210 */ /* 0x000fc40007f3e0ff */
[-C--:B------:R-:W-:Y:S02]  /*99b0*/  LEA.HI.X.SX32 R129, R129, R121.reuse, 0x1, P0 ;  /* 0x0000007981817211 */ /* 0x080fe400000f0eff */
[-C--:B------:R-:W-:Y:S02]  /*99c0*/  LEA.HI.X.SX32 R125, R125, R121.reuse, 0x1, P1 ;  /* 0x000000797d7d7211 */ /* 0x080fe400008f0eff */
[----:B------:R-:W-:Y:S01]  /*99d0*/  LEA.HI.X.SX32 R127, R127, R121, 0x1, P2 ;  /* 0x000000797f7f7211 */ /* 0x000fe200010f0eff */
[----:B------:R1:W5:Y:S01]  /*99e0*/  LDG.E.U8 R158, desc[UR60][R128.64] ;  /* 0x0000003c809e7981 */ /* 0x000362000c1e1100 */
[----:B0-----:R-:W-:Y:S02]  /*99f0*/  IMAD R122, R159, 0x1f4, RZ ;  /* 0x000001f49f7a7824 */ /* 0x001fe400078e02ff */
[----:B------:R-:W-:Y:S01]  /*9a00*/  IMAD R123, R160, 0x1f5, RZ ;  /* 0x000001f5a07b7824 */ /* 0x000fe200078e02ff */
[----:B------:R0:W5:Y:S01]  /*9a10*/  LDG.E.U8 R156, desc[UR60][R124.64] ;  /* 0x0000003c7c9c7981 */ /* 0x000162000c1e1100 */
[----:B------:R-:W-:-:S03]  /*9a20*/  IMAD R160, R162, 0x1f7, RZ ;  /* 0x000001f7a2a07824 */ /* 0x000fc600078e02ff */
[----:B------:R4:W5:Y:S01]  /*9a30*/  LDG.E.U8 R157, desc[UR60][R126.64] ;  /* 0x0000003c7e9d7981 */ /* 0x000962000c1e1100 */
[----:B-1----:R-:W-:-:S04]  /*9a40*/  IADD3 R128, P0, R122, R120, RZ ;  /* 0x000000787a807210 */ /* 0x002fc80007f1e0ff */
[-C--:B------:R-:W-:Y:S01]  /*9a50*/  LEA.HI.X.SX32 R129, R122, R121.reuse, 0x1, P0 ;  /* 0x000000797a817211 */ /* 0x080fe200000f0eff */
[----:B0-----:R-:W-:Y:S01]  /*9a60*/  IMAD R125, R161, 0x1f6, RZ ;  /* 0x000001f6a17d7824 */ /* 0x001fe200078e02ff */
[CC--:B------:R-:W-:Y:S01]  /*9a70*/  IADD3 R122, P2, R160.reuse, R120.reuse, RZ ;  /* 0x00000078a07a7210 */ /* 0x0c0fe20007f5e0ff */
[----:B------:R-:W-:Y:S01]  /*9a80*/  IMAD R161, R163, 0x1f8, RZ ;  /* 0x000001f8a3a17824 */ /* 0x000fe200078e02ff */
[C---:B----4-:R-:W-:Y:S01]  /*9a90*/  IADD3 R126, P1, R123.reuse, R120, RZ ;  /* 0x000000787b7e7210 */ /* 0x050fe20007f3e0ff */
[----:B------:R0:W4:Y:S03]  /*9aa0*/  LDG.E.U8 R159, desc[UR60][R128.64] ;  /* 0x0000003c809f7981 */ /* 0x000126000c1e1100 */
[-C--:B------:R-:W-:Y:S02]  /*9ab0*/  LEA.HI.X.SX32 R127, R123, R121.reuse, 0x1, P1 ;  /* 0x000000797b7f7211 */ /* 0x080fe400008f0eff */
[----:B------:R-:W-:-:S02]  /*9ac0*/  LEA.HI.X.SX32 R123, R160, R121, 0x1, P2 ;  /* 0x00000079a07b7211 */ /* 0x000fc400010f0eff */
[-C--:B------:R-:W-:Y:S01]  /*9ad0*/  IADD3 R124, P0, R125, R120.reuse, RZ ;  /* 0x000000787d7c7210 */ /* 0x080fe20007f1e0ff */
[----:B------:R-:W4:Y:S01]  /*9ae0*/  LDG.E.U8 R160, desc[UR60][R126.64] ;  /* 0x0000003c7ea07981 */ /* 0x000f22000c1e1100 */
[----:B0-----:R-:W-:-:S03]  /*9af0*/  IADD3 R128, P1, R161, R120, RZ ;  /* 0x00000078a1807210 */ /* 0x001fc60007f3e0ff */
[----:B------:R0:W4:Y:S01]  /*9b00*/  LDG.E.U8 R162, desc[UR60][R122.64] ;  /* 0x0000003c7aa27981 */ /* 0x000122000c1e1100 */
[-C--:B------:R-:W-:Y:S02]  /*9b10*/  LEA.HI.X.SX32 R129, R161, R121.reuse, 0x1, P1 ;  /* 0x00000079a1817211 */ /* 0x080fe400008f0eff */
[----:B------:R-:W-:-:S03]  /*9b20*/  LEA.HI.X.SX32 R125, R125, R121, 0x1, P0 ;  /* 0x000000797d7d7211 */ /* 0x000fc600000f0eff */
[----:B------:R1:W4:Y:S01]  /*9b30*/  LDG.E.U8 R163, desc[UR60][R128.64] ;  /* 0x0000003c80a37981 */ /* 0x000322000c1e1100 */
[----:B0-----:R-:W-:-:S03]  /*9b40*/  IMAD R123, R165, 0x1f9, RZ ;  /* 0x000001f9a57b7824 */ /* 0x001fc600078e02ff */
[----:B------:R0:W4:Y:S02]  /*9b50*/  LDG.E.U8 R161, desc[UR60][R124.64] ;  /* 0x0000003c7ca17981 */ /* 0x000124000c1e1100 */
[-C--:B------:R-:W-:Y:S01]  /*9b60*/  IADD3 R122, P0, R123, R120.reuse, RZ ;  /* 0x000000787b7a7210 */ /* 0x080fe20007f1e0ff */
[----:B-1----:R-:W-:Y:S02]  /*9b70*/  IMAD R129, R167, 0x170, RZ ;  /* 0x00000170a7817824 */ /* 0x002fe400078e02ff */
[----:B------:R-:W-:Y:S01]  /*9b80*/  IMAD R127, R166, 0x1fb, RZ ;  /* 0x000001fba67f7824 */ /* 0x000fe200078e02ff */
[-C--:B------:R-:W-:Y:S01]  /*9b90*/  LEA.HI.X.SX32 R123, R123, R121.reuse, 0x1, P0 ;  /* 0x000000797b7b7211 */ /* 0x080fe200000f0eff */
[----:B0-----:R-:W-:Y:S01]  /*9ba0*/  IMAD R125, R164, 0x1fa, RZ ;  /* 0x000001faa47d7824 */ /* 0x001fe200078e02ff */
[-C--:B------:R-:W-:Y:S02]  /*9bb0*/  IADD3 R128, P0, R129, R120.reuse, RZ ;  /* 0x0000007881807210 */ /* 0x080fe40007f1e0ff */
[----:B------:R-:W-:Y:S01]  /*9bc0*/  IADD3 R126, P2, R127, R120, RZ ;  /* 0x000000787f7e7210 */ /* 0x000fe20007f5e0ff */
[----:B------:R0:W4:Y:S01]  /*9bd0*/  LDG.E.U8 R164, desc[UR60][R122.64] ;  /* 0x0000003c7aa47981 */ /* 0x000122000c1e1100 */
[----:B------:R-:W-:-:S02]  /*9be0*/  LEA.HI.X.SX32 R129, R129, R121, 0x1, P0 ;  /* 0x0000007981817211 */ /* 0x000fc400000f0eff */
[-C--:B------:R-:W-:Y:S02]  /*9bf0*/  IADD3 R124, P1, R125, R120.reuse, RZ ;  /* 0x000000787d7c7210 */ /* 0x080fe40007f3e0ff */
[-C--:B------:R-:W-:Y:S01]  /*9c00*/  LEA.HI.X.SX32 R127, R127, R121.reuse, 0x1, P2 ;  /* 0x000000797f7f7211 */ /* 0x080fe200010f0eff */
[----:B------:R1:W4:Y:S01]  /*9c10*/  LDG.E.U8 R167, desc[UR60][R128.64] ;  /* 0x0000003c80a77981 */ /* 0x000322000c1e1100 */
[----:B0-----:R-:W-:Y:S01]  /*9c20*/  IMAD R122, R168, 0x171, RZ ;  /* 0x00000171a87a7824 */ /* 0x001fe200078e02ff */
[-C--:B------:R-:W-:Y:S01]  /*9c30*/  LEA.HI.X.SX32 R125, R125, R121.reuse, 0x1, P1 ;  /* 0x000000797d7d7211 */ /* 0x080fe200008f0eff */
[----:B------:R-:W-:Y:S01]  /*9c40*/  IMAD R123, R169, 0x172, RZ ;  /* 0x00000172a97b7824 */ /* 0x000fe200078e02ff */
[----:B------:R0:W4:Y:S01]  /*9c50*/  LDG.E.U8 R166, desc[UR60][R126.64] ;  /* 0x0000003c7ea67981 */ /* 0x000122000c1e1100 */
[----:B------:R-:W-:Y:S01]  /*9c60*/  IMAD R169, R170, 0x174, RZ ;  /* 0x00000174aaa97824 */ /* 0x000fe200078e02ff */
[C---:B-1----:R-:W-:Y:S02]  /*9c70*/  IADD3 R128, P0, R122.reuse, R120, RZ ;  /* 0x000000787a807210 */ /* 0x042fe40007f1e0ff */
[----:B------:R1:W4:Y:S02]  /*9c80*/  LDG.E.U8 R165, desc[UR60][R124.64] ;  /* 0x0000003c7ca57981 */ /* 0x000324000c1e1100 */
[----:B------:R-:W-:-:S02]  /*9c90*/  LEA.HI.X.SX32 R129, R122, R121, 0x1, P0 ;  /* 0x000000797a817211 */ /* 0x000fc400000f0eff */
[-C--:B------:R-:W-:Y:S02]  /*9ca0*/  IADD3 R122, P2, R169, R120.reuse, RZ ;  /* 0x00000078a97a7210 */ /* 0x080fe40007f5e0ff */
[-C--:B0-----:R-:W-:Y:S01]  /*9cb0*/  IADD3 R126, P1, R123, R120.reuse, RZ ;  /* 0x000000787b7e7210 */ /* 0x081fe20007f3e0ff */
[----:B------:R-:W-:Y:S01]  /*9cc0*/  IMAD R170, R172, 0x175, RZ ;  /* 0x00000175acaa7824 */ /* 0x000fe200078e02ff */
[----:B------:R0:W4:Y:S01]  /*9cd0*/  LDG.E.U8 R168, desc[UR60][R128.64] ;  /* 0x0000003c80a87981 */ /* 0x000122000c1e1100 */
[----:B-1----:R-:W-:Y:S01]  /*9ce0*/  IMAD R125, R171, 0x173, RZ ;  /* 0x00000173ab7d7824 */ /* 0x002fe200078e02ff */
[-C--:B------:R-:W-:Y:S02]  /*9cf0*/  LEA.HI.X.SX32 R127, R123, R121.reuse, 0x1, P1 ;  /* 0x000000797b7f7211 */ /* 0x080fe400008f0eff */
[----:B------:R-:W-:Y:S02]  /*9d00*/  LEA.HI.X.SX32 R123, R169, R121, 0x1, P2 ;  /* 0x00000079a97b7211 */ /* 0x000fe400010f0eff */
        /* <DEDUP_REMOVED lines=8> */
[----:B------:R0:W4:Y:S01]  /*9d90*/  LDG.E.U8 R172, desc[UR60][R128.64] ;  /* 0x0000003c80ac7981 */ /* 0x000122000c1e1100 */
[----:B------:R-:W-:Y:S01]  /*9da0*/  IMAD R127, R176, 0x178, RZ ;  /* 0x00000178b07f7824 */ /* 0x000fe200078e02ff */
[----:B------:R-:W-:Y:S01]  /*9db0*/  IADD3 R122, P0, R123, R120, RZ ;  /* 0x000000787b7a7210 */ /* 0x000fe20007f1e0ff */
[----:B-1----:R-:W-:-:S03]  /*9dc0*/  IMAD R125, R174, 0x177, RZ ;  /* 0x00000177ae7d7824 */ /* 0x002fc600078e02ff */
[-C--:B------:R-:W-:Y:S01]  /*9dd0*/  LEA.HI.X.SX32 R123, R123, R121.reuse, 0x1, P0 ;  /* 0x000000797b7b7211 */ /* 0x080fe200000f0eff */
[----:B0-----:R-:W-:Y:S01]  /*9de0*/  IMAD R129, R175, 0x179, RZ ;  /* 0x00000179af817824 */ /* 0x001fe200078e02ff */
[-C--:B------:R-:W-:Y:S02]  /*9df0*/  IADD3 R124, P1, R125, R120.reuse, RZ ;  /* 0x000000787d7c7210 */ /* 0x080fe40007f3e0ff */
[-C--:B------:R-:W-:Y:S01]  /*9e00*/  IADD3 R126, P0, R127, R120.reuse, RZ ;  /* 0x000000787f7e7210 */ /* 0x080fe20007f1e0ff */
[----:B------:R0:W4:Y:S01]  /*9e10*/  LDG.E.U8 R173, desc[UR60][R122.64] ;  /* 0x0000003c7aad7981 */ /* 0x000122000c1e1100 */
[----:B------:R-:W-:Y:S02]  /*9e20*/  IADD3 R128, P2, R129, R120, RZ ;  /* 0x0000007881807210 */ /* 0x000fe40007f5e0ff */
[-C--:B------:R-:W-:Y:S02]  /*9e30*/  LEA.HI.X.SX32 R125, R125, R121.reuse, 0x1, P1 ;  /* 0x000000797d7d7211 */ /* 0x080fe400008f0eff */
[----:B------:R-:W-:-:S02]  /*9e40*/  LEA.HI.X.SX32 R127, R127, R121, 0x1, P0 ;  /* 0x000000797f7f7211 */ /* 0x000fc400000f0eff */
[----:B------:R-:W-:Y:S01]  /*9e50*/  LEA.HI.X.SX32 R129, R129, R121, 0x1, P2 ;  /* 0x0000007981817211 */ /* 0x000fe200010f0eff */
[----:B------:R1:W4:Y:S01]  /*9e60*/  LDG.E.U8 R174, desc[UR60][R124.64] ;  /* 0x0000003c7cae7981 */ /* 0x000322000c1e1100 */
[----:B0-----:R-:W-:-:S03]  /*9e70*/  IMAD R123, R177, 0x17a, RZ ;  /* 0x0000017ab17b7824 */ /* 0x001fc600078e02ff */
[----:B------:R0:W4:Y:S04]  /*9e80*/  LDG.E.U8 R175, desc[UR60][R126.64] ;  /* 0x0000003c7eaf7981 */ /* 0x000128000c1e1100 */
[----:B------:R3:W4:Y:S01]  /*9e90*/  LDG.E.U8 R176, desc[UR60][R128.64] ;  /* 0x0000003c80b07981 */ /* 0x000722000c1e1100 */
[----:B-1----:R-:W-:Y:S01]  /*9ea0*/  IMAD R125, R178, 0x17b, RZ ;  /* 0x0000017bb27d7824 */ /* 0x002fe200078e02ff */
[----:B0-----:R-:W-:-:S04]  /*9eb0*/  IADD3 R126, P0, R123, R120, RZ ;  /* 0x000000787b7e7210 */ /* 0x001fc80007f1e0ff */
[-C--:B------:R-:W-:Y:S01]  /*9ec0*/  IADD3 R122, P1, R125, R120.reuse, RZ ;  /* 0x000000787d7a7210 */ /* 0x080fe20007f3e0ff */
[----:B---3--:R-:W-:Y:S01]  /*9ed0*/  IMAD R129, R179, 0x17c, RZ ;  /* 0x0000017cb3817824 */ /* 0x008fe200078e02ff */
[-C--:B------:R-:W-:Y:S01]  /*9ee0*/  LEA.HI.X.SX32 R127, R123, R121.reuse, 0x1, P0 ;  /* 0x000000797b7f7211 */ /* 0x080fe200000f0eff */
[----:B------:R-:W-:Y:S01]  /*9ef0*/  IMAD R179, R201, 0x17d, RZ ;  /* 0x0000017dc9b37824 */ /* 0x000fe200078e02ff */
[-C--:B------:R-:W-:Y:S01]  /*9f00*/  LEA.HI.X.SX32 R123, R125, R121.reuse, 0x1, P1 ;  /* 0x000000797d7b7211 */ /* 0x080fe200008f0eff */
[----:B------:R-:W0:Y:S01]  /*9f10*/  LDC R201, c[0x0][0x248] ;  /* 0x00009200ffc97b82 */ /* 0x000e220000000800 */
[C---:B------:R-:W-:Y:S01]  /*9f20*/  IADD3 R124, P0, R129.reuse, R120, RZ ;  /* 0x00000078817c7210 */ /* 0x040fe20007f1e0ff */
[----:B------:R1:W3:Y:S03]  /*9f30*/  LDG.E.U8 R177, desc[UR60][R126.64] ;  /* 0x0000003c7eb17981 */ /* 0x0002e6000c1e1100 */
[----:B------:R-:W-:-:S02]  /*9f40*/  LEA.HI.X.SX32 R125, R129, R121, 0x1, P0 ;  /* 0x00000079817d7211 */ /* 0x000fc400000f0eff */
[----:B------:R-:W-:Y:S02]  /*9f50*/  PRMT R64, R109, 0x5410, R64 ;  /* 0x000054106d407816 */ /* 0x000fe40000000040 */
[----:B------:R-:W-:Y:S02]  /*9f60*/  PRMT R70, R110, 0x5410, R70 ;  /* 0x000054106e467816 */ /* 0x000fe40000000046 */
[----:B------:R-:W-:Y:S02]  /*9f70*/  PRMT R69, R111, 0x5410, R69 ;  /* 0x000054106f457816 */ /* 0x000fe40000000045 */
[----:B------:R-:W-:Y:S02]  /*9f80*/  PRMT R68, R112, 0x5410, R68 ;  /* 0x0000541070447816 */ /* 0x000fe40000000044 */
[----:B------:R-:W-:Y:S02]  /*9f90*/  PRMT R63, R113, 0x5410, R63 ;  /* 0x00005410713f7816 */ /* 0x000fe4000000003f */
[----:B------:R-:W-:-:S02]  /*9fa0*/  PRMT R62, R114, 0x5410, R62 ;  /* 0x00005410723e7816 */ /* 0x000fc4000000003e */
[----:B------:R-:W-:Y:S02]  /*9fb0*/  PRMT R61, R115, 0x5410, R61 ;  /* 0x00005410733d7816 */ /* 0x000fe4000000003d */
[----:B------:R-:W-:Y:S02]  /*9fc0*/  PRMT R60, R116, 0x5410, R60 ;  /* 0x00005410743c7816 */ /* 0x000fe4000000003c */
[----:B------:R-:W-:Y:S02]  /*9fd0*/  PRMT R59, R117, 0x5410, R59 ;  /* 0x00005410753b7816 */ /* 0x000fe4000000003b */
[----:B------:R-:W-:Y:S02]  /*9fe0*/  PRMT R58, R118, 0x5410, R58 ;  /* 0x00005410763a7816 */ /* 0x000fe4000000003a */
[----:B------:R-:W-:Y:S02]  /*9ff0*/  PRMT R57, R57, 0x5410, R119 ;  /* 0x0000541039397816 */ /* 0x000fe40000000077 */
[----:B------:R-:W-:Y:S01]  /*a000*/  PRMT R56, R56, 0x5410, R130 ;  /* 0x0000541038387816 */ /* 0x000fe20000000082 */
[----:B------:R-:W-:Y:S01]  /*a010*/  IMAD R128, R181, 0x17e, RZ ;  /* 0x0000017eb5807824 */ /* 0x000fe200078e02ff */
[C---:B-1----:R-:W-:Y:S01]  /*a020*/  IADD3 R126, P1, R179.reuse, R120, RZ ;  /* 0x00000078b37e7210 */ /* 0x042fe20007f3e0ff */
[----:B------:R-:W3:Y:S03]  /*a030*/  LDG.E.U8 R178, desc[UR60][R122.64] ;  /* 0x0000003c7ab27981 */ /* 0x000ee6000c1e1100 */
[----:B------:R-:W-:-:S02]  /*a040*/  LEA.HI.X.SX32 R127, R179, R121, 0x1, P1 ;  /* 0x00000079b37f7211 */ /* 0x000fc400008f0eff */
[----:B------:R1:W3:Y:S01]  /*a050*/  LDG.E.U8 R179, desc[UR60][R124.64] ;  /* 0x0000003c7cb37981 */ /* 0x0002e2000c1e1100 */
[----:B------:R-:W-:-:S03]  /*a060*/  IMAD R129, R229, 0x1fe, RZ ;  /* 0x000001fee5817824 */ /* 0x000fc600078e02ff */
[----:B------:R-:W2:Y:S01]  /*a070*/  LDL.LU R229, [R1+0x9c] ;  /* 0x00009c0001e57983 */ /* 0x000ea20000300800 */
[----:B-1----:R-:W-:-:S03]  /*a080*/  IMAD R125, R180, 0x17f, RZ ;  /* 0x0000017fb47d7824 */ /* 0x002fc600078e02ff */
[----:B------:R1:W3:Y:S02]  /*a090*/  LDG.E.U8 R180, desc[UR60][R126.64] ;  /* 0x0000003c7eb47981 */ /* 0x0002e4000c1e1100 */
[----:B-1----:R-:W-:Y:S02]  /*a0a0*/  IMAD R127, R207, 0x1fc, RZ ;  /* 0x000001fccf7f7824 */ /* 0x002fe400078e02ff */
[----:B------:R-:W-:Y:S02]  /*a0b0*/  IMAD R207, R217, 0x1fd, RZ ;  /* 0x000001fdd9cf7824 */ /* 0x000fe400078e02ff */
[----:B------:R-:W2:Y:S04]  /*a0c0*/  LDL.LU R217, [R1+0xa0] ;  /* 0x0000a00001d97983 */ /* 0x000ea80000300800 */
[----:B------:R-:W5:Y:S04]  /*a0d0*/  LDL.LU R109, [R1+0xdc] ;  /* 0x0000dc00016d7983 */ /* 0x000f680000300800 */
[----:B------:R-:W5:Y:S04]  /*a0e0*/  LDL.LU R110, [R1+0xec] ;  /* 0x0000ec00016e7983 */ /* 0x000f680000300800 */
[----:B------:R-:W4:Y:S04]  /*a0f0*/  LDL.LU R111, [R1+0xd8] ;  /* 0x0000d800016f7983 */ /* 0x000f280000300800 */
[----:B------:R-:W4:Y:S04]  /*a100*/  LDL.LU R112, [R1+0xf4] ;  /* 0x0000f40001707983 */ /* 0x000f280000300800 */
[----:B------:R-:W3:Y:S04]  /*a110*/  LDL.LU R113, [R1+0xcc] ;  /* 0x0000cc0001717983 */ /* 0x000ee80000300800 */
[----:B------:R-:W3:Y:S04]  /*a120*/  LDL.LU R114, [R1+0xd4] ;  /* 0x0000d40001727983 */ /* 0x000ee80000300800 */
[----:B------:R-:W3:Y:S04]  /*a130*/  LDL.LU R115, [R1+0xbc] ;  /* 0x0000bc0001737983 */ /* 0x000ee80000300800 */
[----:B------:R-:W3:Y:S04]  /*a140*/  LDL.LU R116, [R1+0xf8] ;  /* 0x0000f80001747983 */ /* 0x000ee80000300800 */
[----:B------:R-:W3:Y:S04]  /*a150*/  LDL.LU R117, [R1+0xb4] ;  /* 0x0000b40001757983 */ /* 0x000ee80000300800 */
[----:B------:R-:W3:Y:S04]  /*a160*/  LDL.LU R118, [R1+0xb8] ;  /* 0x0000b80001767983 */ /* 0x000ee80000300800 */
[----:B------:R-:W3:Y:S04]  /*a170*/  LDL.LU R119, [R1+0xb0] ;  /* 0x0000b00001777983 */ /* 0x000ee80000300800 */
[----:B------:R-:W3:Y:S01]  /*a180*/  LDL.LU R130, [R1+0xfc] ;  /* 0x0000fc0001827983 */ /* 0x000ee20000300800 */
[----:B------:R-:W-:-:S04]  /*a190*/  IADD3 R122, P0, R128, R120, RZ ;  /* 0x00000078807a7210 */ /* 0x000fc80007f1e0ff */
[----:B------:R-:W-:Y:S01]  /*a1a0*/  LEA.HI.X.SX32 R123, R128, R121, 0x1, P0 ;  /* 0x00000079807b7211 */ /* 0x000fe200000f0eff */
[----:B0-----:R-:W-:Y:S01]  /*a1b0*/  IMAD R201, R201, 0x1ff, RZ ;  /* 0x000001ffc9c97824 */ /* 0x001fe200078e02ff */
[----:B------:R-:W-:-:S03]  /*a1c0*/  IADD3 R124, P1, R127, R120, RZ ;  /* 0x000000787f7c7210 */ /* 0x000fc60007f3e0ff */
[----:B------:R0:W3:Y:S01]  /*a1d0*/  LDG.E.U8 R181, desc[UR60][R122.64] ;  /* 0x0000003c7ab57981 */ /* 0x0000e2000c1e1100 */
[-C--:B------:R-:W-:Y:S02]  /*a1e0*/  IADD3 R128, P2, R129, R120.reuse, RZ ;  /* 0x0000007881807210 */ /* 0x080fe40007f5e0ff */
[----:B0-----:R-:W-:-:S04]  /*a1f0*/  IADD3 R122, P0, R125, R120, RZ ;  /* 0x000000787d7a7210 */ /* 0x001fc80007f1e0ff */
[-C--:B------:R-:W-:Y:S02]  /*a200*/  LEA.HI.X.SX32 R123, R125, R121.reuse, 0x1, P0 ;  /* 0x000000797d7b7211 */ /* 0x080fe400000f0eff */
[-C--:B------:R-:W-:Y:S02]  /*a210*/  IADD3 R126, P0, R207, R120.reuse, RZ ;  /* 0x00000078cf7e7210 */ /* 0x080fe40007f1e0ff */
[-C--:B------:R-:W-:Y:S01]  /*a220*/  LEA.HI.X.SX32 R125, R127, R121.reuse, 0x1, P1 ;  /* 0x000000797f7d7211 */ /* 0x080fe200008f0eff */
[----:B------:R0:W3:Y:S01]  /*a230*/  LDG.E.U8 R122, desc[UR60][R122.64] ;  /* 0x0000003c7a7a7981 */ /* 0x0000e2000c1e1100 */
[----:B------:R-:W-:Y:S02]  /*a240*/  IADD3 R120, P1, R201, R120, RZ ;  /* 0x00000078c9787210 */ /* 0x000fe40007f3e0ff */
[-C--:B------:R-:W-:Y:S01]  /*a250*/  LEA.HI.X.SX32 R127, R207, R121.reuse, 0x1, P0 ;  /* 0x00000079cf7f7211 */ /* 0x080fe200000f0eff */
[----:B------:R-:W3:Y:S01]  /*a260*/  LDG.E.U8 R124, desc[UR60][R124.64] ;  /* 0x0000003c7c7c7981 */ /* 0x000ee2000c1e1100 */
[----:B------:R-:W-:-:S02]  /*a270*/  LEA.HI.X.SX32 R129, R129, R121, 0x1, P2 ;  /* 0x0000007981817211 */ /* 0x000fc400010f0eff */
[----:B------:R-:W-:Y:S01]  /*a280*/  LEA.HI.X.SX32 R121, R201, R121, 0x1, P1 ;  /* 0x00000079c9797211 */ /* 0x000fe200008f0eff */
[----:B------:R-:W3:Y:S01]  /*a290*/  LDG.E.U8 R126, desc[UR60][R126.64] ;  /* 0x0000003c7e7e7981 */ /* 0x000ee2000c1e1100 */
[----:B0-----:R-:W-:-:S03]  /*a2a0*/  IMAD.IADD R123, R0, 0x1, R220 ;  /* 0x00000001007b7824 */ /* 0x001fc600078e02dc */
[----:B------:R-:W3:Y:S04]  /*a2b0*/  LDG.E.U8 R120, desc[UR60][R120.64] ;  /* 0x0000003c78787981 */ /* 0x000ee8000c1e1100 */
[----:B------:R-:W3:Y:S04]  /*a2c0*/  LDG.E.U8 R128, desc[UR60][R128.64] ;  /* 0x0000003c80807981 */ /* 0x000ee8000c1e1100 */
[----:B------:R-:W3:Y:S04]  /*a2d0*/  LDL.LU R121, [R1+0xa8] ;  /* 0x0000a80001797983 */ /* 0x000ee80000300800 */
[----:B------:R-:W3:Y:S04]  /*a2e0*/  LDL.LU R129, [R1+0xac] ;  /* 0x0000ac0001817983 */ /* 0x000ee80000300800 */
[----:B------:R-:W3:Y:S04]  /*a2f0*/  LDL.LU R127, [R1+0xa4] ;  /* 0x0000a400017f7983 */ /* 0x000ee80000300800 */
[----:B------:R-:W3:Y:S04]  /*a300*/  LDL.LU R201, [R1+0x100] ;  /* 0x0001000001c97983 */ /* 0x000ee80000300800 */
[----:B------:R-:W-:Y:S04]  /*a310*/  STS.128 [R123+0x4000], R56 ;  /* 0x004000387b007388 */ /* 0x000fe80000000c00 */
[----:B------:R-:W3:Y:S01]  /*a320*/  LDL.LU R125, [R1+0x10c] ;  /* 0x00010c00017d7983 */ /* 0x000ee20000300800 */
[----:B------:R-:W-:-:S03]  /*a330*/  PRMT R67, R67, 0x5410, R106 ;  /* 0x0000541043437816 */ /* 0x000fc6000000006a */
[----:B------:R0:W-:Y:S01]  /*a340*/  STS.128 [R123+0x8000], R60 ;  /* 0x0080003c7b007388 */ /* 0x0001e20000000c00 */
[----:B------:R-:W-:-:S03]  /*a350*/  PRMT R49, R91, 0x3340, R49 ;  /* 0x000033405b317816 */ /* 0x000fc60000000031 */
[----:B------:R-:W3:Y:S01]  /*a360*/  LDL.LU R207, [R1+0x114] ;  /* 0x0001140001cf7983 */ /* 0x000ee20000300800 */
[----:B------:R-:W-:Y:S02]  /*a370*/  LOP3.LUT R106, R0, 0x10, RZ, 0x3c, !PT ;  /* 0x00000010006a7812 */ /* 0x000fe400078e3cff */
[----:B------:R-:W-:Y:S02]  /*a380*/  PRMT R39, R92, 0x3340, R39 ;  /* 0x000033405c277816 */ /* 0x000fe40000000027 */
[----:B------:R-:W-:Y:S02]  /*a390*/  PRMT R50, R93, 0x3340, R50 ;  /* 0x000033405d327816 */ /* 0x000fe40000000032 */
[----:B------:R-:W-:Y:S01]  /*a3a0*/  PRMT R38, R94, 0x3340, R38 ;  /* 0x000033405e267816 */ /* 0x000fe20000000026 */
[----:B0-----:R-:W3:Y:S01]  /*a3b0*/  LDL.LU R123, [R1+0x11c] ;  /* 0x00011c00017b7983 */ /* 0x001ee20000300800 */
[----:B------:R-:W-:Y:S02]  /*a3c0*/  PRMT R51, R95, 0x3340, R51 ;  /* 0x000033405f337816 */ /* 0x000fe40000000033 */
[----:B------:R-:W-:Y:S01]  /*a3d0*/  PRMT R73, R103, 0x5410, R73 ;  /* 0x0000541067497816 */ /* 0x000fe20000000049 */
[----:B------:R-:W-:Y:S01]  /*a3e0*/  IMAD.IADD R103, R220, 0x1, R106 ;  /* 0x00000001dc677824 */ /* 0x000fe200078e026a */
[----:B------:R-:W-:-:S02]  /*a3f0*/  PRMT R37, R96, 0x3340, R37 ;  /* 0x0000334060257816 */ /* 0x000fc40000000025 */
[----:B------:R-:W-:Y:S02]  /*a400*/  PRMT R72, R104, 0x5410, R72 ;  /* 0x0000541068487816 */ /* 0x000fe40000000048 */
[----:B------:R-:W-:Y:S02]  /*a410*/  PRMT R74, R102, 0x5410, R74 ;  /* 0x00005410664a7816 */ /* 0x000fe4000000004a */
[----:B------:R-:W-:Y:S02]  /*a420*/  PRMT R75, R101, 0x5410, R75 ;  /* 0x00005410654b7816 */ /* 0x000fe4000000004b */
[----:B------:R-:W-:Y:S02]  /*a430*/  PRMT R52, R97, 0x3340, R52 ;  /* 0x0000334061347816 */ /* 0x000fe40000000034 */
[----:B------:R-:W-:Y:S02]  /*a440*/  PRMT R36, R98, 0x3340, R36 ;  /* 0x0000334062247816 */ /* 0x000fe40000000024 */
[----:B------:R-:W-:-:S02]  /*a450*/  PRMT R53, R99, 0x3340, R53 ;  /* 0x0000334063357816 */ /* 0x000fc40000000035 */
[----:B------:R-:W-:Y:S01]  /*a460*/  PRMT R26, R100, 0x3340, R26 ;  /* 0x00003340641a7816 */ /* 0x000fe2000000001a */
[----:B------:R0:W-:Y:S01]  /*a470*/  STS.128 [R103], R72 ;  /* 0x0000004867007388 */ /* 0x0001e20000000c00 */
[----:B------:R-:W-:Y:S02]  /*a480*/  PRMT R71, R105, 0x5410, R71 ;  /* 0x0000541069477816 */ /* 0x000fe40000000047 */
[----:B------:R-:W-:Y:S02]  /*a490*/  PRMT R131, R133, 0x3340, R131 ;  /* 0x0000334085837816 */ /* 0x000fe40000000083 */
[----:B------:R-:W-:Y:S01]  /*a4a0*/  PRMT R65, R108, 0x5410, R65 ;  /* 0x000054106c417816 */ /* 0x000fe20000000041 */
[----:B------:R1:W-:Y:S01]  /*a4b0*/  STS.128 [R103+0xc000], R68 ;  /* 0x00c0004467007388 */ /* 0x0003e20000000c00 */
[----:B------:R-:W-:-:S05]  /*a4c0*/  PRMT R66, R107, 0x5410, R66 ;  /* 0x000054106b427816 */ /* 0x000fca0000000042 */
[----:B------:R1:W-:Y:S01]  /*a4d0*/  STS.128 [R103+0x8000], R64 ;  /* 0x0080004067007388 */ /* 0x0003e20000000c00 */
[----:B--2---:R-:W-:-:S03]  /*a4e0*/  PRMT R56, R217, 0x3340, R229 ;  /* 0x00003340d9387816 */ /* 0x004fc600000000e5 */
[----:B------:R-:W2:Y:S04]  /*a4f0*/  LDL.LU R229, [R1+0x120] ;  /* 0x0001200001e57983 */ /* 0x000ea80000300800 */
        /* <DEDUP_REMOVED lines=12> */
[----:B0-----:R-:W2:Y:S04]  /*a5c0*/  LDL.LU R72, [R1+0x18] ;  /* 0x0000180001487983 */ /* 0x001ea80000300800 */
[----:B------:R-:W2:Y:S04]  /*a5d0*/  LDL.LU R73, [R1+0xc] ;  /* 0x00000c0001497983 */ /* 0x000ea80000300800 */
[----:B------:R-:W2:Y:S04]  /*a5e0*/  LDL.LU R74, [R1+0x10] ;  /* 0x00001000014a7983 */ /* 0x000ea80000300800 */
[----:B------:R-:W2:Y:S04]  /*a5f0*/  LDL.LU R75, [R1+0x4] ;  /* 0x00000400014b7983 */ /* 0x000ea80000300800 */
[----:B-1----:R-:W2:Y:S04]  /*a600*/  LDL.LU R68, [R1+0x8] ;  /* 0x0000080001447983 */ /* 0x002ea80000300800 */
[----:B------:R-:W2:Y:S04]  /*a610*/  LDL.LU R69, [R1+0x188] ;  /* 0x0001880001457983 */ /* 0x000ea80000300800 */
[----:B------:R-:W2:Y:S04]  /*a620*/  LDL.LU R70, [R1+0x18c] ;  /* 0x00018c0001467983 */ /* 0x000ea80000300800 */
[----:B------:R-:W2:Y:S04]  /*a630*/  LDL.LU R71, [R1+0x180] ;  /* 0x0001800001477983 */ /* 0x000ea80000300800 */
[----:B------:R-:W2:Y:S04]  /*a640*/  LDL.LU R67, [R1+0x184] ;  /* 0x0001840001437983 */ /* 0x000ea80000300800 */
[----:B------:R-:W2:Y:S04]  /*a650*/  LDL.LU R101, [R1+0x178] ;  /* 0x0001780001657983 */ /* 0x000ea80000300800 */
[----:B------:R-:W2:Y:S04]  /*a660*/  LDL.LU R102, [R1+0x17c] ;  /* 0x00017c0001667983 */ /* 0x000ea80000300800 */
[----:B------:R-:W2:Y:S01]  /*a670*/  LDL.LU R106, [R1+0x170] ;  /* 0x00017000016a7983 */ /* 0x000ea20000300800 */
[----:B-----5:R-:W-:-:S03]  /*a680*/  PRMT R57, R110, 0x3340, R109 ;  /* 0x000033406e397816 */ /* 0x020fc6000000006d */
[----:B------:R-:W5:Y:S04]  /*a690*/  LDL.LU R104, [R1+0x174] ;  /* 0x0001740001687983 */ /* 0x000f680000300800 */
[----:B------:R-:W5:Y:S01]  /*a6a0*/  LDL.LU R105, [R1+0x318] ;  /* 0x0003180001697983 */ /* 0x000f620000300800 */
[----:B----4-:R-:W-:-:S03]  /*a6b0*/  PRMT R58, R112, 0x3340, R111 ;  /* 0x00003340703a7816 */ /* 0x010fc6000000006f */
[----:B------:R-:W4:Y:S04]  /*a6c0*/  LDL.LU R107, [R1+0x31c] ;  /* 0x00031c00016b7983 */ /* 0x000f280000300800 */
[----:B------:R-:W4:Y:S01]  /*a6d0*/  LDL.LU R108, [R1+0x30c] ;  /* 0x00030c00016c7983 */ /* 0x000f220000300800 */
[----:B---3--:R-:W-:-:S03]  /*a6e0*/  PRMT R59, R114, 0x3340, R113 ;  /* 0x00003340723b7816 */ /* 0x008fc60000000071 */
[----:B------:R-:W3:Y:S04]  /*a6f0*/  LDL.LU R109, [R1+0x314] ;  /* 0x00031400016d7983 */ /* 0x000ee80000300800 */
[----:B------:R-:W3:Y:S01]  /*a700*/  LDL.LU R110, [R1+0x300] ;  /* 0x00030000016e7983 */ /* 0x000ee20000300800 */
[----:B------:R-:W-:-:S03]  /*a710*/  PRMT R60, R116, 0x3340, R115 ;  /* 0x00003340743c7816 */ /* 0x000fc60000000073 */
[----:B------:R-:W3:Y:S04]  /*a720*/  LDL.LU R111, [R1+0x308] ;  /* 0x00030800016f7983 */ /* 0x000ee80000300800 */
[----:B------:R-:W3:Y:S01]  /*a730*/  LDL.LU R112, [R1+0x2f0] ;  /* 0x0002f00001707983 */ /* 0x000ee20000300800 */
[----:B------:R-:W-:-:S03]  /*a740*/  PRMT R61, R118, 0x3340, R117 ;  /* 0x00003340763d7816 */ /* 0x000fc60000000075 */
[----:B------:R-:W3:Y:S04]  /*a750*/  LDL.LU R113, [R1+0x2f8] ;  /* 0x0002f80001717983 */ /* 0x000ee80000300800 */
[----:B------:R-:W3:Y:S01]  /*a760*/  LDL.LU R114, [R1+0x2e0] ;  /* 0x0002e00001727983 */ /* 0x000ee20000300800 */
[----:B------:R-:W-:-:S03]  /*a770*/  PRMT R62, R130, 0x3340, R119 ;  /* 0x00003340823e7816 */ /* 0x000fc60000000077 */
[----:B------:R-:W3:Y:S04]  /*a780*/  LDL.LU R115, [R1+0x2e8] ;  /* 0x0002e80001737983 */ /* 0x000ee80000300800 */
[----:B------:R-:W3:Y:S04]  /*a790*/  LDL.LU R116, [R1+0x2d4] ;  /* 0x0002d40001747983 */ /* 0x000ee80000300800 */
[----:B------:R-:W3:Y:S04]  /*a7a0*/  LDL.LU R117, [R1+0x2dc] ;  /* 0x0002dc0001757983 */ /* 0x000ee80000300800 */
[----:B------:R-:W3:Y:S04]  /*a7b0*/  LDL.LU R118, [R1+0x2c4] ;  /* 0x0002c40001767983 */ /* 0x000ee80000300800 */
[----:B------:R-:W3:Y:S01]  /*a7c0*/  LDL.LU R119, [R1+0x2cc] ;  /* 0x0002cc0001777983 */ /* 0x000ee20000300800 */
[----:B------:R-:W-:-:S02]  /*a7d0*/  PRMT R76, R76, 0x3340, R29 ;  /* 0x000033404c4c7816 */ /* 0x000fc4000000001d */
[----:B------:R-:W-:Y:S01]  /*a7e0*/  PRMT R63, R129, 0x3340, R121 ;  /* 0x00003340813f7816 */ /* 0x000fe20000000079 */
[----:B------:R-:W3:Y:S01]  /*a7f0*/  LDL.LU R130, [R1+0x2b8] ;  /* 0x0002b80001827983 */ /* 0x000ee20000300800 */
[----:B------:R-:W-:Y:S02]  /*a800*/  PRMT R29, R26, 0x5410, R53 ;  /* 0x000054101a1d7816 */ /* 0x000fe40000000035 */
[----:B------:R-:W-:Y:S01]  /*a810*/  LOP3.LUT R26, R0, 0x20, RZ, 0x3c, !PT ;  /* 0x00000020001a7812 */ /* 0x000fe200078e3cff */
[----:B------:R-:W3:Y:S01]  /*a820*/  LDL.LU R121, [R1+0x2c0] ;  /* 0x0002c00001797983 */ /* 0x000ee20000300800 */
[----:B------:R-:W-:Y:S02]  /*a830*/  PRMT R86, R86, 0x3340, R34 ;  /* 0x0000334056567816 */ /* 0x000fe40000000022 */
[----:B------:R-:W-:Y:S01]  /*a840*/  PRMT R46, R85, 0x3340, R46 ;  /* 0x00003340552e7816 */ /* 0x000fe2000000002e */
[----:B------:R-:W3:Y:S01]  /*a850*/  LDL.LU R129, [R1+0x2a8] ;  /* 0x0002a80001817983 */ /* 0x000ee20000300800 */
        /* <DEDUP_REMOVED lines=8> */
[----:B------:R-:W3:Y:S01]  /*a8e0*/  LDL.LU R127, [R1+0x2b0] ;  /* 0x0002b000017f7983 */ /* 0x000ee20000300800 */
[----:B------:R-:W-:Y:S02]  /*a8f0*/  PRMT R90, R90, 0x3340, R32 ;  /* 0x000033405a5a7816 */ /* 0x000fe40000000020 */
[----:B------:R-:W-:Y:S01]  /*a900*/  PRMT R88, R88, 0x3340, R33 ;  /* 0x0000334058587816 */ /* 0x000fe20000000021 */
[----:B------:R-:W3:Y:S01]  /*a910*/  LDL.LU R201, [R1+0x29c] ;  /* 0x00029c0001c97983 */ /* 0x000ee20000300800 */
[----:B------:R-:W-:Y:S02]  /*a920*/  PRMT R27, R54, 0x3340, R27 ;  /* 0x00003340361b7816 */ /* 0x000fe4000000001b */
[----:B------:R-:W-:Y:S02]  /*a930*/  PRMT R66, R125, 0x3340, R40 ;  /* 0x000033407d427816 */ /* 0x000fe40000000028 */
[----:B------:R-:W-:Y:S01]  /*a940*/  PRMT R28, R56, 0x5410, R131 ;  /* 0x00005410381c7816 */ /* 0x000fe20000000083 */
[----:B------:R-:W3:Y:S01]  /*a950*/  LDL.LU R125, [R1+0x2a4] ;  /* 0x0002a400017d7983 */ /* 0x000ee20000300800 */
[----:B------:R-:W-:-:S02]  /*a960*/  PRMT R30, R36, 0x5410, R52 ;  /* 0x00005410241e7816 */ /* 0x000fc40000000034 */
[----:B------:R-:W-:Y:S01]  /*a970*/  PRMT R31, R37, 0x5410, R51 ;  /* 0x00005410251f7816 */ /* 0x000fe20000000033 */
[----:B------:R-:W-:Y:S01]  /*a980*/  IMAD.IADD R26, R220, 0x1, R26 ;  /* 0x00000001dc1a7824 */ /* 0x000fe200078e021a */
[----:B------:R-:W-:Y:S02]  /*a990*/  PRMT R47, R87, 0x3340, R47 ;  /* 0x00003340572f7816 */ /* 0x000fe4000000002f */
[----:B------:R-:W-:Y:S02]  /*a9a0*/  PRMT R54, R123, 0x3340, R207 ;  /* 0x000033407b367816 */ /* 0x000fe400000000cf */
[----:B------:R-:W-:Y:S01]  /*a9b0*/  PRMT R32, R38, 0x5410, R50 ;  /* 0x0000541026207816 */ /* 0x000fe20000000032 */
        /* <DEDUP_REMOVED lines=8> */
[----:B------:R-:W-:Y:S01]  /*aa40*/  PRMT R39, R80, 0x5410, R43 ;  /* 0x0000541050277816 */ /* 0x000fe2000000002b */
[----:B------:R0:W-:Y:S01]  /*aa50*/  STS.128 [R103+0x4000], R28 ;  /* 0x0040001c67007388 */ /* 0x0001e20000000c00 */
[----:B------:R-:W-:Y:S02]  /*aa60*/  PRMT R40, R57, 0x5410, R58 ;  /* 0x0000541039287816 */ /* 0x000fe4000000003a */
        /* <DEDUP_REMOVED lines=8> */
[----:B------:R-:W-:Y:S01]  /*aaf0*/  PRMT R46, R27, 0x5410, R66 ;  /* 0x000054101b2e7816 */ /* 0x000fe20000000042 */
[----:B------:R1:W-:Y:S01]  /*ab00*/  STS.128 [R26], R40 ;  /* 0x000000281a007388 */ /* 0x0003e20000000c00 */
[----:B------:R-:W-:-:S04]  /*ab10*/  PRMT R48, R89, 0x3340, R48 ;  /* 0x0000334059307816 */ /* 0x000fc80000000030 */
[----:B------:R-:W-:-:S05]  /*ab20*/  PRMT R34, R90, 0x5410, R48 ;  /* 0x000054105a227816 */ /* 0x000fca0000000030 */
[----:B------:R-:W-:Y:S01]  /*ab30*/  STS.128 [R26+0x8000], R32 ;  /* 0x008000201a007388 */ /* 0x000fe20000000c00 */
[----:B--2---:R-:W-:-:S03]  /*ab40*/  PRMT R65, R217, 0x3340, R229 ;  /* 0x00003340d9417816 */ /* 0x004fc600000000e5 */
[----:B------:R-:W2:Y:S01]  /*ab50*/  LDL.LU R229, [R1+0x280] ;  /* 0x0002800001e57983 */ /* 0x000ea20000300800 */
[----:B------:R-:W-:-:S03]  /*ab60*/  PRMT R47, R54, 0x5410, R65 ;  /* 0x00005410362f7816 */ /* 0x000fc60000000041 */
[----:B------:R-:W2:Y:S04]  /*ab70*/  LDL.LU R217, [R1+0x288] ;  /* 0x0002880001d97983 */ /* 0x000ea80000300800 */
[----:B------:R-:W2:Y:S04]  /*ab80*/  LDL.LU R221, [R1+0x2264] ;  /* 0x0022640001dd7983 */ /* 0x000ea80000300800 */
[----:B------:R5:W-:Y:S01]  /*ab90*/  STS.128 [R26+0x4000], R44 ;  /* 0x0040002c1a007388 */ /* 0x000be20000000c00 */
[----:B0-----:R-:W-:-:S03]  /*aba0*/  PRMT R31, R70, 0x3340, R69 ;  /* 0x00003340461f7816 */ /* 0x001fc60000000045 */
[----:B------:R-:W2:Y:S04]  /*abb0*/  LDL.LU R69, [R1+0x304] ;  /* 0x0003040001457983 */ /* 0x000ea80000300800 */
[----:B------:R-:W2:Y:S01]  /*abc0*/  LDL.LU R70, [R1+0x310] ;  /* 0x0003100001467983 */ /* 0x000ea20000300800 */
[----:B-1----:R-:W-:-:S03]  /*abd0*/  PRMT R36, R67, 0x3340, R71 ;  /* 0x0000334043247816 */ /* 0x002fc60000000047 */
[----:B------:R-:W2:Y:S04]  /*abe0*/  LDL.LU R71, [R1+0x2f4] ;  /* 0x0002f40001477983 */ /* 0x000ea80000300800 */
[----:B------:R-:W2:Y:S01]  /*abf0*/  LDL.LU R67, [R1+0x2fc] ;  /* 0x0002fc0001437983 */ /* 0x000ea20000300800 */
[----:B------:R-:W-:-:S03]  /*ac00*/  PRMT R41, R102, 0x3340, R101 ;  /* 0x0000334066297816 */ /* 0x000fc60000000065 */
        /* <DEDUP_REMOVED lines=15> */
[----:B------:R-:W5:Y:S04]  /*ad00*/  LDL.LU R112, [R1+0x284] ;  /* 0x0002840001707983 */ /* 0x000f680000300800 */
[----:B------:R-:W5:Y:S01]  /*ad10*/  LDL.LU R113, [R1+0x290] ;  /* 0x0002900001717983 */ /* 0x000f620000300800 */
[----:B------:R-:W-:-:S03]  /*ad20*/  PRMT R37, R115, 0x3340, R114 ;  /* 0x0000334073257816 */ /* 0x000fc60000000072 */
[----:B------:R-:W4:Y:S04]  /*ad30*/  LDL.LU R114, [R1+0x278] ;  /* 0x0002780001727983 */ /* 0x000f280000300800 */
[----:B------:R-:W4:Y:S01]  /*ad40*/  LDL.LU R115, [R1+0x27c] ;  /* 0x00027c0001737983 */ /* 0x000f220000300800 */
        /* <DEDUP_REMOVED lines=9> */
[----:B------:R-:W-:Y:S02]  /*ade0*/  PRMT R7, R22, 0x3340, R7 ;  /* 0x0000334016077816 */ /* 0x000fe40000000007 */
[----:B------:R-:W-:Y:S02]  /*adf0*/  PRMT R13, R21, 0x3340, R13 ;  /* 0x00003340150d7816 */ /* 0x000fe4000000000d */
[----:B------:R-:W-:Y:S02]  /*ae00*/  PRMT R32, R127, 0x3340, R129 ;  /* 0x000033407f207816 */ /* 0x000fe40000000081 */
[----:B------:R-:W3:Y:S04]  /*ae10*/  LDL.LU R129, [R1+0x248] ;  /* 0x0002480001817983 */ /* 0x000ee80000300800 */
[----:B------:R-:W3:Y:S01]  /*ae20*/  LDL.LU R127, [R1+0x250] ;  /* 0x00025000017f7983 */ /* 0x000ee20000300800 */
[----:B------:R-:W-:-:S03]  /*ae30*/  PRMT R33, R125, 0x3340, R201 ;  /* 0x000033407d217816 */ /* 0x000fc600000000c9 */
[----:B------:R-:W3:Y:S04]  /*ae40*/  LDL.LU R201, [R1+0x238] ;  /* 0x0002380001c97983 */ /* 0x000ee80000300800 */
[----:B------:R-:W3:Y:S01]  /*ae50*/  LDL.LU R125, [R1+0x240] ;  /* 0x00024000017d7983 */ /* 0x000ee20000300800 */
[----:B------:R-:W-:Y:S02]  /*ae60*/  PRMT R13, R7, 0x5410, R13 ;  /* 0x00005410070d7816 */ /* 0x000fe4000000000d */
[----:B------:R-:W-:Y:S02]  /*ae70*/  PRMT R29, R123, 0x3340, R207 ;  /* 0x000033407b1d7816 */ /* 0x000fe400000000cf */
[----:B------:R-:W3:Y:S04]  /*ae80*/  LDL.LU R207, [R1+0x228] ;  /* 0x0002280001cf7983 */ /* 0x000ee80000300800 */
[----:B------:R-:W3:Y:S01]  /*ae90*/  LDL.LU R123, [R1+0x230] ;  /* 0x00023000017b7983 */ /* 0x000ee20000300800 */
[----:B------:R-:W-:-:S02]  /*aea0*/  PRMT R24, R24, 0x3340, R25 ;  /* 0x0000334018187816 */ /* 0x000fc40000000019 */
[----:B------:R-:W-:Y:S02]  /*aeb0*/  PRMT R14, R23, 0x3340, R14 ;  /* 0x00003340170e7816 */ /* 0x000fe4000000000e */
[----:B------:R-:W-:Y:S02]  /*aec0*/  LOP3.LUT R7, R0, 0x30, RZ, 0x3c, !PT ;  /* 0x0000003000077812 */ /* 0x000fe400078e3cff */
[----:B------:R-:W-:Y:S02]  /*aed0*/  PRMT R8, R20, 0x3340, R8 ;  /* 0x0000334014087816 */ /* 0x000fe40000000008 */
[----:B------:R-:W-:Y:S02]  /*aee0*/  PRMT R19, R19, 0x3340, R12 ;  /* 0x0000334013137816 */ /* 0x000fe4000000000c */
        /* <DEDUP_REMOVED lines=10> */
[----:B------:R-:W-:Y:S02]  /*af90*/  PRMT R18, R42, 0x5410, R43 ;  /* 0x000054102a127816 */ /* 0x000fe4000000002b */
[----:B------:R-:W-:Y:S01]  /*afa0*/  PRMT R19, R40, 0x5410, R39 ;  /* 0x0000541028137816 */ /* 0x000fe20000000027 */
[----:B------:R5:W-:Y:S04]  /*afb0*/  STS.128 [R7+0xc000], R12 ;  /* 0x00c0000c07007388 */ /* 0x000be80000000c00 */
[----:B------:R4:W-:Y:S01]  /*afc0*/  STS.128 [R7], R16 ;  /* 0x0000001007007388 */ /* 0x0009e20000000c00 */
[----:B--2---:R-:W-:-:S03]  /*afd0*/  PRMT R30, R217, 0x3340, R229 ;  /* 0x00003340d91e7816 */ /* 0x004fc600000000e5 */
        /* <DEDUP_REMOVED lines=26> */
[----:B------:R0:W-:Y:S01]  /*b180*/  STS.128 [R7+0x4000], R20 ;  /* 0x0040001407007388 */ /* 0x0001e20000000c00 */
[----:B------:R-:W-:Y:S02]  /*b190*/  PRMT R26, R72, 0x3340, R133 ;  /* 0x00003340481a7816 */ /* 0x000fe40000000085 */
[----:B------:R-:W-:Y:S01]  /*b1a0*/  PRMT R27, R74, 0x3340, R73 ;  /* 0x000033404a1b7816 */ /* 0x000fe20000000049 */
[----:B------:R-:W3:Y:S01]  /*b1b0*/  LDL.LU R130, [R1+0x21c] ;  /* 0x00021c0001827983 */ /* 0x000ee20000300800 */
[----:B------:R-:W-:-:S03]  /*b1c0*/  PRMT R28, R68, 0x3340, R75 ;  /* 0x00003340441c7816 */ /* 0x000fc6000000004b */
[----:B------:R-:W3:Y:S01]  /*b1d0*/  LDL.LU R121, [R1+0x224] ;  /* 0x0002240001797983 */ /* 0x000ee20000300800 */
[----:B------:R-:W-:Y:S02]  /*b1e0*/  PRMT R10, R25, 0x5410, R26 ;  /* 0x00005410190a7816 */ /* 0x000fe4000000001a */
[----:B------:R-:W-:Y:S02]  /*b1f0*/  PRMT R11, R27, 0x5410, R28 ;  /* 0x000054101b0b7816 */ /* 0x000fe4000000001c */
[----:B0-----:R-:W-:Y:S02]  /*b200*/  PRMT R20, R127, 0x3340, R129 ;  /* 0x000033407f147816 */ /* 0x001fe40000000081 */
[----:B------:R-:W3:Y:S01]  /*b210*/  LDL.LU R129, [R1+0x210] ;  /* 0x0002100001817983 */ /* 0x000ee20000300800 */
[----:B------:R-:W-:-:S03]  /*b220*/  PRMT R21, R125, 0x3340, R201 ;  /* 0x000033407d157816 */ /* 0x000fc600000000c9 */
[----:B------:R-:W3:Y:S01]  /*b230*/  LDL.LU R127, [R1+0x214] ;  /* 0x00021400017f7983 */ /* 0x000ee20000300800 */
[----:B------:R-:W-:-:S03]  /*b240*/  PRMT R22, R123, 0x3340, R207 ;  /* 0x000033407b167816 */ /* 0x000fc600000000cf */
[----:B------:R-:W3:Y:S04]  /*b250*/  LDL.LU R201, [R1+0x208] ;  /* 0x0002080001c97983 */ /* 0x000ee80000300800 */
[----:B------:R-:W3:Y:S04]  /*b260*/  LDL.LU R125, [R1+0x20c] ;  /* 0x00020c00017d7983 */ /* 0x000ee80000300800 */
[----:B------:R-:W3:Y:S04]  /*b270*/  LDL.LU R207, [R1+0x200] ;  /* 0x0002000001cf7983 */ /* 0x000ee80000300800 */
[----:B------:R-:W3:Y:S01]  /*b280*/  LDL.LU R123, [R1+0x204] ;  /* 0x00020400017b7983 */ /* 0x000ee20000300800 */
[----:B------:R-:W-:-:S03]  /*b290*/  LOP3.LUT R28, R0, 0x40, RZ, 0x3c, !PT ;  /* 0x00000040001c7812 */ /* 0x000fc600078e3cff */
[----:B------:R0:W-:Y:S01]  /*b2a0*/  STS.128 [R7+0x8000], R8 ;  /* 0x0080000807007388 */ /* 0x0001e20000000c00 */
[----:B------:R-:W-:Y:S02]  /*b2b0*/  PRMT R247, R248, 0x3340, R247 ;  /* 0x00003340f8f77816 */ /* 0x000fe400000000f7 */
[----:B------:R-:W-:Y:S02]  /*b2c0*/  PRMT R245, R246, 0x3340, R245 ;  /* 0x00003340f6f57816 */ /* 0x000fe400000000f5 */
[----:B------:R-:W-:Y:S02]  /*b2d0*/  PRMT R238, R243, 0x3340, R238 ;  /* 0x00003340f3ee7816 */ /* 0x000fe400000000ee */
[----:B------:R-:W-:Y:S02]  /*b2e0*/  PRMT R236, R237, 0x3340, R236 ;  /* 0x00003340edec7816 */ /* 0x000fe400000000ec */
[----:B------:R-:W-:Y:S01]  /*b2f0*/  PRMT R230, R235, 0x3340, R230 ;  /* 0x00003340ebe67816 */ /* 0x000fe200000000e6 */
[----:B------:R-:W-:Y:S01]  /*b300*/  IMAD.IADD R28, R220, 0x1, R28 ;  /* 0x00000001dc1c7824 */ /* 0x000fe200078e021c */
[----:B0-----:R-:W-:-:S02]  /*b310*/  PRMT R9, R67, 0x3340, R71 ;  /* 0x0000334043097816 */ /* 0x001fc40000000047 */
        /* <DEDUP_REMOVED lines=10> */
[----:B--2---:R-:W-:Y:S02]  /*b3c0*/  PRMT R23, R217, 0x3340, R229 ;  /* 0x00003340d9177816 */ /* 0x004fe400000000e5 */
        /* <DEDUP_REMOVED lines=24> */
[----:B------:R-:W5:Y:S04]  /*b550*/  LDL.LU R118, [R1+0x1a8] ;  /* 0x0001a80001767983 */ /* 0x000f680000300800 */
[----:B------:R-:W5:Y:S01]  /*b560*/  LDL.LU R119, [R1+0x1ac] ;  /* 0x0001ac0001777983 */ /* 0x000f620000300800 */
        /* <DEDUP_REMOVED lines=18> */
[----:B------:R-:W5:Y:S01]  /*b690*/  LDL.LU R130, [R1+0x1a0] ;  /* 0x0001a00001827983 */ /* 0x000f620000300800 */
[----:B------:R-:W-:Y:S02]  /*b6a0*/  PRMT R10, R12, 0x5410, R13 ;  /* 0x000054100c0a7816 */ /* 0x000fe4000000000d */
[----:B------:R-:W-:Y:S01]  /*b6b0*/  PRMT R11, R14, 0x5410, R15 ;  /* 0x000054100e0b7816 */ /* 0x000fe2000000000f */
[----:B------:R-:W5:Y:S01]  /*b6c0*/  LDL.LU R121, [R1+0x1a4] ;  /* 0x0001a40001797983 */ /* 0x000f620000300800 */
[----:B------:R-:W-:-:S03]  /*b6d0*/  PRMT R32, R127, 0x3340, R129 ;  /* 0x000033407f207816 */ /* 0x000fc60000000081 */
[----:B------:R0:W-:Y:S04]  /*b6e0*/  STS.128 [R28+0xc000], R4 ;  /* 0x00c000041c007388 */ /* 0x0001e80000000c00 */
[----:B------:R-:W5:Y:S04]  /*b6f0*/  LDL.LU R129, [R1+0x198] ;  /* 0x0001980001817983 */ /* 0x000f680000300800 */
[----:B------:R-:W5:Y:S01]  /*b700*/  LDL.LU R127, [R1+0x19c] ;  /* 0x00019c00017f7983 */ /* 0x000f620000300800 */
[----:B------:R-:W-:-:S03]  /*b710*/  PRMT R34, R123, 0x3340, R207 ;  /* 0x000033407b227816 */ /* 0x000fc600000000cf */
[----:B------:R2:W-:Y:S01]  /*b720*/  STS.128 [R28], R8 ;  /* 0x000000081c007388 */ /* 0x0005e20000000c00 */
[----:B0-----:R-:W-:-:S03]  /*b730*/  PRMT R7, R125, 0x3340, R201 ;  /* 0x000033407d077816 */ /* 0x001fc600000000c9 */
[----:B------:R-:W5:Y:S04]  /*b740*/  LDL.LU R201, [R1+0x190] ;  /* 0x0001900001c97983 */ /* 0x000f680000300800 */
[----:B------:R-:W5:Y:S04]  /*b750*/  LDL.LU R125, [R1+0x194] ;  /* 0x00019400017d7983 */ /* 0x000f680000300800 */
[----:B------:R-:W5:Y:S04]  /*b760*/  LDL.LU R207, [R1+0x14c] ;  /* 0x00014c0001cf7983 */ /* 0x000f680000300800 */
[----:B------:R-:W5:Y:S01]  /*b770*/  LDL.LU R123, [R1+0x154] ;  /* 0x00015400017b7983 */ /* 0x000f620000300800 */
[----:B------:R-:W-:-:S02]  /*b780*/  LOP3.LUT R3, R0, 0x50, RZ, 0x3c, !PT ;  /* 0x0000005000037812 */ /* 0x000fc400078e3cff */
[----:B------:R-:W-:Y:S02]  /*b790*/  PRMT R223, R224, 0x3340, R223 ;  /* 0x00003340e0df7816 */ /* 0x000fe400000000df */
[----:B------:R-:W-:Y:S02]  /*b7a0*/  PRMT R222, R222, 0x3340, R219 ;  /* 0x00003340dede7816 */ /* 0x000fe400000000db */
        /* <DEDUP_REMOVED lines=13> */
[----:B------:R-:W-:Y:S04]  /*b880*/  STS.128 [R28+0x4000], R12 ;  /* 0x0040000c1c007388 */ /* 0x000fe80000000c00 */
[----:B------:R4:W-:Y:S01]  /*b890*/  STS.128 [R33+0xc000], R20 ;  /* 0x00c0001421007388 */ /* 0x0009e20000000c00 */
[----:B--2---:R-:W-:-:S03]  /*b8a0*/  PRMT R8, R217, 0x3340, R229 ;  /* 0x00003340d9087816 */ /* 0x004fc600000000e5 */
[----:B------:R-:W2:Y:S04]  /*b8b0*/  LDL.LU R229, [R1+0x13c] ;  /* 0x00013c0001e57983 */ /* 0x000ea80000300800 */
[----:B------:R-:W2:Y:S01]  /*b8c0*/  LDL.LU R217, [R1+0x144] ;  /* 0x0001440001d97983 */ /* 0x000ea20000300800 */
[----:B----4-:R-:W-:-:S03]  /*b8d0*/  PRMT R20, R115, 0x3340, R114 ;  /* 0x0000334073147816 */ /* 0x010fc60000000072 */
[----:B------:R-:W4:Y:S04]  /*b8e0*/  LDL.LU R114, [R1+0x168] ;  /* 0x0001680001727983 */ /* 0x000f280000300800 */
[----:B------:R-:W4:Y:S01]  /*b8f0*/  LDL.LU R115, [R1+0x16c] ;  /* 0x00016c0001737983 */ /* 0x000f220000300800 */
[----:B---3--:R-:W-:-:S03]  /*b900*/  PRMT R3, R117, 0x3340, R116 ;  /* 0x0000334075037816 */ /* 0x008fc60000000074 */
[----:B------:R-:W3:Y:S04]  /*b910*/  LDL.LU R116, [R1+0x160] ;  /* 0x0001600001747983 */ /* 0x000ee80000300800 */
[----:B------:R-:W3:Y:S01]  /*b920*/  LDL.LU R117, [R1+0x164] ;  /* 0x0001640001757983 */ /* 0x000ee20000300800 */
[----:B-----5:R-:W-:-:S03]  /*b930*/  PRMT R21, R119, 0x3340, R118 ;  /* 0x0000334077157816 */ /* 0x020fc60000000076 */
        /* <DEDUP_REMOVED lines=9> */
[----:B------:R-:W5:Y:S04]  /*b9d0*/  LDL.LU R130, [R1+0x148] ;  /* 0x0001480001827983 */ /* 0x000f680000300800 */
[----:B------:R-:W5:Y:S01]  /*b9e0*/  LDL.LU R121, [R1+0x150] ;  /* 0x0001500001797983 */ /* 0x000f620000300800 */
[----:B------:R-:W-:-:S03]  /*b9f0*/  PRMT R22, R127, 0x3340, R129 ;  /* 0x000033407f167816 */ /* 0x000fc60000000081 */
        /* <DEDUP_REMOVED lines=8> */
[----:B------:R-:W-:Y:S02]  /*ba80*/  PRMT R15, R113, 0x3340, R112 ;  /* 0x00003340710f7816 */ /* 0x000fe40000000070 */
        /* <DEDUP_REMOVED lines=14> */
[----:B------:R-:W-:-:S03]  /*bb70*/  PRMT R23, R24, 0x5410, R25 ;  /* 0x0000541018177816 */ /* 0x000fc60000000019 */
[----:B------:R-:W2:Y:S04]  /*bb80*/  LDL.LU R109, [R1+0x94] ;  /* 0x00009400016d7983 */ /* 0x000ea80000300800 */
[----:B------:R-:W2:Y:S04]  /*bb90*/  LDL.LU R110, [R1+0x98] ;  /* 0x00009800016e7983 */ /* 0x000ea80000300800 */
[----:B------:R-:W2:Y:S04]  /*bba0*/  LDL.LU R111, [R1+0x8c] ;  /* 0x00008c00016f7983 */ /* 0x000ea80000300800 */
[----:B------:R-:W2:Y:S04]  /*bbb0*/  LDL.LU R112, [R1+0x90] ;  /* 0x0000900001707983 */ /* 0x000ea80000300800 */
[----:B------:R-:W2:Y:S01]  /*bbc0*/  LDL.LU R113, [R1+0x84] ;  /* 0x0000840001717983 */ /* 0x000ea20000300800 */
[----:B----4-:R-:W-:-:S03]  /*bbd0*/  PRMT R24, R115, 0x3340, R114 ;  /* 0x0000334073187816 */ /* 0x010fc60000000072 */
[----:B------:R-:W4:Y:S04]  /*bbe0*/  LDL.LU R114, [R1+0x88] ;  /* 0x0000880001727983 */ /* 0x000f280000300800 */
[----:B------:R-:W4:Y:S01]  /*bbf0*/  LDL.LU R115, [R1+0x7c] ;  /* 0x00007c0001737983 */ /* 0x000f220000300800 */
[----:B---3--:R-:W-:-:S03]  /*bc00*/  PRMT R25, R117, 0x3340, R116 ;  /* 0x0000334075197816 */ /* 0x008fc60000000074 */
[----:B------:R-:W4:Y:S04]  /*bc10*/  LDL.LU R116, [R1+0x80] ;  /* 0x0000800001747983 */ /* 0x000f280000300800 */
[----:B------:R-:W3:Y:S01]  /*bc20*/  LDL.LU R117, [R1+0x74] ;  /* 0x0000740001757983 */ /* 0x000ee20000300800 */
[----:B-----5:R-:W-:-:S03]  /*bc30*/  PRMT R28, R119, 0x3340, R118 ;  /* 0x00003340771c7816 */ /* 0x020fc60000000076 */
[----:B------:R-:W3:Y:S01]  /*bc40*/  LDL.LU R118, [R1+0x78] ;  /* 0x0000780001767983 */ /* 0x000ee20000300800 */
[----:B------:R-:W-:Y:S02]  /*bc50*/  PRMT R210, R211, 0x3340, R210 ;  /* 0x00003340d3d27816 */ /* 0x000fe400000000d2 */
[----:B------:R-:W-:Y:S01]  /*bc60*/  PRMT R205, R206, 0x3340, R205 ;  /* 0x00003340cecd7816 */ /* 0x000fe200000000cd */
        /* <DEDUP_REMOVED lines=15> */
[----:B------:R-:W-:Y:S02]  /*bd60*/  LOP3.LUT R27, R0, 0x60, RZ, 0x3c, !PT ;  /* 0x00000060001b7812 */ /* 0x000fe400078e3cff */
[----:B------:R-:W-:Y:S02]  /*bd70*/  PRMT R194, R196, 0x3340, R194 ;  /* 0x00003340c4c27816 */ /* 0x000fe400000000c2 */
[----:B------:R-:W-:-:S02]  /*bd80*/  PRMT R193, R193, 0x3340, R192 ;  /* 0x00003340c1c17816 */ /* 0x000fc400000000c0 */
[----:B------:R-:W-:Y:S02]  /*bd90*/  PRMT R186, R191, 0x3340, R186 ;  /* 0x00003340bfba7816 */ /* 0x000fe400000000ba */
[----:B------:R-:W-:Y:S02]  /*bda0*/  PRMT R185, R185, 0x3340, R184 ;  /* 0x00003340b9b97816 */ /* 0x000fe400000000b8 */
[----:B------:R-:W-:Y:S02]  /*bdb0*/  PRMT R182, R183, 0x3340, R182 ;  /* 0x00003340b7b67816 */ /* 0x000fe400000000b6 */
[----:B------:R-:W-:Y:S02]  /*bdc0*/  PRMT R135, R135, 0x3340, R136 ;  /* 0x0000334087877816 */ /* 0x000fe40000000088 */
[----:B0-----:R-:W-:Y:S02]  /*bdd0*/  PRMT R17, R132, 0x3340, R134 ;  /* 0x0000334084117816 */ /* 0x001fe40000000086 */
[----:B------:R-:W-:-:S02]  /*bde0*/  PRMT R138, R137, 0x3340, R138 ;  /* 0x00003340898a7816 */ /* 0x000fc4000000008a */
[----:B------:R-:W-:Y:S02]  /*bdf0*/  PRMT R5, R29, 0x5410, R30 ;  /* 0x000054101d057816 */ /* 0x000fe4000000001e */
[----:B------:R-:W-:Y:S02]  /*be00*/  PRMT R6, R31, 0x5410, R32 ;  /* 0x000054101f067816 */ /* 0x000fe40000000020 */
[----:B------:R-:W-:Y:S02]  /*be10*/  PRMT R7, R7, 0x5410, R34 ;  /* 0x0000541007077816 */ /* 0x000fe40000000022 */
[----:B------:R-:W-:Y:S02]  /*be20*/  PRMT R10, R12, 0x5410, R13 ;  /* 0x000054100c0a7816 */ /* 0x000fe4000000000d */
[----:B------:R-:W-:Y:S01]  /*be30*/  PRMT R11, R14, 0x5410, R15 ;  /* 0x000054100e0b7816 */ /* 0x000fe2000000000f */
[----:B------:R-:W-:Y:S01]  /*be40*/  IMAD.IADD R27, R220, 0x1, R27 ;  /* 0x00000001dc1b7824 */ /* 0x000fe200078e021b */
[----:B------:R-:W-:Y:S01]  /*be50*/  PRMT R12, R194, 0x5410, R193 ;  /* 0x00005410c20c7816 */ /* 0x000fe200000000c1 */
[----:B------:R-:W-:Y:S01]  /*be60*/  STS.128 [R33], R4 ;  /* 0x0000000421007388 */ /* 0x000fe20000000c00 */
[----:B------:R-:W-:-:S02]  /*be70*/  PRMT R13, R186, 0x5410, R185 ;  /* 0x00005410ba0d7816 */ /* 0x000fc400000000b9 */
[----:B------:R-:W-:Y:S01]  /*be80*/  PRMT R14, R182, 0x5410, R17 ;  /* 0x00005410b60e7816 */ /* 0x000fe20000000011 */
[----:B------:R2:W-:Y:S01]  /*be90*/  STS.128 [R33+0x4000], R8 ;  /* 0x0040000821007388 */ /* 0x0005e20000000c00 */
[----:B------:R-:W-:Y:S02]  /*bea0*/  PRMT R15, R135, 0x5410, R138 ;  /* 0x00005410870f7816 */ /* 0x000fe4000000008a */
[----:B------:R-:W-:Y:S02]  /*beb0*/  PRMT R29, R121, 0x3340, R130 ;  /* 0x00003340791d7816 */ /* 0x000fe40000000082 */
[----:B------:R-:W-:Y:S01]  /*bec0*/  PRMT R20, R20, 0x5410, R3 ;  /* 0x0000541014147816 */ /* 0x000fe20000000003 */
[----:B------:R-:W5:Y:S01]  /*bed0*/  LDL.LU R130, [R1+0x70] ;  /* 0x0000700001827983 */ /* 0x000f620000300800 */
[----:B------:R-:W-:Y:S02]  /*bee0*/  PRMT R21, R21, 0x5410, R2 ;  /* 0x0000541015157816 */ /* 0x000fe40000000002 */
[----:B------:R-:W-:Y:S01]  /*bef0*/  PRMT R26, R127, 0x3340, R129 ;  /* 0x000033407f1a7816 */ /* 0x000fe20000000081 */
[----:B------:R-:W5:Y:S01]  /*bf00*/  LDL.LU R121, [R1+0x64] ;  /* 0x0000640001797983 */ /* 0x000f620000300800 */
[----:B------:R-:W-:-:S03]  /*bf10*/  PRMT R31, R125, 0x3340, R201 ;  /* 0x000033407d1f7816 */ /* 0x000fc600000000c9 */
[----:B------:R0:W-:Y:S01]  /*bf20*/  STS.128 [R27+0x8000], R12 ;  /* 0x0080000c1b007388 */ /* 0x0001e20000000c00 */
[----:B------:R-:W-:-:S03]  /*bf30*/  PRMT R30, R123, 0x3340, R207 ;  /* 0x000033407b1e7816 */ /* 0x000fc600000000cf */
[----:B------:R-:W5:Y:S04]  /*bf40*/  LDL.LU R129, [R1+0x68] ;  /* 0x0000680001817983 */ /* 0x000f680000300800 */
[----:B------:R-:W5:Y:S04]  /*bf50*/  LDL.LU R127, [R1+0x5c] ;  /* 0x00005c00017f7983 */ /* 0x000f680000300800 */
[----:B------:R-:W5:Y:S04]  /*bf60*/  LDL.LU R201, [R1+0x60] ;  /* 0x0000600001c97983 */ /* 0x000f680000300800 */
[----:B------:R-:W5:Y:S04]  /*bf70*/  LDL.LU R125, [R1+0x54] ;  /* 0x00005400017d7983 */ /* 0x000f680000300800 */
[----:B------:R-:W5:Y:S04]  /*bf80*/  LDL.LU R207, [R1+0x58] ;  /* 0x0000580001cf7983 */ /* 0x000f680000300800 */
[----:B------:R-:W5:Y:S01]  /*bf90*/  LDL.LU R123, [R1+0x4c] ;  /* 0x00004c00017b7983 */ /* 0x000f620000300800 */
[----:B--2---:R-:W-:-:S03]  /*bfa0*/  PRMT R33, R217, 0x3340, R229 ;  /* 0x00003340d9217816 */ /* 0x004fc600000000e5 */
[----:B------:R-:W2:Y:S04]  /*bfb0*/  LDL.LU R229, [R1+0x50] ;  /* 0x0000500001e57983 */ /* 0x000ea80000300800 */
[----:B------:R-:W2:Y:S01]  /*bfc0*/  LDL.LU R217, [R1+0x44] ;  /* 0x0000440001d97983 */ /* 0x000ea20000300800 */
[----:B------:R-:W-:Y:S02]  /*bfd0*/  PRMT R4, R71, 0x3340, R70 ;  /* 0x0000334047047816 */ /* 0x000fe40000000046 */
[----:B------:R-:W-:-:S04]  /*bfe0*/  PRMT R9, R101, 0x3340, R67 ;  /* 0x0000334065097816 */ /* 0x000fc80000000043 */
[----:B0-----:R-:W-:Y:S02]  /*bff0*/  PRMT R12, R4, 0x5410, R9 ;  /* 0x00005410040c7816 */ /* 0x001fe40000000009 */
[----:B------:R-:W-:Y:S01]  /*c000*/  LOP3.LUT R9, R0, 0x70, RZ, 0x3c, !PT ;  /* 0x0000007000097812 */ /* 0x000fe200078e3cff */
[----:B------:R-:W-:-:S05]  /*c010*/  IMAD.MOV.U32 R0, RZ, RZ, -0x800000 ;  /* 0xff800000ff007424 */ /* 0x000fca00078e00ff */
[----:B------:R-:W-:Y:S01]  /*c020*/  STL [R1+0x608], R0 ;  /* 0x0006080001007387 */ /* 0x000fe20000100800 */
[----:B----4-:R-:W-:Y:S02]  /*c030*/  PRMT R2, R116, 0x3340, R115 ;  /* 0x0000334074027816 */ /* 0x010fe40000000073 */
[----:B---3--:R-:W-:-:S04]  /*c040*/  PRMT R3, R118, 0x3340, R117 ;  /* 0x0000334076037816 */ /* 0x008fc80000000075 */
[----:B------:R-:W-:Y:S01]  /*c050*/  PRMT R4, R2, 0x5410, R3 ;  /* 0x0000541002047816 */ /* 0x000fe20000000003 */
[----:B------:R-:W-:Y:S02]  /*c060*/  IMAD.MOV.U32 R3, RZ, RZ, 0x3f800000 ;  /* 0x3f800000ff037424 */ /* 0x000fe400078e00ff */
[----:B------:R-:W-:-:S03]  /*c070*/  IMAD.MOV.U32 R2, RZ, RZ, -0x800000 ;  /* 0xff800000ff027424 */ /* 0x000fc600078e00ff */
[----:B------:R-:W-:Y:S04]  /*c080*/  STL [R1+0xec8], R3 ;  /* 0x000ec80301007387 */ /* 0x000fe80000100800 */
[----:B------:R0:W-:Y:S04]  /*c090*/  STL [R1+0x604], R2 ;  /* 0x0006040201007387 */ /* 0x0001e80000100800 */
[----:B------:R1:W-:Y:S01]  /*c0a0*/  STL [R1+0x600], R0 ;  /* 0x0006000001007387 */ /* 0x0003e20000100800 */
[----:B0-----:R-:W-:-:S03]  /*c0b0*/  IMAD.MOV.U32 R2, RZ, RZ, 0x3f800000 ;  /* 0x3f800000ff027424 */ /* 0x001fc600078e00ff */
[----:B------:R-:W-:Y:S01]  /*c0c0*/  STL [R1+0xecc], R3 ;  /* 0x000ecc0301007387 */ /* 0x000fe20000100800 */
[----:B-1----:R-:W-:-:S03]  /*c0d0*/  IMAD.MOV.U32 R0, RZ, RZ, 0x3f800000 ;  /* 0x3f800000ff007424 */ /* 0x002fc600078e00ff */
[----:B------:R-:W-:Y:S04]  /*c0e0*/  STL [R1+0xec4], R2 ;  /* 0x000ec40201007387 */ /* 0x000fe80000100800 */
[----:B------:R-:W-:Y:S04]  /*c0f0*/  STL [R1+0x400], RZ ;  /* 0x000400ff01007387 */ /* 0x000fe80000100800 */
[----:B------:R-:W-:Y:S04]  /*c100*/  STL [R1+0xec0], R0 ;  /* 0x000ec00001007387 */ /* 0x000fe80000100800 */
[----:B------:R-:W-:Y:S04]  /*c110*/  STL [R1+0x404], RZ ;  /* 0x000404ff01007387 */ /* 0x000fe80000100800 */
        /* <DEDUP_REMOVED lines=254> */
[----:B------:R-:W-:Y:S04]  /*d100*/  STL [R1], RZ ;  /* 0x000000ff01007387 */ /* 0x000fe80000100800 */
        /* <DEDUP_REMOVED lines=99> */
[----:B------:R-:W-:Y:S01]  /*d740*/  STL [R1+0x190], RZ ;  /* 0x000190ff01007387 */ /* 0x000fe20000100800 */
[----:B------:R-:W-:-:S03]  /*d750*/  PRMT R16, R139, 0x3340, R140 ;  /* 0x000033408b107816 */ /* 0x000fc6000000008c */
[----:B------:R-:W-:Y:S01]  /*d760*/  STL [R1+0x194], RZ ;  /* 0x000194ff01007387 */ /* 0x000fe20000100800 */
[----:B------:R-:W-:-:S03]  /*d770*/  PRMT R141, R141, 0x3340, R142 ;  /* 0x000033408d8d7816 */ /* 0x000fc6000000008e */
[----:B------:R-:W-:Y:S01]  /*d780*/  STL [R1+0x198], RZ ;  /* 0x000198ff01007387 */ /* 0x000fe20000100800 */
[----:B------:R-:W-:Y:S02]  /*d790*/  PRMT R143, R143, 0x3340, R144 ;  /* 0x000033408f8f7816 */ /* 0x000fe40000000090 */
[----:B------:R-:W-:Y:S01]  /*d7a0*/  PRMT R146, R145, 0x3340, R146 ;  /* 0x0000334091927816 */ /* 0x000fe20000000092 */
[----:B------:R-:W-:Y:S01]  /*d7b0*/  STL [R1+0x19c], RZ ;  /* 0x00019cff01007387 */ /* 0x000fe20000100800 */
[----:B------:R-:W-:Y:S02]  /*d7c0*/  PRMT R18, R147, 0x3340, R148 ;  /* 0x0000334093127816 */ /* 0x000fe40000000094 */
[----:B------:R-:W-:Y:S01]  /*d7d0*/  PRMT R149, R149, 0x3340, R150 ;  /* 0x0000334095957816 */ /* 0x000fe20000000096 */
[----:B------:R-:W-:Y:S01]  /*d7e0*/  STL [R1+0x1a0], RZ ;  /* 0x0001a0ff01007387 */ /* 0x000fe20000100800 */
[----:B------:R-:W-:Y:S02]  /*d7f0*/  PRMT R19, R151, 0x3340, R152 ;  /* 0x0000334097137816 */ /* 0x000fe40000000098 */
[----:B------:R-:W-:Y:S01]  /*d800*/  PRMT R154, R153, 0x3340, R154 ;  /* 0x00003340999a7816 */ /* 0x000fe2000000009a */
[----:B------:R-:W-:Y:S01]  /*d810*/  STL [R1+0x1a4], RZ ;  /* 0x0001a4ff01007387 */ /* 0x000fe20000100800 */
[----:B-----5:R-:W-:-:S02]  /*d820*/  PRMT R5, R130, 0x3340, R119 ;  /* 0x0000334082057816 */ /* 0x020fc40000000077 */
[----:B------:R-:W-:Y:S01]  /*d830*/  PRMT R16, R16, 0x5410, R141 ;  /* 0x0000541010107816 */ /* 0x000fe2000000008d */
[----:B------:R-:W-:Y:S01]  /*d840*/  STL [R1+0x1a8], RZ ;  /* 0x0001a8ff01007387 */ /* 0x000fe20000100800 */
[----:B------:R-:W-:Y:S01]  /*d850*/  PRMT R17, R143, 0x5410, R146 ;  /* 0x000054108f117816 */ /* 0x000fe20000000092 */
[----:B------:R-:W0:Y:S01]  /*d860*/  LDC R119, c[0x0][0x280] ;  /* 0x0000a000ff777b82 */ /* 0x000e220000000800 */
[----:B------:R-:W-:Y:S01]  /*d870*/  PRMT R18, R18, 0x5410, R149 ;  /* 0x0000541012127816 */ /* 0x000fe20000000095 */
[----:B------:R-:W-:Y:S01]  /*d880*/  STL [R1+0x1ac], RZ ;  /* 0x0001acff01007387 */ /* 0x000fe20000100800 */
[----:B------:R-:W-:-:S03]  /*d890*/  PRMT R19, R19, 0x5410, R154 ;  /* 0x0000541013137816 */ /* 0x000fc6000000009a */
[----:B------:R-:W-:Y:S04]  /*d8a0*/  STL [R1+0x1b0], RZ ;  /* 0x0001b0ff01007387 */ /* 0x000fe80000100800 */
[----:B------:R-:W-:Y:S04]  /*d8b0*/  STL [R1+0x1b4], RZ ;  /* 0x0001b4ff01007387 */ /* 0x000fe80000100800 */
[----:B------:R-:W-:Y:S04]  /*d8c0*/  STL [R1+0x1b8], RZ ;  /* 0x0001b8ff01007387 */ /* 0x000fe80000100800 */
[----:B------:R-:W-:Y:S04]  /*d8d0*/  STL [R1+0x1bc], RZ ;  /* 0x0001bcff01007387 */ /* 0x000fe80000100800 */
[----:B------:R-:W-:Y:S01]  /*d8e0*/  STL [R1+0x1c0], RZ ;  /* 0x0001c0ff01007387 */ /* 0x000fe20000100800 */
[----:B------:R-:W-:-:S03]  /*d8f0*/  PRMT R6, R129, 0x3340, R121 ;  /* 0x0000334081067816 */ /* 0x000fc60000000079 */
[----:B------:R2:W-:Y:S04]  /*d900*/  STS.128 [R27+0xc000], R16 ;  /* 0x00c000101b007388 */ /* 0x0005e80000000c00 */
[----:B------:R-:W-:Y:S01]  /*d910*/  STL [R1+0x1c4], RZ ;  /* 0x0001c4ff01007387 */ /* 0x000fe20000100800 */
[----:B------:R-:W-:-:S03]  /*d920*/  PRMT R7, R201, 0x3340, R127 ;  /* 0x00003340c9077816 */ /* 0x000fc6000000007f */
[----:B------:R-:W-:Y:S01]  /*d930*/  STL [R1+0x1c8], RZ ;  /* 0x0001c8ff01007387 */ /* 0x000fe20000100800 */
[----:B------:R-:W-:-:S03]  /*d940*/  PRMT R8, R207, 0x3340, R125 ;  /* 0x00003340cf087816 */ /* 0x000fc6000000007d */
[----:B------:R-:W-:Y:S01]  /*d950*/  STL [R1+0x1cc], RZ ;  /* 0x0001ccff01007387 */ /* 0x000fe20000100800 */
[----:B--2---:R-:W-:-:S03]  /*d960*/  PRMT R18, R221, 0x3340, R217 ;  /* 0x00003340dd127816 */ /* 0x004fc600000000d9 */
[----:B------:R-:W-:Y:S01]  /*d970*/  STL [R1+0x1d0], RZ ;  /* 0x0001d0ff01007387 */ /* 0x000fe20000100800 */
[----:B------:R-:W-:Y:S01]  /*d980*/  PRMT R13, R106, 0x3340, R102 ;  /* 0x000033406a0d7816 */ /* 0x000fe20000000066 */
[----:B------:R-:W1:Y:S01]  /*d990*/  S2R R221, SR_TID.X ;  /* 0x0000000000dd7919 */ /* 0x000e620000002100 */
[----:B------:R-:W-:Y:S02]  /*d9a0*/  PRMT R10, R105, 0x3340, R104 ;  /* 0x00003340690a7816 */ /* 0x000fe40000000068 */
[----:B------:R-:W-:Y:S01]  /*d9b0*/  PRMT R14, R108, 0x3340, R107 ;  /* 0x000033406c0e7816 */ /* 0x000fe2000000006b */
[----:B------:R-:W-:Y:S01]  /*d9c0*/  STL [R1+0x1d4], RZ ;  /* 0x0001d4ff01007387 */ /* 0x000fe20000100800 */
[----:B------:R-:W-:Y:S02]  /*d9d0*/  PRMT R11, R110, 0x3340, R109 ;  /* 0x000033406e0b7816 */ /* 0x000fe4000000006d */
[----:B------:R-:W-:Y:S01]  /*d9e0*/  PRMT R15, R112, 0x3340, R111 ;  /* 0x00003340700f7816 */ /* 0x000fe2000000006f */
[----:B------:R-:W-:Y:S01]  /*d9f0*/  STL [R1+0x1d8], RZ ;  /* 0x0001d8ff01007387 */ /* 0x000fe20000100800 */
[----:B------:R-:W-:-:S02]  /*da00*/  PRMT R16, R114, 0x3340, R113 ;  /* 0x0000334072107816 */ /* 0x000fc40000000071 */
[----:B------:R-:W-:Y:S01]  /*da10*/  PRMT R17, R229, 0x3340, R123 ;  /* 0x00003340e5117816 */ /* 0x000fe2000000007b */
[----:B------:R-:W-:Y:S01]  /*da20*/  STL [R1+0x1dc], RZ ;  /* 0x0001dcff01007387 */ /* 0x000fe20000100800 */
[----:B------:R-:W-:Y:S01]  /*da30*/  PRMT R5, R5, 0x5410, R6 ;  /* 0x0000541005057816 */ /* 0x000fe20000000006 */
[----:B------:R-:W-:Y:S01]  /*da40*/  IMAD.IADD R9, R220, 0x1, R9 ;  /* 0x00000001dc097824 */ /* 0x000fe200078e0209 */
[----:B------:R-:W-:Y:S01]  /*da50*/  PRMT R6, R7, 0x5410, R8 ;  /* 0x0000541007067816 */ /* 0x000fe20000000008 */
[----:B------:R2:W-:Y:S01]  /*da60*/  STS.128 [R27], R20 ;  /* 0x000000141b007388 */ /* 0x0005e20000000c00 */
[----:B------:R-:W-:-:S03]  /*da70*/  PRMT R13, R13, 0x5410, R10 ;  /* 0x000054100d0d7816 */ /* 0x000fc6000000000a */
[----:B------:R-:W-:Y:S01]  /*da80*/  STL [R1+0x1e0], RZ ;  /* 0x0001e0ff01007387 */ /* 0x000fe20000100800 */
[----:B------:R-:W-:Y:S02]  /*da90*/  PRMT R14, R14, 0x5410, R11 ;  /* 0x000054100e0e7816 */ /* 0x000fe4000000000b */
[----:B------:R-:W-:Y:S01]  /*daa0*/  PRMT R15, R15, 0x5410, R16 ;  /* 0x000054100f0f7816 */ /* 0x000fe20000000010 */
[----:B------:R-:W-:Y:S01]  /*dab0*/  STL [R1+0x1e4], RZ ;  /* 0x0001e4ff01007387 */ /* 0x000fe20000100800 */
[----:B------:R-:W-:-:S03]  /*dac0*/  PRMT R7, R17, 0x5410, R18 ;  /* 0x0000541011077816 */ /* 0x000fc60000000012 */
[----:B------:R-:W-:Y:S01]  /*dad0*/  STL [R1+0x1e8], RZ ;  /* 0x0001e8ff01007387 */ /* 0x000fe20000100800 */
[----:B--2---:R-:W-:Y:S02]  /*dae0*/  PRMT R20, R24, 0x5410, R25 ;  /* 0x0000541018147816 */ /* 0x004fe40000000019 */
[----:B------:R-:W-:Y:S02]  /*daf0*/  PRMT R21, R28, 0x5410, R29 ;  /* 0x000054101c157816 */ /* 0x000fe4000000001d */
[----:B------:R-:W-:Y:S02]  /*db00*/  PRMT R22, R26, 0x5410, R31 ;  /* 0x000054101a167816 */ /* 0x000fe4000000001f */
[----:B------:R-:W-:Y:S01]  /*db10*/  PRMT R23, R30, 0x5410, R33 ;  /* 0x000054101e177816 */ /* 0x000fe20000000021 */
[----:B------:R-:W-:Y:S04]  /*db20*/  STL [R1+0x1ec], RZ ;  /* 0x0001ecff01007387 */ /* 0x000fe80000100800 */
[----:B------:R-:W-:Y:S04]  /*db30*/  STL [R1+0x1f0], RZ ;  /* 0x0001f0ff01007387 */ /* 0x000fe80000100800 */
[----:B------:R-:W-:Y:S04]  /*db40*/  STL [R1+0x1f4], RZ ;  /* 0x0001f4ff01007387 */ /* 0x000fe80000100800 */
[----:B------:R2:W-:Y:S04]  /*db50*/  STS.128 [R27+0x4000], R20 ;  /* 0x004000141b007388 */ /* 0x0005e80000000c00 */
[----:B------:R-:W-:Y:S04]  /*db60*/  STL [R1+0x1f8], RZ ;  /* 0x0001f8ff01007387 */ /* 0x000fe80000100800 */
[----:B------:R-:W-:Y:S04]  /*db70*/  STS.128 [R9], R12 ;  /* 0x0000000c09007388 */ /* 0x000fe80000000c00 */
[----:B------:R-:W-:Y:S04]  /*db80*/  STS.128 [R9+0x4000], R4 ;  /* 0x0040000409007388 */ /* 0x000fe80000000c00 */
[----:B------:R-:W-:Y:S01]  /*db90*/  STL [R1+0x1fc], RZ ;  /* 0x0001fcff01007387 */ /* 0x000fe20000100800 */
[----:B0-----:R-:W-:-:S02]  /*dba0*/  ISETP.GE.AND P0, PT, R119, 0x1, PT ;  /* 0x000000017700780c */ /* 0x001fc40003f06270 */
        /* <DEDUP_REMOVED lines=24> */
[----:B------:R-:W-:Y:S01]  /*dd30*/  IMAD.MOV.U32 R252, RZ, RZ, -0x800000 ;  /* 0xff800000fffc7424 */ /* 0x000fe200078e00ff */
[----:B-1----:R-:W-:Y:S01]  /*dd40*/  LOP3.LUT R221, R221, 0x7f, RZ, 0xc0, !PT ;  /* 0x0000007fdddd7812 */ /* 0x002fe200078ec0ff */
[----:B------:R0:W-:Y:S01]  /*dd50*/  STS.128 [R9+0x8000], R32 ;  /* 0x0080002009007388 */ /* 0x0001e20000000c00 */
[----:B------:R-:W-:-:S02]  /*dd60*/  CS2R R24, SRZ ;  /* 0x0000000000187805 */ /* 0x000fc4000001ff00 */
[----:B--2---:R-:W-:Y:S02]  /*dd70*/  CS2R R26, SRZ ;  /* 0x00000000001a7805 */ /* 0x004fe4000001ff00 */
[----:B------:R-:W-:Y:S01]  /*dd80*/  CS2R R36, SRZ ;  /* 0x0000000000247805 */ /* 0x000fe2000001ff00 */
[----:B------:R1:W-:Y:S01]  /*dd90*/  STS.128 [R9+0xc000], R28 ;  /* 0x00c0001c09007388 */ /* 0x0003e20000000c00 */
[----:B------:R-:W-:Y:S02]  /*dda0*/  CS2R R38, SRZ ;  /* 0x0000000000267805 */ /* 0x000fe4000001ff00 */
[----:B------:R-:W-:Y:S02]  /*ddb0*/  CS2R R40, SRZ ;  /* 0x0000000000287805 */ /* 0x000fe4000001ff00 */
[----:B------:R-:W-:Y:S02]  /*ddc0*/  CS2R R42, SRZ ;  /* 0x00000000002a7805 */ /* 0x000fe4000001ff00 */
[----:B------:R-:W-:-:S02]  /*ddd0*/  CS2R R44, SRZ ;  /* 0x00000000002c7805 */ /* 0x000fc4000001ff00 */
[----:B------:R-:W-:Y:S02]  /*dde0*/  CS2R R46, SRZ ;  /* 0x00000000002e7805 */ /* 0x000fe4000001ff00 */
[----:B------:R-:W-:Y:S02]  /*ddf0*/  CS2R R48, SRZ ;  /* 0x0000000000307805 */ /* 0x000fe4000001ff00 */
[----:B------:R-:W-:Y:S02]  /*de00*/  CS2R R50, SRZ ;  /* 0x0000000000327805 */ /* 0x000fe4000001ff00 */
[----:B------:R-:W-:Y:S02]  /*de10*/  CS2R R52, SRZ ;  /* 0x0000000000347805 */ /* 0x000fe4000001ff00 */
[----:B------:R-:W-:Y:S02]  /*de20*/  CS2R R54, SRZ ;  /* 0x0000000000367805 */ /* 0x000fe4000001ff00 */
[----:B------:R-:W-:-:S02]  /*de30*/  CS2R R56, SRZ ;  /* 0x0000000000387805 */ /* 0x000fc4000001ff00 */
[----:B------:R-:W-:Y:S02]  /*de40*/  CS2R R58, SRZ ;  /* 0x00000000003a7805 */ /* 0x000fe4000001ff00 */
[----:B0-----:R-:W-:Y:S02]  /*de50*/  CS2R R32, SRZ ;  /* 0x0000000000207805 */ /* 0x001fe4000001ff00 */
[----:B------:R-:W-:Y:S02]  /*de60*/  CS2R R34, SRZ ;  /* 0x0000000000227805 */ /* 0x000fe4000001ff00 */
[----:B------:R-:W-:Y:S02]  /*de70*/  CS2R R60, SRZ ;  /* 0x00000000003c7805 */ /* 0x000fe4000001ff00 */
[----:B------:R-:W-:Y:S02]  /*de80*/  CS2R R62, SRZ ;  /* 0x00000000003e7805 */ /* 0x000fe4000001ff00 */
[----:B-1----:R-:W-:-:S02]  /*de90*/  CS2R R28, SRZ ;  /* 0x00000000001c7805 */ /* 0x002fc4000001ff00 */
[----:B------:R-:W-:Y:S02]  /*dea0*/  CS2R R30, SRZ ;  /* 0x00000000001e7805 */ /* 0x000fe4000001ff00 */
[----:B------:R-:W-:Y:S02]  /*deb0*/  CS2R R64, SRZ ;  /* 0x0000000000407805 */ /* 0x000fe4000001ff00 */
        /* <DEDUP_REMOVED lines=42> */
[----:B------:R-:W-:Y:S01]  /*e160*/  CS2R R150, SRZ ;  /* 0x0000000000967805 */ /* 0x000fe2000001ff00 */
[----:B------:R-:W-:Y:S06]  /*e170*/  @!P0 BRA `(.L_x_0) ;  /* 0x000003e000008947 */ /* 0x000fec0003800000 */
[----:B------:R-:W0:Y:S01]  /*e180*/  S2R R217, SR_TID.X ;  /* 0x0000000000d97919 */ /* 0x000e220000002100 */
[----:B------:R-:W1:Y:S01]  /*e190*/  LDC.64 R4, c[0x0][0x260] ;  /* 0x00009800ff047b82 */ /* 0x000e620000000a00 */
[----:B------:R-:W-:Y:S01]  /*e1a0*/  UMOV UR55, 0x40000040 ;  /* 0x4000004000377882 */ /* 0x000fe20000000000 */
[----:B------:R-:W2:Y:S06]  /*e1b0*/  S2R R229, SR_CTAID.Y ;  /* 0x0000000000e57919 */ /* 0x000eac0000002600 */
[----:B------:R-:W3:Y:S08]  /*e1c0*/  LDC R21, c[0x0][0x258] ;  /* 0x00009600ff157b82 */ /* 0x000ef00000000800 */
[----:B------:R-:W4:Y:S01]  /*e1d0*/  LDC.64 R8, c[0x0][0x220] ;  /* 0x00008800ff087b82 */ /* 0x000f220000000a00 */
[----:B-1----:R-:W-:-:S07]  /*e1e0*/  IMAD.MOV.U32 R12, RZ, RZ, R4 ;  /* 0x000000ffff0c7224 */ /* 0x002fce00078e0004 */
[----:B------:R-:W1:Y:S01]  /*e1f0*/  LDC.64 R6, c[0x0][0x218] ;  /* 0x00008600ff067b82 */ /* 0x000e620000000a00 */
[----:B------:R5:W-:Y:S01]  /*e200*/  STL [R1+0xedc], R5 ;  /* 0x000edc0501007387 */ /* 0x000be20000100800 */
[----:B------:R-:W-:Y:S01]  /*e210*/  IMAD.MOV.U32 R11, RZ, RZ, R5 ;  /* 0x000000ffff0b7224 */ /* 0x000fe200078e0005 */
[----:B0-----:R-:W-:Y:S01]  /*e220*/  LOP3.LUT R0, R217, 0x1, RZ, 0xc0, !PT ;  /* 0x00000001d9007812 */ /* 0x001fe200078ec0ff */
[----:B---3--:R-:W-:Y:S01]  /*e230*/  IMAD R18, R221, R21, RZ ;  /* 0x00000015dd127224 */ /* 0x008fe200078e02ff */
[----:B------:R-:W-:-:S03]  /*e240*/  LOP3.LUT R3, R217, 0x1c, RZ, 0xc0, !PT ;  /* 0x0000001cd9037812 */ /* 0x000fc600078ec0ff */
[----:B------:R-:W0:Y:S01]  /*e250*/  LDC R69, c[0x0][0x268] ;  /* 0x00009a00ff457b82 */ /* 0x000e220000000800 */
[----:B------:R-:W-:Y:S01]  /*e260*/  SHF.R.U32.HI R241, RZ, 0x1, R217 ;  /* 0x00000001fff17819 */ /* 0x000fe200000116d9 */
[----:B------:R-:W-:Y:S01]  /*e270*/  IMAD R19, R21, 0x80, R18 ;  /* 0x0000008015137824 */ /* 0x000fe200078e0212 */
[----:B-----5:R-:W-:Y:S01]  /*e280*/  SHF.R.U32.HI R5, RZ, 0x4, R220 ;  /* 0x00000004ff057819 */ /* 0x020fe200000116dc */
[----:B------:R-:W-:Y:S01]  /*e290*/  IMAD R4, R0, 0x2, R3 ;  /* 0x0000000200047824 */ /* 0x000fe200078e0203 */
[----:B------:R-:W-:Y:S01]  /*e2a0*/  SGXT.U32 R241, R241, 0x1 ;  /* 0x00000001f1f1781a */ /* 0x000fe20000000000 */
[----:B------:R-:W-:Y:S01]  /*e2b0*/  VIADD R0, R220, 0x10000 ;  /* 0x00010000dc007836 */ /* 0x000fe20000000000 */
[----:B------:R-:W-:Y:S01]  /*e2c0*/  SGXT.U32 R10, R5, 0xe ;  /* 0x0000000e050a781a */ /* 0x000fe20000000000 */
[----:B------:R-:W3:Y:S01]  /*e2d0*/  LDC.64 R2, c[0x0][0x250] ;  /* 0x00009400ff027b82 */ /* 0x000ee20000000a00 */
[----:B------:R-:W-:Y:S01]  /*e2e0*/  LOP3.LUT R241, R4, R241, RZ, 0xfc, !PT ;  /* 0x000000f104f17212 */ /* 0x000fe200078efcff */
[----:B------:R-:W-:Y:S01]  /*e2f0*/  IMAD.MOV.U32 R4, RZ, RZ, RZ ;  /* 0x000000ffff047224 */ /* 0x000fe200078e00ff */
[----:B------:R-:W-:Y:S01]  /*e300*/  SHF.R.U32.HI R0, RZ, 0x4, R0 ;  /* 0x00000004ff007819 */ /* 0x000fe20000011600 */
[----:B------:R-:W-:Y:S01]  /*e310*/  IMAD R20, R21, 0x80, R19 ;  /* 0x0000008015147824 */ /* 0x000fe200078e0213 */
[----:B------:R-:W-:-:S02]  /*e320*/  IADD3 R5, P0, R10, 0x2, RZ ;  /* 0x000000020a057810 */ /* 0x000fc40007f1e0ff */
[----:B------:R-:W-:Y:S01]  /*e330*/  SGXT.U32 R0, R0, 0xe ;  /* 0x0000000e0000781a */ /* 0x000fe20000000000 */
[----:B------:R-:W-:Y:S01]  /*e340*/  IMAD R21, R21, 0x80, R20 ;  /* 0x0000008015157824 */ /* 0x000fe200078e0214 */
[----:B------:R-:W-:Y:S01]  /*e350*/  R2UR UR4, R5 ;  /* 0x00000000050472ca */ /* 0x000fe200000e0000 */
[----:B--2---:R-:W-:Y:S01]  /*e360*/  IMAD R5, R229, R12, RZ ;  /* 0x0000000ce5057224 */ /* 0x004fe200078e02ff */
[C---:B------:R-:W-:Y:S01]  /*e370*/  IADD3 R10, P3, R0.reuse, 0x2, RZ ;  /* 0x00000002000a7810 */ /* 0x040fe20007f7e0ff */
[----:B------:R-:W2:Y:S01]  /*e380*/  LDC R70, c[0x0][0x268] ;  /* 0x00009a00ff467b82 */ /* 0x000ea20000000800 */
[----:B------:R-:W-:Y:S01]  /*e390*/  R2UR UR54, R0 ;  /* 0x00000000003672ca */ /* 0x000fe200000e0000 */
[----:B------:R-:W-:Y:S01]  /*e3a0*/  IMAD R0, R221, R11, RZ ;  /* 0x0000000bdd007224 */ /* 0x000fe200078e02ff */
[----:B------:R-:W-:Y:S02]  /*e3b0*/  IADD3.X R4, R4, 0x40000040, RZ, P0, !PT ;  /* 0x4000004004047810 */ /* 0x000fe400007fe4ff */
[----:B------:R-:W-:-:S02]  /*e3c0*/  SHF.R.S32.HI R218, RZ, 0x1f, R5 ;  /* 0x0000001fffda7819 */ /* 0x000fc40000011405 */
[----:B------:R-:W-:Y:S01]  /*e3d0*/  R2UR UR5, R4 ;  /* 0x00000000040572ca */ /* 0x000fe200000e0000 */
[----:B------:R-:W-:Y:S01]  /*e3e0*/  IMAD.MOV.U32 R4, RZ, RZ, RZ ;  /* 0x000000ffff047224 */ /* 0x000fe200078e00ff */
[----:B----4-:R-:W-:Y:S01]  /*e3f0*/  IADD3 R219, P1, P2, R0, R8, R5 ;  /* 0x0000000800db7210 */ /* 0x010fe20007a3e005 */
[----:B------:R-:W4:Y:S01]  /*e400*/  LDC R71, c[0x0][0x268] ;  /* 0x00009a00ff477b82 */ /* 0x000f220000000800 */
[----:B------:R-:W-:Y:S01]  /*e410*/  SHF.R.S32.HI R0, RZ, 0x1f, R0 ;  /* 0x0000001fff007819 */ /* 0x000fe20000011400 */
[----:B---3--:R-:W-:Y:S01]  /*e420*/  IMAD R2, R229, R2, RZ ;  /* 0x00000002e5027224 */ /* 0x008fe200078e02ff */
[----:B------:R-:W-:Y:S01]  /*e430*/  R2UR UR6, R10 ;  /* 0x000000000a0672ca */ /* 0x000fe200000e0000 */
[C---:B------:R-:W-:Y:S01]  /*e440*/  IMAD R31, R3.reuse, 0x47, RZ ;  /* 0x00000047031f7824 */ /* 0x040fe200078e02ff */
[----:B------:R-:W-:Y:S01]  /*e450*/  IADD3.X R218, R0, R9, R218, P1, P2 ;  /* 0x0000000900da7210 */ /* 0x000fe20000fe44da */
[C---:B------:R-:W-:Y:S01]  /*e460*/  IMAD R32, R3.reuse, 0x48, RZ ;  /* 0x0000004803207824 */ /* 0x040fe200078e02ff */
[----:B-1----:R-:W-:Y:S01]  /*e470*/  IADD3 R11, P0, R2, R6, RZ ;  /* 0x00000006020b7210 */ /* 0x002fe20007f1e0ff */
[C---:B------:R-:W-:Y:S01]  /*e480*/  IMAD R33, R3.reuse, 0x49, RZ ;  /* 0x0000004903217824 */ /* 0x040fe200078e02ff */
[----:B------:R-:W-:Y:S01]  /*e490*/  IADD3.X R4, R4, 0x40000040, RZ, P3, !PT ;  /* 0x4000004004047810 */ /* 0x000fe20001ffe4ff */
[C---:B------:R-:W-:Y:S01]  /*e4a0*/  IMAD R34, R3.reuse, 0x4a, RZ ;  /* 0x0000004a03227824 */ /* 0x040fe200078e02ff */
[----:B------:R-:W-:Y:S01]  /*e4b0*/  LEA.HI.X.SX32 R2, R2, R7, 0x1, P0 ;  /* 0x0000000702027211 */ /* 0x000fe200000f0eff */
[C---:B------:R-:W-:Y:S01]  /*e4c0*/  IMAD R35, R3.reuse, 0x4b, RZ ;  /* 0x0000004b03237824 */ /* 0x040fe200078e02ff */
[-C--:B------:R-:W-:Y:S01]  /*e4d0*/  IADD3 R6, P0, R18, R11.reuse, RZ ;  /* 0x0000000b12067210 */ /* 0x080fe20007f1e0ff */
[----:B------:R-:W-:Y:S01]  /*e4e0*/  IMAD R36, R3, 0x4c, RZ ;  /* 0x0000004c03247824 */ /* 0x000fe200078e02ff */
[-C--:B------:R-:W-:Y:S01]  /*e4f0*/  IADD3 R7, P1, R19, R11.reuse, RZ ;  /* 0x0000000b13077210 */ /* 0x080fe20007f3e0ff */
[C---:B------:R-:W-:Y:S01]  /*e500*/  IMAD R37, R3.reuse, 0x4d, RZ ;  /* 0x0000004d03257824 */ /* 0x040fe200078e02ff */
[-C--:B------:R-:W-:Y:S01]  /*e510*/  IADD3 R10, P2, R20, R11.reuse, RZ ;  /* 0x0000000b140a7210 */ /* 0x080fe20007f5e0ff */
[----:B------:R-:W-:Y:S01]  /*e520*/  IMAD R38, R3, 0x4e, RZ ;  /* 0x0000004e03267824 */ /* 0x000fe200078e02ff */
[----:B------:R-:W-:Y:S01]  /*e530*/  IADD3 R11, P3, R21, R11, RZ ;  /* 0x0000000b150b7210 */ /* 0x000fe20007f7e0ff */
[C---:B------:R-:W-:Y:S01]  /*e540*/  IMAD R39, R3.reuse, 0x4f, RZ ;  /* 0x0000004f03277824 */ /* 0x040fe200078e02ff */
[----:B------:R-:W-:Y:S01]  /*e550*/  LEA.HI.X.SX32 R18, R18, R2, 0x1, P0 ;  /* 0x0000000212127211 */ /* 0x000fe200000f0eff */
[----:B------:R-:W-:Y:S01]  /*e560*/  IMAD R40, R3, 0x50, RZ ;  /* 0x0000005003287824 */ /* 0x000fe200078e02ff */
[----:B------:R-:W-:Y:S01]  /*e570*/  IADD3 RZ, P4, R31, R6, RZ ;  /* 0x000000061fff7210 */ /* 0x000fe20007f9e0ff */
[----:B------:R-:W-:Y:S01]  /*e580*/  IMAD R41, R3, 0x51, RZ ;  /* 0x0000005103297824 */ /* 0x000fe200078e02ff */
[----:B------:R-:W-:Y:S01]  /*e590*/  IADD3 RZ, P5, R31, R7, RZ ;  /* 0x000000071fff7210 */ /* 0x000fe20007fbe0ff */
[----:B------:R-:W-:Y:S01]  /*e5a0*/  IMAD R42, R3, 0x52, RZ ;  /* 0x00000052032a7824 */ /* 0x000fe200078e02ff */
[----:B------:R-:W-:Y:S01]  /*e5b0*/  IADD3 RZ, P6, R31, R10, RZ ;  /* 0x0000000a1fff7210 */ /* 0x000fe20007fde0ff */
[----:B------:R-:W-:Y:S01]  /*e5c0*/  IMAD R43, R3, 0x53, RZ ;  /* 0x00000053032b7824 */ /* 0x000fe200078e02ff */
[----:B------:R-:W-:Y:S01]  /*e5d0*/  IADD3 RZ, P0, R31, R11, RZ ;  /* 0x0000000b1fff7210 */ /* 0x000fe20007f1e0ff */
[C---:B------:R-:W-:Y:S01]  /*e5e0*/  IMAD R44, R3.reuse, 0x54, RZ ;  /* 0x00000054032c7824 */ /* 0x040fe200078e02ff */
[----:B------:R-:W-:Y:S01]  /*e5f0*/  SHF.R.S32.HI R31, RZ, 0x1f, R31 ;  /* 0x0000001fff1f7819 */ /* 0x000fe2000001141f */
[----:B------:R-:W-:Y:S01]  /*e600*/  IMAD R45, R3, 0x55, RZ ;  /* 0x00000055032d7824 */ /* 0x000fe200078e02ff */
[-C--:B------:R-:W-:Y:S01]  /*e610*/  LEA.HI.X.SX32 R19, R19, R2.reuse, 0x1, P1 ;  /* 0x0000000213137211 */ /* 0x080fe200008f0eff */
[----:B------:R-:W-:Y:S01]  /*e620*/  IMAD R46, R3, 0x56, RZ ;  /* 0x00000056032e7824 */ /* 0x000fe200078e02ff */
[-C--:B------:R-:W-:Y:S01]  /*e630*/  LEA.HI.X.SX32 R20, R20, R2.reuse, 0x1, P2 ;  /* 0x0000000214147211 */ /* 0x080fe200010f0eff */
[----:B------:R-:W-:Y:S01]  /*e640*/  IMAD.X R67, R31, 0x1, R18, P4 ;  /* 0x000000011f437824 */ /* 0x000fe200020e0612 */
[----:B------:R-:W-:Y:S01]  /*e650*/  LEA.HI.X.SX32 R21, R21, R2, 0x1, P3 ;  /* 0x0000000215157211 */ /* 0x000fe200018f0eff */
[----:B------:R-:W-:Y:S01]  /*e660*/  IMAD R47, R3, 0x57, RZ ;  /* 0x00000057032f7824 */ /* 0x000fe200078e02ff */
[C---:B------:R-:W-:Y:S01]  /*e670*/  IADD3 RZ, P1, R32.reuse, R6, RZ ;  /* 0x0000000620ff7210 */ /* 0x040fe20007f3e0ff */
[----:B------:R-:W-:Y:S01]  /*e680*/  IMAD.X R68, R31, 0x1, R20, P6 ;  /* 0x000000011f447824 */ /* 0x000fe200030e0614 */
[----:B------:R1:W-:Y:S01]  /*e690*/  STL [R1+0xeec], R67 ;  /* 0x000eec4301007387 */ /* 0x0003e20000100800 */
[C---:B------:R-:W-:Y:S01]  /*e6a0*/  IADD3 RZ, P2, R32.reuse, R7, RZ ;  /* 0x0000000720ff7210 */ /* 0x040fe20007f5e0ff */
[C---:B------:R-:W-:Y:S01]  /*e6b0*/  IMAD R48, R3.reuse, 0x58, RZ ;  /* 0x0000005803307824 */ /* 0x040fe200078e02ff */
[C---:B------:R-:W-:Y:S01]  /*e6c0*/  IADD3 RZ, P3, R32.reuse, R10, RZ ;  /* 0x0000000a20ff7210 */ /* 0x040fe20007f7e0ff */
[C---:B------:R-:W-:Y:S01]  /*e6d0*/  IMAD R49, R3.reuse, 0x59, RZ ;  /* 0x0000005903317824 */ /* 0x040fe200078e02ff */
[----:B------:R-:W-:Y:S01]  /*e6e0*/  IADD3 RZ, P4, R32, R11, RZ ;  /* 0x0000000b20ff7210 */ /* 0x000fe20007f9e0ff */
[C---:B------:R-:W-:Y:S01]  /*e6f0*/  IMAD R50, R3.reuse, 0x5a, RZ ;  /* 0x0000005a03327824 */ /* 0x040fe200078e02ff */
[----:B------:R-:W-:Y:S01]  /*e700*/  SHF.R.S32.HI R32, RZ, 0x1f, R32 ;  /* 0x0000001fff207819 */ /* 0x000fe20000011420 */
[----:B------:R-:W-:Y:S01]  /*e710*/  IMAD R51, R3, 0x5b, RZ ;  /* 0x0000005b03337824 */ /* 0x000fe200078e02ff */
[----:B------:R-:W-:Y:S01]  /*e720*/  IADD3 RZ, P6, R33, R7, RZ ;  /* 0x0000000721ff7210 */ /* 0x000fe20007fde0ff */
[----:B-1----:R-:W-:Y:S01]  /*e730*/  IMAD.X R67, R31, 0x1, R19, P5 ;  /* 0x000000011f437824 */ /* 0x002fe200028e0613 */
[----:B------:R-:W-:Y:S01]  /*e740*/  IADD3 RZ, P5, R33, R6, RZ ;  /* 0x0000000621ff7210 */ /* 0x000fe20007fbe0ff */
[C---:B------:R-:W-:Y:S01]  /*e750*/  IMAD R52, R3.reuse, 0x5c, RZ ;  /* 0x0000005c03347824 */ /* 0x040fe200078e02ff */
[----:B------:R-:W-:Y:S01]  /*e760*/  R2UR UR7, R4 ;  /* 0x00000000040772ca */ /* 0x000fe200000e0000 */
[C---:B------:R-:W-:Y:S01]  /*e770*/  IMAD R53, R3.reuse, 0x5d, RZ ;  /* 0x0000005d03357824 */ /* 0x040fe200078e02ff */
[----:B------:R1:W-:Y:S01]  /*e780*/  STL [R1+0xef0], R67 ;  /* 0x000ef04301007387 */ /* 0x0003e20000100800 */
[C---:B------:R-:W-:Y:S01]  /*e790*/  IMAD R54, R3.reuse, 0x5e, RZ ;  /* 0x0000005e03367824 */ /* 0x040fe200078e02ff */
[----:B------:R-:W3:Y:S01]  /*e7a0*/  LDC R72, c[0x0][0x268] ;  /* 0x00009a00ff487b82 */ /* 0x000ee20000000800 */
[C---:B------:R-:W-:Y:S01]  /*e7b0*/  IMAD R55, R3.reuse, 0x5f, RZ ;  /* 0x0000005f03377824 */ /* 0x040fe200078e02ff */
[----:B------:R5:W-:Y:S01]  /*e7c0*/  STL [R1+0xef4], R68 ;  /* 0x000ef44401007387 */ /* 0x000be20000100800 */
[C---:B------:R-:W-:Y:S01]  /*e7d0*/  IMAD R56, R3.reuse, 0x60, RZ ;  /* 0x0000006003387824 */ /* 0x040fe200078e02ff */
[----:B------:R-:W-:Y:S01]  /*e7e0*/  UIADD3.64 UR10, UR4, 0x3fe, URZ ;  /* 0x000003fe040a7897 */ /* 0x000fe2000fffe03f */
[C---:B------:R-:W-:Y:S01]  /*e7f0*/  IMAD R57, R3.reuse, 0x61, RZ ;  /* 0x0000006103397824 */ /* 0x040fe200078e02ff */
[----:B------:R-:W-:Y:S01]  /*e800*/  UIADD3.64 UR14, UR4, 0x400, URZ ;  /* 0x00000400040e7897 */ /* 0x000fe2000fffe03f */
[----:B------:R-:W-:Y:S01]  /*e810*/  IMAD R58, R3, 0x62, RZ ;  /* 0x00000062033a7824 */ /* 0x000fe200078e02ff */
[----:B------:R-:W0:Y:S01]  /*e820*/  LDC R73, c[0x0][0x268] ;  /* 0x00009a00ff497b82 */ /* 0x000e220000000800 */
[----:B-1----:R-:W-:Y:S01]  /*e830*/  IMAD.X R67, R31, 0x1, R21, P0 ;  /* 0x000000011f437824 */ /* 0x002fe200000e0615 */
[C---:B------:R-:W-:Y:S01]  /*e840*/  IADD3 RZ, P0, R33.reuse, R10, RZ ;  /* 0x0000000a21ff7210 */ /* 0x040fe20007f1e0ff */
[C---:B------:R-:W-:Y:S01]  /*e850*/  IMAD.X R31, R32.reuse, 0x1, R18, P1 ;  /* 0x00000001201f7824 */ /* 0x040fe200008e0612 */
[----:B------:R-:W-:Y:S01]  /*e860*/  IADD3 RZ, P1, R33, R11, RZ ;  /* 0x0000000b21ff7210 */ /* 0x000fe20007f3e0ff */
[C---:B------:R-:W-:Y:S01]  /*e870*/  IMAD R59, R3.reuse, 0x63, RZ ;  /* 0x00000063033b7824 */ /* 0x040fe200078e02ff */
[----:B------:R1:W-:Y:S01]  /*e880*/  STL [R1+0xef8], R67 ;  /* 0x000ef84301007387 */ /* 0x0003e20000100800 */
[----:B------:R-:W-:Y:S01]  /*e890*/  SHF.R.S32.HI R33, RZ, 0x1f, R33 ;  /* 0x0000001fff217819 */ /* 0x000fe20000011421 */
[C---:B------:R-:W-:Y:S01]  /*e8a0*/  IMAD R60, R3.reuse, 0x64, RZ ;  /* 0x00000064033c7824 */ /* 0x040fe200078e02ff */
[----:B-----5:R-:W5:Y:S01]  /*e8b0*/  LDC R68, c[0x0][0x268] ;  /* 0x00009a00ff447b82 */ /* 0x020f620000000800 */
[----:B------:R2:W-:Y:S01]  /*e8c0*/  STL [R1+0xefc], R31 ;  /* 0x000efc1f01007387 */ /* 0x0005e20000100800 */
[C---:B------:R-:W-:Y:S01]  /*e8d0*/  IMAD R61, R3.reuse, 0x65, RZ ;  /* 0x00000065033d7824 */ /* 0x040fe200078e02ff */
[----:B------:R-:W-:Y:S01]  /*e8e0*/  UIADD3.64 UR10, UR4, 0x402, URZ ;  /* 0x00000402040a7897 */ /* 0x000fe2000fffe03f */
[C---:B------:R-:W-:Y:S01]  /*e8f0*/  IMAD R62, R3.reuse, 0x66, RZ ;  /* 0x00000066033e7824 */ /* 0x040fe200078e02ff */
[----:B------:R-:W-:Y:S01]  /*e900*/  UIADD3.64 UR10, UR4, 0x1fe, URZ ;  /* 0x000001fe040a7897 */ /* 0x000fe2000fffe03f */
[C---:B------:R-:W-:Y:S01]  /*e910*/  IMAD R63, R3.reuse, 0x67, RZ ;  /* 0x00000067033f7824 */ /* 0x040fe200078e02ff */
[----:B------:R-:W-:Y:S01]  /*e920*/  UIADD3.64 UR14, UR4, 0x200, URZ ;  /* 0x00000200040e7897 */ /* 0x000fe2000fffe03f */
[----:B-1----:R-:W-:Y:S01]  /*e930*/  IMAD.X R67, R32, 0x1, R19, P2 ;  /* 0x0000000120437824 */ /* 0x002fe200010e0613 */
[----:B------:R-:W-:Y:S01]  /*e940*/  IADD3 RZ, P2, R34, R6, RZ ;  /* 0x0000000622ff7210 */ /* 0x000fe20007f5e0ff */
[C---:B------:R-:W-:Y:S01]  /*e950*/  IMAD R64, R3.reuse, 0x68, RZ ;  /* 0x0000006803407824 */ /* 0x040fe200078e02ff */
[----:B------:R-:W1:Y:S01]  /*e960*/  LDC R74, c[0x0][0x268] ;  /* 0x00009a00ff4a7b82 */ /* 0x000e620000000800 */
[C---:B--2---:R-:W-:Y:S01]  /*e970*/  IMAD.X R31, R32.reuse, 0x1, R20, P3 ;  /* 0x00000001201f7824 */ /* 0x044fe200018e0614 */
[----:B------:R-:W-:Y:S01]  /*e980*/  STL [R1+0xf00], R67 ;  /* 0x000f004301007387 */ /* 0x000fe20000100800 */
[----:B------:R-:W-:Y:S01]  /*e990*/  IMAD.X R32, R32, 0x1, R21, P4 ;  /* 0x0000000120207824 */ /* 0x000fe200020e0615 */
[C---:B------:R-:W-:Y:S01]  /*e9a0*/  IADD3 RZ, P3, R34.reuse, R7, RZ ;  /* 0x0000000722ff7210 */ /* 0x040fe20007f7e0ff */
[C---:B------:R-:W-:Y:S01]  /*e9b0*/  IMAD R65, R3.reuse, 0x69, RZ ;  /* 0x0000006903417824 */ /* 0x040fe200078e02ff */
[----:B------:R2:W-:Y:S01]  /*e9c0*/  STL [R1+0xf04], R31 ;  /* 0x000f041f01007387 */ /* 0x0005e20000100800 */
[C---:B------:R-:W-:Y:S01]  /*e9d0*/  IADD3 RZ, P4, R34.reuse, R10, RZ ;  /* 0x0000000a22ff7210 */ /* 0x040fe20007f9e0ff */
[C---:B------:R-:W-:Y:S01]  /*e9e0*/  IMAD R66, R3.reuse, 0x6a, RZ ;  /* 0x0000006a03427824 */ /* 0x040fe200078e02ff */
[----:B------:R-:W1:Y:S01]  /*e9f0*/  LDC R75, c[0x0][0x268] ;  /* 0x00009a00ff4b7b82 */ /* 0x000e620000000800 */
[----:B------:R4:W-:Y:S01]  /*ea00*/  STL [R1+0xf08], R32 ;  /* 0x000f082001007387 */ /* 0x0009e20000100800 */
[C---:B------:R-:W-:Y:S01]  /*ea10*/  IMAD R30, R3.reuse, 0x6b, RZ ;  /* 0x0000006b031e7824 */ /* 0x040fe200078e02ff */
[----:B------:R-:W-:Y:S01]  /*ea20*/  UIADD3.64 UR10, UR4, 0x202, URZ ;  /* 0x00000202040a7897 */ /* 0x000fe2000fffe03f */
[C---:B------:R-:W-:Y:S01]  /*ea30*/  IMAD R29, R3.reuse, 0x6c, RZ ;  /* 0x0000006c031d7824 */ /* 0x040fe200078e02ff */
[----:B------:R-:W-:Y:S01]  /*ea40*/  UIADD3.64 UR14, UR4, 0x204, URZ ;  /* 0x00000204040e7897 */ /* 0x000fe2000fffe03f */
[----:B------:R-:W-:Y:S01]  /*ea50*/  IMAD R28, R3, 0x6d, RZ ;  /* 0x0000006d031c7824 */ /* 0x000fe200078e02ff */
[----:B------:R-:W-:Y:S01]  /*ea60*/  UIADD3.64 UR10, UR4, 0x5fe, URZ ;  /* 0x000005fe040a7897 */ /* 0x000fe2000fffe03f */
[----:B--2---:R-:W-:Y:S01]  /*ea70*/  IMAD.X R31, R33, 0x1, R18, P5 ;  /* 0x00000001211f7824 */ /* 0x004fe200028e0612 */
[----:B------:R-:W-:Y:S01]  /*ea80*/  IADD3 RZ, P5, R34, R11, RZ ;  /* 0x0000000b22ff7210 */ /* 0x000fe20007fbe0ff */
[----:B------:R-:W-:Y:S01]  /*ea90*/  IMAD R27, R3, 0x6e, RZ ;  /* 0x0000006e031b7824 */ /* 0x000fe200078e02ff */
[----:B------:R-:W-:Y:S01]  /*eaa0*/  SHF.R.S32.HI R34, RZ, 0x1f, R34 ;  /* 0x0000001fff227819 */ /* 0x000fe20000011422 */
[----:B----4-:R-:W-:Y:S01]  /*eab0*/  IMAD.X R32, R33, 0x1, R19, P6 ;  /* 0x0000000121207824 */ /* 0x010fe200030e0613 */
[----:B------:R2:W-:Y:S01]  /*eac0*/  STL [R1+0xf0c], R31 ;  /* 0x000f0c1f01007387 */ /* 0x0005e20000100800 */
[----:B------:R-:W-:Y:S01]  /*ead0*/  IADD3 RZ, P6, R35, R6, RZ ;  /* 0x0000000623ff7210 */ /* 0x000fe20007fde0ff */
[C---:B------:R-:W-:Y:S01]  /*eae0*/  IMAD R26, R3.reuse, 0x6f, RZ ;  /* 0x0000006f031a7824 */ /* 0x040fe200078e02ff */
[----:B------:R-:W4:Y:S01]  /*eaf0*/  LDC R67, c[0x0][0x268] ;  /* 0x00009a00ff437b82 */ /* 0x000f220000000800 */
        /* <DEDUP_REMOVED lines=10> */
[----:B------:R-:W2:Y:S01]  /*eba0*/  LDC R76, c[0x0][0x268] ;  /* 0x00009a00ff4c7b82 */ /* 0x000ea20000000800 */
[----:B---3--:R-:W-:Y:S01]  /*ebb0*/  IMAD.X R32, R33, 0x1, R21, P1 ;  /* 0x0000000121207824 */ /* 0x008fe200008e0615 */
[----:B------:R3:W-:Y:S01]  /*ebc0*/  STL [R1+0xf14], R31 ;  /* 0x000f141f01007387 */ /* 0x0007e20000100800 */
[----:B------:R-:W-:Y:S01]  /*ebd0*/  IADD3 RZ, P1, R35, R10, RZ ;  /* 0x0000000a23ff7210 */ /* 0x000fe20007f3e0ff */
[C---:B------:R-:W-:Y:S01]  /*ebe0*/  IMAD R17, R3.reuse, 0x74, RZ ;  /* 0x0000007403117824 */ /* 0x040fe200078e02ff */
[----:B------:R-:W-:Y:S01]  /*ebf0*/  UIADD3.64 UR10, UR4, 0x9fe, URZ ;  /* 0x000009fe040a7897 */ /* 0x000fe2000fffe03f */
[----:B------:R0:W-:Y:S01]  /*ec00*/  STL [R1+0xf18], R32 ;  /* 0x000f182001007387 */ /* 0x0001e20000100800 */
[C---:B------:R-:W-:Y:S01]  /*ec10*/  IMAD R16, R3.reuse, 0x75, RZ ;  /* 0x0000007503107824 */ /* 0x040fe200078e02ff */
[----:B------:R-:W5:Y:S01]  /*ec20*/  LDC R33, c[0x0][0x268] ;  /* 0x00009a00ff217b82 */ /* 0x000f620000000800 */
[C---:B------:R-:W-:Y:S01]  /*ec30*/  IMAD R15, R3.reuse, 0x76, RZ ;  /* 0x00000076030f7824 */ /* 0x040fe200078e02ff */
[----:B------:R-:W-:Y:S01]  /*ec40*/  UIADD3.64 UR14, UR4, 0xa00, URZ ;  /* 0x00000a00040e7897 */ /* 0x000fe2000fffe03f */
[----:B------:R-:W-:Y:S01]  /*ec50*/  IMAD R14, R3, 0x77, RZ ;  /* 0x00000077030e7824 */ /* 0x000fe200078e02ff */
[----:B------:R-:W-:Y:S01]  /*ec60*/  UIADD3.64 UR10, UR4, 0xa02, URZ ;  /* 0x00000a02040a7897 */ /* 0x000fe2000fffe03f */
[C---:B---3--:R-:W-:Y:S01]  /*ec70*/  IMAD.X R31, R34.reuse, 0x1, R18, P2 ;  /* 0x00000001221f7824 */ /* 0x048fe200010e0612 */
[----:B------:R-:W-:Y:S01]  /*ec80*/  IADD3 RZ, P2, R35, R11, RZ ;  /* 0x0000000b23ff7210 */ /* 0x000fe20007f5e0ff */
[C---:B------:R-:W-:Y:S01]  /*ec90*/  IMAD R13, R3.reuse, 0x78, RZ ;  /* 0x00000078030d7824 */ /* 0x040fe200078e02ff */
[----:B------:R-:W-:Y:S01]  /*eca0*/  SHF.R.S32.HI R35, RZ, 0x1f, R35 ;  /* 0x0000001fff237819 */ /* 0x000fe20000011423 */
[----:B0-----:R-:W-:Y:S01]  /*ecb0*/  IMAD.X R32, R34, 0x1, R19, P3 ;  /* 0x0000000122207824 */ /* 0x001fe200018e0613 */
[----:B------:R0:W-:Y:S01]  /*ecc0*/  STL [R1+0xf1c], R31 ;  /* 0x000f1c1f01007387 */ /* 0x0001e20000100800 */
[----:B------:R-:W-:Y:S01]  /*ecd0*/  IADD3 RZ, P3, R36, R6, RZ ;  /* 0x0000000624ff7210 */ /* 0x000fe20007f7e0ff */
[C---:B------:R-:W-:Y:S01]  /*ece0*/  IMAD R12, R3.reuse, 0x79, RZ ;  /* 0x00000079030c7824 */ /* 0x040fe200078e02ff */
[----:B------:R-:W3:Y:S01]  /*ecf0*/  LDC R77, c[0x0][0x268] ;  /* 0x00009a00ff4d7b82 */ /* 0x000ee20000000800 */
[----:B------:R1:W-:Y:S01]  /*ed00*/  STL [R1+0xf20], R32 ;  /* 0x000f202001007387 */ /* 0x0003e20000100800 */
[C---:B------:R-:W-:Y:S01]  /*ed10*/  IMAD R4, R3.reuse, 0x7a, RZ ;  /* 0x0000007a03047824 */ /* 0x040fe200078e02ff */
[----:B------:R-:W-:Y:S01]  /*ed20*/  UIADD3.64 UR14, UR4, 0xa04, URZ ;  /* 0x00000a04040e7897 */ /* 0x000fe2000fffe03f */
[C---:B------:R-:W-:Y:S01]  /*ed30*/  IMAD R9, R3.reuse, 0x7b, RZ ;  /* 0x0000007b03097824 */ /* 0x040fe200078e02ff */
[----:B------:R-:W-:Y:S01]  /*ed40*/  UIADD3.64 UR18, UR4, 0xdfe, URZ ;  /* 0x00000dfe04127897 */ /* 0x000fe2000fffe03f */
[C---:B------:R-:W-:Y:S01]  /*ed50*/  IMAD R8, R3.reuse, 0x7c, RZ ;  /* 0x0000007c03087824 */ /* 0x040fe200078e02ff */
[----:B------:R-:W-:Y:S01]  /*ed60*/  UIADD3.64 UR10, UR4, 0xe00, URZ ;  /* 0x00000e00040a7897 */ /* 0x000fe2000fffe03f */
[----:B0-----:R-:W-:Y:S01]  /*ed70*/  IMAD.X R31, R34, 0x1, R20, P4 ;  /* 0x00000001221f7824 */ /* 0x001fe200020e0614 */
[----:B------:R-:W-:Y:S01]  /*ed80*/  IADD3 RZ, P4, R36, R7, RZ ;  /* 0x0000000724ff7210 */ /* 0x000fe20007f9e0ff */
[C---:B------:R-:W-:Y:S01]  /*ed90*/  IMAD R5, R3.reuse, 0x7d, RZ ;  /* 0x0000007d03057824 */ /* 0x040fe200078e02ff */
[----:B------:R-:W0:Y:S01]  /*eda0*/  LDC R78, c[0x0][0x268] ;  /* 0x00009a00ff4e7b82 */ /* 0x000e220000000800 */
[----:B-1----:R-:W-:Y:S01]  /*edb0*/  IMAD.X R32, R34, 0x1, R21, P5 ;  /* 0x0000000122207824 */ /* 0x002fe200028e0615 */
[----:B------:R1:W-:Y:S01]  /*edc0*/  STL [R1+0xf24], R31 ;  /* 0x000f241f01007387 */ /* 0x0003e20000100800 */
[C---:B------:R-:W-:Y:S01]  /*edd0*/  IADD3 RZ, P5, R36.reuse, R10, RZ ;  /* 0x0000000a24ff7210 */ /* 0x040fe20007fbe0ff */
[C---:B------:R-:W-:Y:S01]  /*ede0*/  IMAD R2, R3.reuse, 0x7e, RZ ;  /* 0x0000007e03027824 */ /* 0x040fe200078e02ff */
[----:B------:R-:W-:Y:S01]  /*edf0*/  UIADD3.64 UR14, UR4, 0xe02, URZ ;  /* 0x00000e02040e7897 */ /* 0x000fe2000fffe03f */
[----:B------:R4:W-:Y:S01]  /*ee00*/  STL [R1+0xf28], R32 ;  /* 0x000f282001007387 */ /* 0x0009e20000100800 */
[----:B------:R-:W-:Y:S01]  /*ee10*/  IMAD R0, R3, 0x7f, RZ ;  /* 0x0000007f03007824 */ /* 0x000fe200078e02ff */
[----:B------:R-:W2:Y:S01]  /*ee20*/  LDC R34, c[0x0][0x268] ;  /* 0x00009a00ff227b82 */ /* 0x000ea20000000800 */
[----:B-----5:R-:W-:Y:S01]  /*ee30*/  IMAD R33, R33, 0x1eb, RZ ;  /* 0x000001eb21217824 */ /* 0x020fe200078e02ff */
[----:B------:R-:W-:Y:S01]  /*ee40*/  UIADD3.64 UR18, UR6, 0x3fe, URZ ;  /* 0x000003fe06127897 */ /* 0x000fe2000fffe03f */
[C---:B-1----:R-:W-:Y:S01]  /*ee50*/  IMAD.X R31, R35.reuse, 0x1, R18, P6 ;  /* 0x00000001231f7824 */ /* 0x042fe200030e0612 */
[----:B------:R-:W-:Y:S01]  /*ee60*/  IADD3 RZ, P6, R36, R11, RZ ;  /* 0x0000000b24ff7210 */ /* 0x000fe20007fde0ff */
[----:B------:R-:W-:Y:S01]  /*ee70*/  UIADD3.64 UR22, UR6, 0x400, URZ ;  /* 0x0000040006167897 */ /* 0x000fe2000fffe03f */
[----:B------:R-:W-:Y:S01]  /*ee80*/  SHF.R.S32.HI R36, RZ, 0x1f, R36 ;  /* 0x0000001fff247819 */ /* 0x000fe20000011424 */
[----:B----4-:R-:W-:Y:S01]  /*ee90*/  IMAD.X R32, R35, 0x1, R19, P0 ;  /* 0x0000000123207824 */ /* 0x010fe200000e0613 */
[----:B------:R1:W-:Y:S01]  /*eea0*/  STL [R1+0xf2c], R31 ;  /* 0x000f2c1f01007387 */ /* 0x0003e20000100800 */
[----:B------:R-:W-:Y:S01]  /*eeb0*/  IADD3 RZ, P0, R37, R6, RZ ;  /* 0x0000000625ff7210 */ /* 0x000fe20007f1e0ff */
[----:B------:R-:W4:Y:S01]  /*eec0*/  LDC R79, c[0x0][0x268] ;  /* 0x00009a00ff4f7b82 */ /* 0x000f220000000800 */
[----:B------:R-:W-:Y:S01]  /*eed0*/  UIADD3.64 UR26, UR6, 0x402, URZ ;  /* 0x00000402061a7897 */ /* 0x000fe2000fffe03f */
[----:B------:R5:W-:Y:S01]  /*eee0*/  STL [R1+0xf30], R32 ;  /* 0x000f302001007387 */ /* 0x000be20000100800 */
[----:B------:R-:W-:-:S02]  /*eef0*/  UIADD3.64 UR8, UR4, 0x2, URZ ;  /* 0x0000000204087897 */ /* 0x000fc4000fffe03f */
[----:B------:R-:W-:Y:S02]  /*ef00*/  UIADD3.64 UR12, UR4, 0x4, URZ ;  /* 0x00000004040c7897 */ /* 0x000fe4000fffe03f */
[----:B------:R-:W-:Y:S01]  /*ef10*/  UIADD3.64 UR16, UR4, 0x404, URZ ;  /* 0x0000040404107897 */ /* 0x000fe2000fffe03f */
[----:B-1----:R-:W-:Y:S01]  /*ef20*/  IMAD.X R31, R35, 0x1, R20, P1 ;  /* 0x00000001231f7824 */ /* 0x002fe200008e0614 */
[----:B------:R-:W-:Y:S01]  /*ef30*/  IADD3 RZ, P1, R37, R7, RZ ;  /* 0x0000000725ff7210 */ /* 0x000fe20007f3e0ff */
[----:B------:R-:W1:Y:S01]  /*ef40*/  LDC R80, c[0x0][0x268] ;  /* 0x00009a00ff507b82 */ /* 0x000e620000000800 */
[----:B------:R-:W-:Y:S01]  /*ef50*/  UIADD3.64 UR20, UR4, 0x7fe, URZ ;  /* 0x000007fe04147897 */ /* 0x000fe2000fffe03f */
[----:B-----5:R-:W-:Y:S01]  /*ef60*/  IMAD.X R32, R35, 0x1, R21, P2 ;  /* 0x0000000123207824 */ /* 0x020fe200010e0615 */
[----:B------:R5:W-:Y:S01]  /*ef70*/  STL [R1+0xf34], R31 ;  /* 0x000f341f01007387 */ /* 0x000be20000100800 */
[----:B------:R-:W-:Y:S01]  /*ef80*/  IADD3 RZ, P2, R37, R10, RZ ;  /* 0x0000000a25ff7210 */ /* 0x000fe20007f5e0ff */
[----:B--2---:R-:W-:Y:S01]  /*ef90*/  IMAD R34, R34, 0x1ec, RZ ;  /* 0x000001ec22227824 */ /* 0x004fe200078e02ff */
[----:B------:R-:W-:Y:S01]  /*efa0*/  UIADD3.64 UR24, UR4, 0x800, URZ ;  /* 0x0000080004187897 */ /* 0x000fe2000fffe03f */
[----:B------:R2:W-:Y:S01]  /*efb0*/  STL [R1+0xf38], R32 ;  /* 0x000f382001007387 */ /* 0x0005e20000100800 */
[----:B------:R-:W3:Y:S01]  /*efc0*/  LDC R35, c[0x0][0x268] ;  /* 0x00009a00ff237b82 */ /* 0x000ee20000000800 */
[----:B------:R-:W-:-:S02]  /*efd0*/  UIADD3.64 UR28, UR4, 0x802, URZ ;  /* 0x00000802041c7897 */ /* 0x000fc4000fffe03f */
[----:B------:R-:W-:Y:S01]  /*efe0*/  UIADD3.64 UR32, UR4, 0x804, URZ ;  /* 0x0000080404207897 */ /* 0x000fe2000fffe03f */
[C---:B-----5:R-:W-:Y:S01]  /*eff0*/  IMAD.X R31, R36.reuse, 0x1, R18, P3 ;  /* 0x00000001241f7824 */ /* 0x060fe200018e0612 */
[----:B------:R-:W-:Y:S01]  /*f000*/  IADD3 RZ, P3, R37, R11, RZ ;  /* 0x0000000b25ff7210 */ /* 0x000fe20007f7e0ff */
[----:B------:R-:W-:Y:S01]  /*f010*/  UIADD3.64 UR36, UR4, 0xbfe, URZ ;  /* 0x00000bfe04247897 */ /* 0x000fe2000fffe03f */
[----:B------:R-:W-:Y:S01]  /*f020*/  SHF.R.S32.HI R37, RZ, 0x1f, R37 ;  /* 0x0000001fff257819 */ /* 0x000fe20000011425 */
[----:B--2---:R-:W-:Y:S01]  /*f030*/  IMAD.X R32, R36, 0x1, R19, P4 ;  /* 0x0000000124207824 */ /* 0x004fe200020e0613 */
[----:B------:R2:W-:Y:S01]  /*f040*/  STL [R1+0xf3c], R31 ;  /* 0x000f3c1f01007387 */ /* 0x0005e20000100800 */
[----:B------:R-:W-:Y:S01]  /*f050*/  IADD3 RZ, P4, R38, R6, RZ ;  /* 0x0000000626ff7210 */ /* 0x000fe20007f9e0ff */
[----:B------:R-:W5:Y:S01]  /*f060*/  LDC R81, c[0x0][0x268] ;  /* 0x00009a00ff517b82 */ /* 0x000f620000000800 */
[----:B------:R-:W-:Y:S01]  /*f070*/  UIADD3.64 UR40, UR4, 0xc00, URZ ;  /* 0x00000c0004287897 */ /* 0x000fe2000fffe03f */
[----:B------:R0:W-:Y:S01]  /*f080*/  STL [R1+0xf40], R32 ;  /* 0x000f402001007387 */ /* 0x0001e20000100800 */
[----:B------:R-:W-:-:S02]  /*f090*/  UIADD3.64 UR44, UR4, 0xc02, URZ ;  /* 0x00000c02042c7897 */ /* 0x000fc4000fffe03f */
[----:B------:R-:W-:Y:S02]  /*f0a0*/  UIADD3.64 UR48, UR4, 0xc04, URZ ;  /* 0x00000c0404307897 */ /* 0x000fe4000fffe03f */
[----:B------:R-:W-:Y:S01]  /*f0b0*/  UIADD3.64 UR56, UR4, 0xe04, URZ ;  /* 0x00000e0404387897 */ /* 0x000fe2000fffe03f */
[----:B--2---:R-:W-:Y:S01]  /*f0c0*/  IMAD.X R31, R36, 0x1, R20, P5 ;  /* 0x00000001241f7824 */ /* 0x004fe200028e0614 */
[----:B------:R-:W-:Y:S01]  /*f0d0*/  IADD3 RZ, P5, R38, R7, RZ ;  /* 0x0000000726ff7210 */ /* 0x000fe20007fbe0ff */
[----:B------:R-:W2:Y:S01]  /*f0e0*/  LDC R82, c[0x0][0x268] ;  /* 0x00009a00ff527b82 */ /* 0x000ea20000000800 */
[----:B------:R-:W-:Y:S01]  /*f0f0*/  UIADD3.64 UR10, UR6, 0x2, URZ ;  /* 0x00000002060a7897 */ /* 0x000fe2000fffe03f */
[----:B0-----:R-:W-:Y:S01]  /*f100*/  IMAD.X R32, R36, 0x1, R21, P6 ;  /* 0x0000000124207824 */ /* 0x001fe200030e0615 */
[----:B------:R0:W-:Y:S01]  /*f110*/  STL [R1+0xf44], R31 ;  /* 0x000f441f01007387 */ /* 0x0001e20000100800 */
[----:B------:R-:W-:Y:S01]  /*f120*/  IADD3 RZ, P6, R38, R10, RZ ;  /* 0x0000000a26ff7210 */ /* 0x000fe20007fde0ff */
[----:B---3--:R-:W-:Y:S01]  /*f130*/  IMAD R35, R35, 0x1ed, RZ ;  /* 0x000001ed23237824 */ /* 0x008fe200078e02ff */
[----:B------:R-:W-:Y:S01]  /*f140*/  UIADD3.64 UR14, UR6, 0x4, URZ ;  /* 0x00000004060e7897 */ /* 0x000fe2000fffe03f */
[----:B------:R3:W-:Y:S01]  /*f150*/  STL [R1+0xf48], R32 ;  /* 0x000f482001007387 */ /* 0x0007e20000100800 */
[----:B------:R-:W4:Y:S01]  /*f160*/  LDC R36, c[0x0][0x268] ;  /* 0x00009a00ff247b82 */ /* 0x000f220000000800 */
[----:B------:R-:W-:-:S02]  /*f170*/  UIADD3.64 UR18, UR6, 0x404, URZ ;  /* 0x0000040406127897 */ /* 0x000fc4000fffe03f */
[----:B------:R-:W-:Y:S01]  /*f180*/  UIADD3.64 UR22, UR6, 0x7fe, URZ ;  /* 0x000007fe06167897 */ /* 0x000fe2000fffe03f */
[C---:B0-----:R-:W-:Y:S01]  /*f190*/  IMAD.X R31, R37.reuse, 0x1, R18, P0 ;  /* 0x00000001251f7824 */ /* 0x041fe200000e0612 */
[----:B------:R-:W-:Y:S01]  /*f1a0*/  IADD3 RZ, P0, R38, R11, RZ ;  /* 0x0000000b26ff7210 */ /* 0x000fe20007f1e0ff */
[----:B------:R-:W-:Y:S01]  /*f1b0*/  UIADD3.64 UR26, UR6, 0x800, URZ ;  /* 0x00000800061a7897 */ /* 0x000fe2000fffe03f */
[----:B------:R-:W-:Y:S01]  /*f1c0*/  SHF.R.S32.HI R38, RZ, 0x1f, R38 ;  /* 0x0000001fff267819 */ /* 0x000fe20000011426 */
[----:B---3--:R-:W-:Y:S01]  /*f1d0*/  IMAD.X R32, R37, 0x1, R19, P1 ;  /* 0x0000000125207824 */ /* 0x008fe200008e0613 */
[----:B------:R0:W-:Y:S01]  /*f1e0*/  STL [R1+0xf4c], R31 ;  /* 0x000f4c1f01007387 */ /* 0x0001e20000100800 */
[----:B------:R-:W-:Y:S01]  /*f1f0*/  IADD3 RZ, P1, R39, R6, RZ ;  /* 0x0000000627ff7210 */ /* 0x000fe20007f3e0ff */
[----:B------:R-:W3:Y:S01]  /*f200*/  LDC R83, c[0x0][0x268] ;  /* 0x00009a00ff537b82 */ /* 0x000ee20000000800 */
[----:B------:R-:W-:Y:S01]  /*f210*/  UIADD3.64 UR30, UR6, 0x802, URZ ;  /* 0x00000802061e7897 */ /* 0x000fe2000fffe03f */
[----:B------:R1:W-:Y:S01]  /*f220*/  STL [R1+0xf50], R32 ;  /* 0x000f502001007387 */ /* 0x0003e20000100800 */
[----:B------:R-:W-:-:S02]  /*f230*/  UIADD3.64 UR34, UR6, 0x804, URZ ;  /* 0x0000080406227897 */ /* 0x000fc4000fffe03f */
[----:B------:R-:W-:Y:S02]  /*f240*/  UIADD3.64 UR38, UR6, 0xbfe, URZ ;  /* 0x00000bfe06267897 */ /* 0x000fe4000fffe03f */
[----:B------:R-:W-:Y:S01]  /*f250*/  UIADD3.64 UR42, UR6, 0xc00, URZ ;  /* 0x00000c00062a7897 */ /* 0x000fe2000fffe03f */
[----:B0-----:R-:W-:Y:S01]  /*f260*/  IMAD.X R31, R37, 0x1, R20, P2 ;  /* 0x00000001251f7824 */ /* 0x001fe200010e0614 */
[----:B------:R-:W-:Y:S01]  /*f270*/  IADD3 RZ, P2, R39, R7, RZ ;  /* 0x0000000727ff7210 */ /* 0x000fe20007f5e0ff */
[----:B------:R-:W0:Y:S01]  /*f280*/  LDC R84, c[0x0][0x268] ;  /* 0x00009a00ff547b82 */ /* 0x000e220000000800 */
[----:B------:R-:W-:Y:S01]  /*f290*/  UIADD3.64 UR46, UR6, 0xc02, URZ ;  /* 0x00000c02062e7897 */ /* 0x000fe2000fffe03f */
[----:B-1----:R-:W-:Y:S01]  /*f2a0*/  IMAD.X R32, R37, 0x1, R21, P3 ;  /* 0x0000000125207824 */ /* 0x002fe200018e0615 */
[----:B------:R1:W-:Y:S01]  /*f2b0*/  STL [R1+0xf54], R31 ;  /* 0x000f541f01007387 */ /* 0x0003e20000100800 */
[C---:B------:R-:W-:Y:S01]  /*f2c0*/  IADD3 RZ, P3, R39.reuse, R10, RZ ;  /* 0x0000000a27ff7210 */ /* 0x040fe20007f7e0ff */
[----:B----4-:R-:W-:Y:S01]  /*f2d0*/  IMAD R36, R36, 0x1ee, RZ ;  /* 0x000001ee24247824 */ /* 0x010fe200078e02ff */
[----:B------:R-:W-:Y:S01]  /*f2e0*/  UIADD3.64 UR50, UR6, 0xc04, URZ ;  /* 0x00000c0406327897 */ /* 0x000fe2000fffe03f */
[----:B------:R4:W-:Y:S01]  /*f2f0*/  STL [R1+0xf58], R32 ;  /* 0x000f582001007387 */ /* 0x0009e20000100800 */
[----:B------:R-:W5:Y:S01]  /*f300*/  LDC R37, c[0x0][0x268] ;  /* 0x00009a00ff257b82 */ /* 0x000f620000000800 */
[----:B-1----:R-:W-:Y:S01]  /*f310*/  IMAD.X R31, R38, 0x1, R18, P4 ;  /* 0x00000001261f7824 */ /* 0x002fe200020e0612 */
[----:B------:R-:W-:-:S02]  /*f320*/  IADD3 RZ, P4, R39, R11, RZ ;  /* 0x0000000b27ff7210 */ /* 0x000fc40007f9e0ff */
[----:B------:R-:W-:Y:S01]  /*f330*/  SHF.R.S32.HI R39, RZ, 0x1f, R39 ;  /* 0x0000001fff277819 */ /* 0x000fe20000011427 */
[----:B----4-:R-:W-:Y:S01]  /*f340*/  IMAD.X R32, R38, 0x1, R19, P5 ;  /* 0x0000000126207824 */ /* 0x010fe200028e0613 */
[----:B------:R1:W-:Y:S01]  /*f350*/  STL [R1+0xf5c], R31 ;  /* 0x000f5c1f01007387 */ /* 0x0003e20000100800 */
[----:B------:R-:W-:Y:S01]  /*f360*/  IADD3 RZ, P5, R40, R6, RZ ;  /* 0x0000000628ff7210 */ /* 0x000fe20007fbe0ff */
[----:B------:R-:W4:Y:S02]  /*f370*/  LDC R85, c[0x0][0x268] ;  /* 0x00009a00ff557b82 */ /* 0x000f240000000800 */
[----:B------:R2:W-:Y:S01]  /*f380*/  STL [R1+0xf60], R32 ;  /* 0x000f602001007387 */ /* 0x0005e20000100800 */
[----:B-1----:R-:W-:Y:S01]  /*f390*/  IMAD.X R31, R38, 0x1, R20, P6 ;  /* 0x00000001261f7824 */ /* 0x002fe200030e0614 */
[----:B------:R-:W-:-:S04]  /*f3a0*/  IADD3 RZ, P6, R40, R7, RZ ;  /* 0x0000000728ff7210 */ /* 0x000fc80007fde0ff */
[----:B------:R-:W1:Y:S01]  /*f3b0*/  LDC R86, c[0x0][0x268] ;  /* 0x00009a00ff567b82 */ /* 0x000e620000000800 */
[----:B--2---:R-:W-:Y:S01]  /*f3c0*/  IMAD.X R32, R38, 0x1, R21, P0 ;  /* 0x0000000126207824 */ /* 0x004fe200000e0615 */
[----:B------:R2:W-:Y:S01]  /*f3d0*/  STL [R1+0xf64], R31 ;  /* 0x000f641f01007387 */ /* 0x0005e20000100800 */
[C---:B------:R-:W-:Y:S01]  /*f3e0*/  IADD3 RZ, P0, R40.reuse, R10, RZ ;  /* 0x0000000a28ff7210 */ /* 0x040fe20007f1e0ff */
[----:B-----5:R-:W-:Y:S02]  /*f3f0*/  IMAD R37, R37, 0x1ef, RZ ;  /* 0x000001ef25257824 */ /* 0x020fe400078e02ff */
[----:B------:R5:W-:Y:S02]  /*f400*/  STL [R1+0xf68], R32 ;  /* 0x000f682001007387 */ /* 0x000be40000100800 */
[----:B------:R-:W3:Y:S01]  /*f410*/  LDC R38, c[0x0][0x268] ;  /* 0x00009a00ff267b82 */ /* 0x000ee20000000800 */
[----:B--2---:R-:W-:Y:S01]  /*f420*/  IMAD.X R31, R39, 0x1, R18, P1 ;  /* 0x00000001271f7824 */ /* 0x004fe200008e0612 */
[----:B------:R-:W-:-:S02]  /*f430*/  IADD3 RZ, P1, R40, R11, RZ ;  /* 0x0000000b28ff7210 */ /* 0x000fc40007f3e0ff */
[----:B------:R-:W-:Y:S01]  /*f440*/  SHF.R.S32.HI R40, RZ, 0x1f, R40 ;  /* 0x0000001fff287819 */ /* 0x000fe20000011428 */
[----:B-----5:R-:W-:Y:S01]  /*f450*/  IMAD.X R32, R39, 0x1, R19, P2 ;  /* 0x0000000127207824 */ /* 0x020fe200010e0613 */
[----:B------:R2:W-:Y:S01]  /*f460*/  STL [R1+0xf6c], R31 ;  /* 0x000f6c1f01007387 */ /* 0x0005e20000100800 */
[----:B------:R-:W-:Y:S01]  /*f470*/  IADD3 RZ, P2, R41, R6, RZ ;  /* 0x0000000629ff7210 */ /* 0x000fe20007f5e0ff */
[----:B------:R-:W5:Y:S02]  /*f480*/  LDC R87, c[0x0][0x268] ;  /* 0x00009a00ff577b82 */ /* 0x000f640000000800 */
[----:B------:R0:W-:Y:S01]  /*f490*/  STL [R1+0xf70], R32 ;  /* 0x000f702001007387 */ /* 0x0001e20000100800 */
[----:B--2---:R-:W-:Y:S01]  /*f4a0*/  IMAD.X R31, R39, 0x1, R20, P3 ;  /* 0x00000001271f7824 */ /* 0x004fe200018e0614 */
[----:B------:R-:W-:-:S04]  /*f4b0*/  IADD3 RZ, P3, R41, R7, RZ ;  /* 0x0000000729ff7210 */ /* 0x000fc80007f7e0ff */
[----:B------:R-:W2:Y:S01]  /*f4c0*/  LDC R88, c[0x0][0x268] ;  /* 0x00009a00ff587b82 */ /* 0x000ea20000000800 */
[----:B0-----:R-:W-:Y:S01]  /*f4d0*/  IMAD.X R32, R39, 0x1, R21, P4 ;  /* 0x0000000127207824 */ /* 0x001fe200020e0615 */
[----:B------:R0:W-:Y:S01]  /*f4e0*/  STL [R1+0xf74], R31 ;  /* 0x000f741f01007387 */ /* 0x0001e20000100800 */
[C---:B------:R-:W-:Y:S01]  /*f4f0*/  IADD3 RZ, P4, R41.reuse, R10, RZ ;  /* 0x0000000a29ff7210 */ /* 0x040fe20007f9e0ff */
[----:B---3--:R-:W-:Y:S02]  /*f500*/  IMAD R38, R38, 0x1f0, RZ ;  /* 0x000001f026267824 */ /* 0x008fe400078e02ff */
[----:B------:R3:W-:Y:S02]  /*f510*/  STL [R1+0xf78], R32 ;  /* 0x000f782001007387 */ /* 0x0007e40000100800 */
[----:B------:R-:W4:Y:S01]  /*f520*/  LDC R39, c[0x0][0x268] ;  /* 0x00009a00ff277b82 */ /* 0x000f220000000800 */
[----:B0-----:R-:W-:Y:S01]  /*f530*/  IMAD.X R31, R40, 0x1, R18, P5 ;  /* 0x00000001281f7824 */ /* 0x001fe200028e0612 */
[----:B------:R-:W-:-:S02]  /*f540*/  IADD3 RZ, P5, R41, R11, RZ ;  /* 0x0000000b29ff7210 */ /* 0x000fc40007fbe0ff */
[----:B------:R-:W-:Y:S01]  /*f550*/  SHF.R.S32.HI R41, RZ, 0x1f, R41 ;  /* 0x0000001fff297819 */ /* 0x000fe20000011429 */
[----:B---3--:R-:W-:Y:S01]  /*f560*/  IMAD.X R32, R40, 0x1, R19, P6 ;  /* 0x0000000128207824 */ /* 0x008fe200030e0613 */
[----:B------:R0:W-:Y:S01]  /*f570*/  STL [R1+0xf7c], R31 ;  /* 0x000f7c1f01007387 */ /* 0x0001e20000100800 */
[----:B------:R-:W-:Y:S01]  /*f580*/  IADD3 RZ, P6, R42, R6, RZ ;  /* 0x000000062aff7210 */ /* 0x000fe20007fde0ff */
[----:B------:R-:W3:Y:S02]  /*f590*/  LDC R89, c[0x0][0x268] ;  /* 0x00009a00ff597b82 */ /* 0x000ee40000000800 */
[----:B------:R1:W-:Y:S01]  /*f5a0*/  STL [R1+0xf80], R32 ;  /* 0x000f802001007387 */ /* 0x0003e20000100800 */
[----:B0-----:R-:W-:Y:S01]  /*f5b0*/  IMAD.X R31, R40, 0x1, R20, P0 ;  /* 0x00000001281f7824 */ /* 0x001fe200000e0614 */
[----:B------:R-:W-:-:S04]  /*f5c0*/  IADD3 RZ, P0, R42, R7, RZ ;  /* 0x000000072aff7210 */ /* 0x000fc80007f1e0ff */
[----:B------:R-:W0:Y:S01]  /*f5d0*/  LDC R90, c[0x0][0x268] ;  /* 0x00009a00ff5a7b82 */ /* 0x000e220000000800 */
[----:B-1----:R-:W-:Y:S01]  /*f5e0*/  IMAD.X R32, R40, 0x1, R21, P1 ;  /* 0x0000000128207824 */ /* 0x002fe200008e0615 */
[----:B------:R1:W-:Y:S01]  /*f5f0*/  STL [R1+0xf84], R31 ;  /* 0x000f841f01007387 */ /* 0x0003e20000100800 */
[C---:B------:R-:W-:Y:S01]  /*f600*/  IADD3 RZ, P1, R42.reuse, R10, RZ ;  /* 0x0000000a2aff7210 */ /* 0x040fe20007f3e0ff */
[----:B----4-:R-:W-:Y:S02]  /*f610*/  IMAD R39, R39, 0x1f1, RZ ;  /* 0x000001f127277824 */ /* 0x010fe400078e02ff */
[----:B------:R4:W-:Y:S02]  /*f620*/  STL [R1+0xf88], R32 ;  /* 0x000f882001007387 */ /* 0x0009e40000100800 */
        /* <DEDUP_REMOVED lines=235> */
[----:B------:R-:W-:-:S03]  /*104e0*/  IADD3 RZ, P1, R56, R10, RZ ;  /* 0x0000000a38ff7210 */ /* 0x000fc60007f3e0ff */
[----:B------:R4:W-:Y:S02]  /*104f0*/  STL [R1+0x1068], R32 ;  /* 0x0010682001007387 */ /* 0x0009e40000100800 */
[----:B------:R-:W1:Y:S01]  /*10500*/  LDC R54, c[0x0][0x268] ;  /* 0x00009a00ff367b82 */ /* 0x000e620000000800 */
[C---:B0-----:R-:W-:Y:S01]  /*10510*/  IMAD.X R31, R55.reuse, 0x1, R18, P2 ;  /* 0x00000001371f7824 */ /* 0x041fe200010e0612 */
[----:B------:R-:W-:Y:S02]  /*10520*/  IADD3 RZ, P2, R56, R11, RZ ;  /* 0x0000000b38ff7210 */ /* 0x000fe40007f5e0ff */
[----:B------:R-:W-:Y:S01]  /*10530*/  SHF.R.S32.HI R56, RZ, 0x1f, R56 ;  /* 0x0000001fff387819 */ /* 0x000fe20000011438 */
[----:B----4-:R-:W-:Y:S01]  /*10540*/  IMAD.X R32, R55, 0x1, R19, P3 ;  /* 0x0000000137207824 */ /* 0x010fe200018e0613 */
[----:B------:R0:W-:Y:S01]  /*10550*/  STL [R1+0x106c], R31 ;  /* 0x00106c1f01007387 */ /* 0x0001e20000100800 */
[----:B------:R-:W-:Y:S01]  /*10560*/  IADD3 RZ, P3, R57, R6, RZ ;  /* 0x0000000639ff7210 */ /* 0x000fe20007f7e0ff */
[----:B------:R-:W4:Y:S02]  /*10570*/  LDC R142, c[0x0][0x268] ;  /* 0x00009a00ff8e7b82 */ /* 0x000f240000000800 */
[----:B------:R3:W-:Y:S01]  /*10580*/  STL [R1+0x1070], R32 ;  /* 0x0010702001007387 */ /* 0x0007e20000100800 */
[----:B0-----:R-:W-:Y:S01]  /*10590*/  IMAD.X R31, R55, 0x1, R20, P4 ;  /* 0x00000001371f7824 */ /* 0x001fe200020e0614 */
[----:B------:R-:W-:-:S04]  /*105a0*/  IADD3 RZ, P4, R57, R7, RZ ;  /* 0x0000000739ff7210 */ /* 0x000fc80007f9e0ff */
[----:B------:R-:W0:Y:S01]  /*105b0*/  LDC R143, c[0x0][0x268] ;  /* 0x00009a00ff8f7b82 */ /* 0x000e220000000800 */
[----:B---3--:R-:W-:Y:S01]  /*105c0*/  IMAD.X R32, R55, 0x1, R21, P5 ;  /* 0x0000000137207824 */ /* 0x008fe200028e0615 */
[----:B------:R3:W-:Y:S01]  /*105d0*/  STL [R1+0x1074], R31 ;  /* 0x0010741f01007387 */ /* 0x0007e20000100800 */
[----:B------:R-:W-:-:S03]  /*105e0*/  IADD3 RZ, P5, R57, R10, RZ ;  /* 0x0000000a39ff7210 */ /* 0x000fc60007fbe0ff */
[----:B------:R5:W-:Y:S02]  /*105f0*/  STL [R1+0x1078], R32 ;  /* 0x0010782001007387 */ /* 0x000be40000100800 */
[----:B------:R-:W2:Y:S01]  /*10600*/  LDC R55, c[0x0][0x268] ;  /* 0x00009a00ff377b82 */ /* 0x000ea20000000800 */
[C---:B---3--:R-:W-:Y:S01]  /*10610*/  IMAD.X R31, R56.reuse, 0x1, R18, P6 ;  /* 0x00000001381f7824 */ /* 0x048fe200030e0612 */
[----:B------:R-:W-:Y:S02]  /*10620*/  IADD3 RZ, P6, R57, R11, RZ ;  /* 0x0000000b39ff7210 */ /* 0x000fe40007fde0ff */
[----:B------:R-:W-:Y:S01]  /*10630*/  SHF.R.S32.HI R57, RZ, 0x1f, R57 ;  /* 0x0000001fff397819 */ /* 0x000fe20000011439 */
[----:B-----5:R-:W-:Y:S01]  /*10640*/  IMAD.X R32, R56, 0x1, R19, P0 ;  /* 0x0000000138207824 */ /* 0x020fe200000e0613 */
[----:B------:R3:W-:Y:S01]  /*10650*/  STL [R1+0x107c], R31 ;  /* 0x00107c1f01007387 */ /* 0x0007e20000100800 */
[----:B------:R-:W-:Y:S01]  /*10660*/  IADD3 RZ, P0, R58, R6, RZ ;  /* 0x000000063aff7210 */ /* 0x000fe20007f1e0ff */
[----:B------:R-:W5:Y:S02]  /*10670*/  LDC R144, c[0x0][0x268] ;  /* 0x00009a00ff907b82 */ /* 0x000f640000000800 */
[----:B------:R1:W-:Y:S01]  /*10680*/  STL [R1+0x1080], R32 ;  /* 0x0010802001007387 */ /* 0x0003e20000100800 */
[----:B---3--:R-:W-:Y:S01]  /*10690*/  IMAD.X R31, R56, 0x1, R20, P1 ;  /* 0x00000001381f7824 */ /* 0x008fe200008e0614 */
[----:B------:R-:W-:-:S04]  /*106a0*/  IADD3 RZ, P1, R58, R7, RZ ;  /* 0x000000073aff7210 */ /* 0x000fc80007f3e0ff */
[----:B------:R-:W3:Y:S01]  /*106b0*/  LDC R145, c[0x0][0x268] ;  /* 0x00009a00ff917b82 */ /* 0x000ee20000000800 */
[----:B-1----:R-:W-:Y:S01]  /*106c0*/  IMAD.X R32, R56, 0x1, R21, P2 ;  /* 0x0000000138207824 */ /* 0x002fe200010e0615 */
[----:B------:R1:W-:Y:S01]  /*106d0*/  STL [R1+0x1084], R31 ;  /* 0x0010841f01007387 */ /* 0x0003e20000100800 */
[----:B------:R-:W-:-:S03]  /*106e0*/  IADD3 RZ, P2, R58, R10, RZ ;  /* 0x0000000a3aff7210 */ /* 0x000fc60007f5e0ff */
[----:B------:R4:W-:Y:S02]  /*106f0*/  STL [R1+0x1088], R32 ;  /* 0x0010882001007387 */ /* 0x0009e40000100800 */
[----:B------:R-:W0:Y:S01]  /*10700*/  LDC R56, c[0x0][0x268] ;  /* 0x00009a00ff387b82 */ /* 0x000e220000000800 */
[C---:B-1----:R-:W-:Y:S01]  /*10710*/  IMAD.X R31, R57.reuse, 0x1, R18, P3 ;  /* 0x00000001391f7824 */ /* 0x042fe200018e0612 */
[----:B------:R-:W-:Y:S02]  /*10720*/  IADD3 RZ, P3, R58, R11, RZ ;  /* 0x0000000b3aff7210 */ /* 0x000fe40007f7e0ff */
        /* <DEDUP_REMOVED lines=11> */
[----:B------:R-:W-:-:S03]  /*107e0*/  IADD3 RZ, P6, R59, R10, RZ ;  /* 0x0000000a3bff7210 */ /* 0x000fc60007fde0ff */
[----:B------:R5:W-:Y:S02]  /*107f0*/  STL [R1+0x1098], R32 ;  /* 0x0010982001007387 */ /* 0x000be40000100800 */
[----:B------:R-:W3:Y:S01]  /*10800*/  LDC R57, c[0x0][0x268] ;  /* 0x00009a00ff397b82 */ /* 0x000ee20000000800 */
[C---:B--2---:R-:W-:Y:S01]  /*10810*/  IMAD.X R31, R58.reuse, 0x1, R18, P0 ;  /* 0x000000013a1f7824 */ /* 0x044fe200000e0612 */
[----:B------:R-:W-:Y:S02]  /*10820*/  IADD3 RZ, P0, R59, R11, RZ ;  /* 0x0000000b3bff7210 */ /* 0x000fe40007f1e0ff */
        /* <DEDUP_REMOVED lines=46> */
[----:B-----5:R-:W-:Y:S02]  /*10b10*/  IMAD.SHL.U32 R59, R59, 0x4, RZ ;  /* 0x000000043b3b7824 */ /* 0x020fe400078e00ff */
        /* <DEDUP_REMOVED lines=32> */
[----:B------:R-:W-:-:S03]  /*10d20*/  IADD3 RZ, P5, R64, R10, RZ ;  /* 0x0000000a40ff7210 */ /* 0x000fc60007fbe0ff */
[----:B------:R5:W-:Y:S02]  /*10d30*/  STL [R1+0x10e8], R32 ;  /* 0x0010e82001007387 */ /* 0x000be40000100800 */
[----:B------:R-:W2:Y:S01]  /*10d40*/  LDC R62, c[0x0][0x268] ;  /* 0x00009a00ff3e7b82 */ /* 0x000ea20000000800 */
[C---:B-1----:R-:W-:Y:S01]  /*10d50*/  IMAD.X R31, R63.reuse, 0x1, R18, P6 ;  /* 0x000000013f1f7824 */ /* 0x042fe200030e0612 */
[----:B------:R-:W-:Y:S02]  /*10d60*/  IADD3 RZ, P6, R64, R11, RZ ;  /* 0x0000000b40ff7210 */ /* 0x000fe40007fde0ff */
[----:B------:R-:W-:Y:S01]  /*10d70*/  SHF.R.S32.HI R64, RZ, 0x1f, R64 ;  /* 0x0000001fff407819 */ /* 0x000fe20000011440 */
[----:B-----5:R-:W-:Y:S01]  /*10d80*/  IMAD.X R32, R63, 0x1, R19, P0 ;  /* 0x000000013f207824 */ /* 0x020fe200000e0613 */
[----:B------:R1:W-:Y:S01]  /*10d90*/  STL [R1+0x10ec], R31 ;  /* 0x0010ec1f01007387 */ /* 0x0003e20000100800 */
[----:B------:R-:W-:Y:S01]  /*10da0*/  IADD3 RZ, P0, R65, R6, RZ ;  /* 0x0000000641ff7210 */ /* 0x000fe20007f1e0ff */
[----:B------:R-:W5:Y:S02]  /*10db0*/  LDC R158, c[0x0][0x268] ;  /* 0x00009a00ff9e7b82 */ /* 0x000f640000000800 */
[----:B------:R4:W-:Y:S01]  /*10dc0*/  STL [R1+0x10f0], R32 ;  /* 0x0010f02001007387 */ /* 0x0009e20000100800 */
[----:B-1----:R-:W-:Y:S01]  /*10dd0*/  IMAD.X R31, R63, 0x1, R20, P1 ;  /* 0x000000013f1f7824 */ /* 0x002fe200008e0614 */
[----:B------:R-:W-:-:S04]  /*10de0*/  IADD3 RZ, P1, R65, R7, RZ ;  /* 0x0000000741ff7210 */ /* 0x000fc80007f3e0ff */
[----:B------:R-:W1:Y:S01]  /*10df0*/  LDC R159, c[0x0][0x268] ;  /* 0x00009a00ff9f7b82 */ /* 0x000e620000000800 */
[----:B----4-:R-:W-:Y:S01]  /*10e00*/  IMAD.X R32, R63, 0x1, R21, P2 ;  /* 0x000000013f207824 */ /* 0x010fe200010e0615 */
[----:B------:R4:W-:Y:S01]  /*10e10*/  STL [R1+0x10f4], R31 ;  /* 0x0010f41f01007387 */ /* 0x0009e20000100800 */
[----:B------:R-:W-:-:S03]  /*10e20*/  IADD3 RZ, P2, R65, R10, RZ ;  /* 0x0000000a41ff7210 */ /* 0x000fc60007f5e0ff */
[----:B------:R3:W-:Y:S02]  /*10e30*/  STL [R1+0x10f8], R32 ;  /* 0x0010f82001007387 */ /* 0x0007e40000100800 */
[----:B------:R-:W0:Y:S01]  /*10e40*/  LDC R63, c[0x0][0x268] ;  /* 0x00009a00ff3f7b82 */ /* 0x000e220000000800 */
[C---:B----4-:R-:W-:Y:S01]  /*10e50*/  IMAD.X R31, R64.reuse, 0x1, R18, P3 ;  /* 0x00000001401f7824 */ /* 0x050fe200018e0612 */
[----:B------:R-:W-:Y:S02]  /*10e60*/  IADD3 RZ, P3, R65, R11, RZ ;  /* 0x0000000b41ff7210 */ /* 0x000fe40007f7e0ff */
[----:B------:R-:W-:Y:S01]  /*10e70*/  SHF.R.S32.HI R65, RZ, 0x1f, R65 ;  /* 0x0000001fff417819 */ /* 0x000fe20000011441 */
[----:B---3--:R-:W-:Y:S01]  /*10e80*/  IMAD.X R32, R64, 0x1, R19, P4 ;  /* 0x0000000140207824 */ /* 0x008fe200020e0613 */
[----:B------:R3:W-:Y:S01]  /*10e90*/  STL [R1+0x10fc], R31 ;  /* 0x0010fc1f01007387 */ /* 0x0007e20000100800 */
[----:B------:R-:W-:Y:S01]  /*10ea0*/  IADD3 RZ, P4, R66, R6, RZ ;  /* 0x0000000642ff7210 */ /* 0x000fe20007f9e0ff */
[----:B------:R-:W4:Y:S02]  /*10eb0*/  LDC R160, c[0x0][0x268] ;  /* 0x00009a00ffa07b82 */ /* 0x000f240000000800 */
[----:B------:R2:W-:Y:S01]  /*10ec0*/  STL [R1+0x1100], R32 ;  /* 0x0011002001007387 */ /* 0x0005e20000100800 */
[----:B---3--:R-:W-:Y:S01]  /*10ed0*/  IMAD.X R31, R64, 0x1, R20, P5 ;  /* 0x00000001401f7824 */ /* 0x008fe200028e0614 */
[----:B------:R-:W-:-:S04]  /*10ee0*/  IADD3 RZ, P5, R66, R7, RZ ;  /* 0x0000000742ff7210 */ /* 0x000fc80007fbe0ff */
[----:B------:R-:W3:Y:S01]  /*10ef0*/  LDC R161, c[0x0][0x268] ;  /* 0x00009a00ffa17b82 */ /* 0x000ee20000000800 */
[----:B--2---:R-:W-:Y:S01]  /*10f00*/  IMAD.X R32, R64, 0x1, R21, P6 ;  /* 0x0000000140207824 */ /* 0x004fe200030e0615 */
[----:B------:R2:W-:Y:S01]  /*10f10*/  STL [R1+0x1104], R31 ;  /* 0x0011041f01007387 */ /* 0x0005e20000100800 */
[----:B------:R-:W-:-:S03]  /*10f20*/  IADD3 RZ, P6, R66, R10, RZ ;  /* 0x0000000a42ff7210 */ /* 0x000fc60007fde0ff */
[----:B------:R5:W-:Y:S02]  /*10f30*/  STL [R1+0x1108], R32 ;  /* 0x0011082001007387 */ /* 0x000be40000100800 */
[----:B------:R-:W1:Y:S01]  /*10f40*/  LDC R64, c[0x0][0x268] ;  /* 0x00009a00ff407b82 */ /* 0x000e620000000800 */
[C---:B--2---:R-:W-:Y:S01]  /*10f50*/  IMAD.X R31, R65.reuse, 0x1, R18, P0 ;  /* 0x00000001411f7824 */ /* 0x044fe200000e0612 */
[----:B------:R-:W-:Y:S02]  /*10f60*/  IADD3 RZ, P0, R66, R11, RZ ;  /* 0x0000000b42ff7210 */ /* 0x000fe40007f1e0ff */
[----:B------:R-:W-:Y:S01]  /*10f70*/  SHF.R.S32.HI R66, RZ, 0x1f, R66 ;  /* 0x0000001fff427819 */ /* 0x000fe20000011442 */
[C---:B-----5:R-:W-:Y:S01]  /*10f80*/  IMAD.X R32, R65.reuse, 0x1, R19, P1 ;  /* 0x0000000141207824 */ /* 0x060fe200008e0613 */
[----:B------:R2:W-:Y:S01]  /*10f90*/  STL [R1+0x110c], R31 ;  /* 0x00110c1f01007387 */ /* 0x0005e20000100800 */
[C---:B------:R-:W-:Y:S01]  /*10fa0*/  IADD3 RZ, P1, R30.reuse, R6, RZ ;  /* 0x000000061eff7210 */ /* 0x040fe20007f3e0ff */
        /* <DEDUP_REMOVED lines=9> */
[----:B------:R-:W3:Y:S01]  /*11040*/  LDC R65, c[0x0][0x268] ;  /* 0x00009a00ff417b82 */ /* 0x000ee20000000800 */
[----:B0-----:R-:W-:Y:S01]  /*11050*/  IMAD.X R31, R66, 0x1, R18, P4 ;  /* 0x00000001421f7824 */ /* 0x001fe200020e0612 */
[----:B------:R-:W-:Y:S02]  /*11060*/  IADD3 RZ, P4, R30, R11, RZ ;  /* 0x0000000b1eff7210 */ /* 0x000fe40007f9e0ff */
[----:B------:R-:W-:Y:S01]  /*11070*/  SHF.R.S32.HI R30, RZ, 0x1f, R30 ;  /* 0x0000001fff1e7819 */ /* 0x000fe2000001141e */
[C---:B----4-:R-:W-:Y:S01]  /*11080*/  IMAD.X R32, R66.reuse, 0x1, R19, P5 ;  /* 0x0000000142207824 */ /* 0x050fe200028e0613 */
[----:B------:R0:W-:Y:S01]  /*11090*/  STL [R1+0x111c], R31 ;  /* 0x00111c1f01007387 */ /* 0x0001e20000100800 */
[C---:B------:R-:W-:Y:S01]  /*110a0*/  IADD3 RZ, P5, R29.reuse, R6, RZ ;  /* 0x000000061dff7210 */ /* 0x040fe20007fbe0ff */
[----:B------:R-:W4:Y:S02]  /*110b0*/  LDC R164, c[0x0][0x268] ;  /* 0x00009a00ffa47b82 */ /* 0x000f240000000800 */
        /* <DEDUP_REMOVED lines=15> */
[----:B------:R-:W5:Y:S01]  /*111b0*/  LDC R166, c[0x0][0x268] ;  /* 0x00009a00ffa67b82 */ /* 0x000f620000000800 */
[----:B-1----:R-:W-:Y:S01]  /*111c0*/  IMAD.X R31, R30, 0x1, R19, P2 ;  /* 0x000000011e1f7824 */ /* 0x002fe200010e0613 */
[----:B------:R-:W-:-:S06]  /*111d0*/  IADD3 RZ, P2, R28, R6, RZ ;  /* 0x000000061cff7210 */ /* 0x000fcc0007f5e0ff */
[----:B------:R-:W1:Y:S01]  /*111e0*/  LDC R167, c[0x0][0x268] ;  /* 0x00009a00ffa77b82 */ /* 0x000e620000000800 */
[----:B------:R3:W-:Y:S04]  /*111f0*/  STL [R1+0x1130], R31 ;  /* 0x0011301f01007387 */ /* 0x0007e80000100800 */
[----:B------:R4:W-:Y:S03]  /*11200*/  STL [R1+0x1134], R32 ;  /* 0x0011342001007387 */ /* 0x0009e60000100800 */
[----:B------:R-:W1:Y:S01]  /*11210*/  LDC R168, c[0x0][0x268] ;  /* 0x00009a00ffa87b82 */ /* 0x000e620000000800 */
[----:B---3--:R-:W-:Y:S01]  /*11220*/  IMAD.X R31, R30, 0x1, R21, P4 ;  /* 0x000000011e1f7824 */ /* 0x008fe200020e0615 */
[C---:B------:R-:W-:Y:S01]  /*11230*/  IADD3 RZ, P4, R28.reuse, R10, RZ ;  /* 0x0000000a1cff7210 */ /* 0x040fe20007f9e0ff */
[----:B------:R-:W-:Y:S01]  /*11240*/  IMAD.X R30, R29, 0x1, R18, P5 ;  /* 0x000000011d1e7824 */ /* 0x000fe200028e0612 */
[----:B------:R-:W-:-:S04]  /*11250*/  IADD3 RZ, P5, R28, R11, RZ ;  /* 0x0000000b1cff7210 */ /* 0x000fc80007fbe0ff */
[----:B----4-:R-:W3:Y:S01]  /*11260*/  LDC R32, c[0x0][0x268] ;  /* 0x00009a00ff207b82 */ /* 0x010ee20000000800 */
[----:B------:R4:W-:Y:S01]  /*11270*/  STL [R1+0x1138], R31 ;  /* 0x0011381f01007387 */ /* 0x0009e20000100800 */
[----:B------:R-:W-:-:S03]  /*11280*/  SHF.R.S32.HI R28, RZ, 0x1f, R28 ;  /* 0x0000001fff1c7819 */ /* 0x000fc6000001141c */
[----:B------:R0:W-:Y:S03]  /*11290*/  STL [R1+0x113c], R30 ;  /* 0x00113c1e01007387 */ /* 0x0001e60000100800 */
[----:B------:R-:W1:Y:S01]  /*112a0*/  LDC R169, c[0x0][0x268] ;  /* 0x00009a00ffa97b82 */ /* 0x000e620000000800 */
[----:B----4-:R-:W-:Y:S01]  /*112b0*/  IMAD.X R31, R29, 0x1, R20, P0 ;  /* 0x000000011d1f7824 */ /* 0x010fe200000e0614 */
[----:B------:R-:W-:Y:S01]  /*112c0*/  IADD3 RZ, P0, R27, R7, RZ ;  /* 0x000000071bff7210 */ /* 0x000fe20007f1e0ff */
[----:B0-----:R-:W-:Y:S01]  /*112d0*/  IMAD.X R30, R29, 0x1, R19, P6 ;  /* 0x000000011d1e7824 */ /* 0x001fe200030e0613 */
[----:B------:R-:W-:-:S04]  /*112e0*/  IADD3 RZ, P6, R27, R6, RZ ;  /* 0x000000061bff7210 */ /* 0x000fc80007fde0ff */
[----:B------:R-:W0:Y:S01]  /*112f0*/  LDC R170, c[0x0][0x268] ;  /* 0x00009a00ffaa7b82 */ /* 0x000e220000000800 */
[----:B------:R4:W-:Y:S04]  /*11300*/  STL [R1+0x1140], R30 ;  /* 0x0011401e01007387 */ /* 0x0009e80000100800 */
[----:B------:R2:W-:Y:S01]  /*11310*/  STL [R1+0x1144], R31 ;  /* 0x0011441f01007387 */ /* 0x0005e20000100800 */
[----:B---3--:R-:W-:Y:S02]  /*11320*/  IMAD R32, R32, 0x1ea, RZ ;  /* 0x000001ea20207824 */ /* 0x008fe400078e02ff */
[----:B------:R-:W3:Y:S01]  /*11330*/  LDC R171, c[0x0][0x268] ;  /* 0x00009a00ffab7b82 */ /* 0x000ee20000000800 */
[----:B----4-:R-:W-:Y:S01]  /*11340*/  IMAD.X R30, R29, 0x1, R21, P1 ;  /* 0x000000011d1e7824 */ /* 0x010fe200008e0615 */
[C---:B------:R-:W-:Y:S01]  /*11350*/  IADD3 RZ, P1, R27.reuse, R10, RZ ;  /* 0x0000000a1bff7210 */ /* 0x040fe20007f3e0ff */
[----:B------:R-:W-:Y:S01]  /*11360*/  IMAD.X R29, R28, 0x1, R18, P2 ;  /* 0x000000011c1d7824 */ /* 0x000fe200010e0612 */
[----:B------:R-:W-:-:S04]  /*11370*/  IADD3 RZ, P2, R27, R11, RZ ;  /* 0x0000000b1bff7210 */ /* 0x000fc80007f5e0ff */
[----:B--2---:R-:W2:Y:S01]  /*11380*/  LDC R31, c[0x0][0x268] ;  /* 0x00009a00ff1f7b82 */ /* 0x004ea20000000800 */
[----:B------:R4:W-:Y:S01]  /*11390*/  STL [R1+0x1148], R30 ;  /* 0x0011481e01007387 */ /* 0x0009e20000100800 */
[----:B------:R-:W-:-:S03]  /*113a0*/  SHF.R.S32.HI R27, RZ, 0x1f, R27 ;  /* 0x0000001fff1b7819 */ /* 0x000fc6000001141b */
[----:B------:R5:W-:Y:S03]  /*113b0*/  STL [R1+0x114c], R29 ;  /* 0x00114c1d01007387 */ /* 0x000be60000100800 */
[----:B------:R-:W3:Y:S01]  /*113c0*/  LDC R172, c[0x0][0x268] ;  /* 0x00009a00ffac7b82 */ /* 0x000ee20000000800 */
[----:B----4-:R-:W-:Y:S01]  /*113d0*/  IMAD.X R30, R28, 0x1, R20, P4 ;  /* 0x000000011c1e7824 */ /* 0x010fe200020e0614 */
[----:B------:R-:W-:Y:S01]  /*113e0*/  IADD3 RZ, P4, R26, R7, RZ ;  /* 0x000000071aff7210 */ /* 0x000fe20007f9e0ff */
[----:B-----5:R-:W-:Y:S01]  /*113f0*/  IMAD.X R29, R28, 0x1, R19, P3 ;  /* 0x000000011c1d7824 */ /* 0x020fe200018e0613 */
[----:B------:R-:W-:-:S04]  /*11400*/  IADD3 RZ, P3, R26, R6, RZ ;  /* 0x000000061aff7210 */ /* 0x000fc80007f7e0ff */
[----:B------:R-:W4:Y:S01]  /*11410*/  LDC R173, c[0x0][0x268] ;  /* 0x00009a00ffad7b82 */ /* 0x000f220000000800 */
[----:B------:R5:W-:Y:S04]  /*11420*/  STL [R1+0x1150], R29 ;  /* 0x0011501d01007387 */ /* 0x000be80000100800 */
[----:B------:R1:W-:Y:S01]  /*11430*/  STL [R1+0x1154], R30 ;  /* 0x0011541e01007387 */ /* 0x0003e20000100800 */
[----:B--2---:R-:W-:Y:S02]  /*11440*/  IMAD R31, R31, 0x1e9, RZ ;  /* 0x000001e91f1f7824 */ /* 0x004fe400078e02ff */
[----:B------:R-:W2:Y:S01]  /*11450*/  LDC R174, c[0x0][0x268] ;  /* 0x00009a00ffae7b82 */ /* 0x000ea20000000800 */
[----:B-----5:R-:W-:Y:S01]  /*11460*/  IMAD.X R29, R28, 0x1, R21, P5 ;  /* 0x000000011c1d7824 */ /* 0x020fe200028e0615 */
[C---:B------:R-:W-:Y:S01]  /*11470*/  IADD3 RZ, P5, R26.reuse, R10, RZ ;  /* 0x0000000a1aff7210 */ /* 0x040fe20007fbe0ff */
[----:B------:R-:W-:Y:S01]  /*11480*/  IMAD.X R28, R27, 0x1, R18, P6 ;  /* 0x000000011b1c7824 */ /* 0x000fe200030e0612 */
[----:B------:R-:W-:-:S04]  /*11490*/  IADD3 RZ, P6, R26, R11, RZ ;  /* 0x0000000b1aff7210 */ /* 0x000fc80007fde0ff */
[----:B-1----:R-:W1:Y:S01]  /*114a0*/  LDC R30, c[0x0][0x268] ;  /* 0x00009a00ff1e7b82 */ /* 0x002e620000000800 */
[----:B------:R5:W-:Y:S01]  /*114b0*/  STL [R1+0x1158], R29 ;  /* 0x0011581d01007387 */ /* 0x000be20000100800 */
[----:B------:R-:W-:-:S03]  /*114c0*/  SHF.R.S32.HI R26, RZ, 0x1f, R26 ;  /* 0x0000001fff1a7819 */ /* 0x000fc6000001141a */
[----:B------:R0:W-:Y:S03]  /*114d0*/  STL [R1+0x115c], R28 ;  /* 0x00115c1c01007387 */ /* 0x0001e60000100800 */
[----:B------:R-:W2:Y:S01]  /*114e0*/  LDC R175, c[0x0][0x268] ;  /* 0x00009a00ffaf7b82 */ /* 0x000ea20000000800 */
[----:B-----5:R-:W-:Y:S01]  /*114f0*/  IMAD.X R29, R27, 0x1, R20, P1 ;  /* 0x000000011b1d7824 */ /* 0x020fe200008e0614 */
[----:B------:R-:W-:Y:S01]  /*11500*/  IADD3 RZ, P1, R25, R7, RZ ;  /* 0x0000000719ff7210 */ /* 0x000fe20007f3e0ff */
[----:B0-----:R-:W-:Y:S01]  /*11510*/  IMAD.X R28, R27, 0x1, R19, P0 ;  /* 0x000000011b1c7824 */ /* 0x001fe200000e0613 */
[----:B------:R-:W-:-:S04]  /*11520*/  IADD3 RZ, P0, R25, R6, RZ ;  /* 0x0000000619ff7210 */ /* 0x000fc80007f1e0ff */
[----:B------:R-:W0:Y:S01]  /*11530*/  LDC R176, c[0x0][0x268] ;  /* 0x00009a00ffb07b82 */ /* 0x000e220000000800 */
[----:B------:R5:W-:Y:S04]  /*11540*/  STL [R1+0x1160], R28 ;  /* 0x0011601c01007387 */ /* 0x000be80000100800 */
[----:B------:R3:W-:Y:S01]  /*11550*/  STL [R1+0x1164], R29 ;  /* 0x0011641d01007387 */ /* 0x0007e20000100800 */
[----:B-1----:R-:W-:Y:S02]  /*11560*/  IMAD R30, R30, 0x1e8, RZ ;  /* 0x000001e81e1e7824 */ /* 0x002fe400078e02ff */
[----:B------:R-:W1:Y:S01]  /*11570*/  LDC R177, c[0x0][0x268] ;  /* 0x00009a00ffb17b82 */ /* 0x000e620000000800 */
[----:B-----5:R-:W-:Y:S01]  /*11580*/  IMAD.X R28, R27, 0x1, R21, P2 ;  /* 0x000000011b1c7824 */ /* 0x020fe200010e0615 */
[C---:B------:R-:W-:Y:S01]  /*11590*/  IADD3 RZ, P2, R25.reuse, R10, RZ ;  /* 0x0000000a19ff7210 */ /* 0x040fe20007f5e0ff */
[----:B------:R-:W-:Y:S01]  /*115a0*/  IMAD.X R27, R26, 0x1, R18, P3 ;  /* 0x000000011a1b7824 */ /* 0x000fe200018e0612 */
[----:B------:R-:W-:-:S04]  /*115b0*/  IADD3 RZ, P3, R25, R11, RZ ;  /* 0x0000000b19ff7210 */ /* 0x000fc80007f7e0ff */
[----:B---3--:R-:W3:Y:S01]  /*115c0*/  LDC R29, c[0x0][0x268] ;  /* 0x00009a00ff1d7b82 */ /* 0x008ee20000000800 */
[----:B------:R5:W-:Y:S01]  /*115d0*/  STL [R1+0x1168], R28 ;  /* 0x0011681c01007387 */ /* 0x000be20000100800 */
[----:B------:R-:W-:-:S03]  /*115e0*/  SHF.R.S32.HI R25, RZ, 0x1f, R25 ;  /* 0x0000001fff197819 */ /* 0x000fc60000011419 */
[----:B------:R4:W-:Y:S03]  /*115f0*/  STL [R1+0x116c], R27 ;  /* 0x00116c1b01007387 */ /* 0x0009e60000100800 */
[----:B------:R-:W1:Y:S01]  /*11600*/  LDC R178, c[0x0][0x268] ;  /* 0x00009a00ffb27b82 */ /* 0x000e620000000800 */
[----:B-----5:R-:W-:Y:S01]  /*11610*/  IMAD.X R28, R26, 0x1, R20, P5 ;  /* 0x000000011a1c7824 */ /* 0x020fe200028e0614 */
[----:B------:R-:W-:Y:S01]  /*11620*/  IADD3 RZ, P5, R24, R7, RZ ;  /* 0x0000000718ff7210 */ /* 0x000fe20007fbe0ff */
[----:B----4-:R-:W-:Y:S01]  /*11630*/  IMAD.X R27, R26, 0x1, R19, P4 ;  /* 0x000000011a1b7824 */ /* 0x010fe200020e0613 */
[----:B------:R-:W-:-:S04]  /*11640*/  IADD3 RZ, P4, R24, R6, RZ ;  /* 0x0000000618ff7210 */ /* 0x000fc80007f9e0ff */
[----:B------:R-:W4:Y:S01]  /*11650*/  LDC R179, c[0x0][0x268] ;  /* 0x00009a00ffb37b82 */ /* 0x000f220000000800 */
[----:B------:R5:W-:Y:S04]  /*11660*/  STL [R1+0x1170], R27 ;  /* 0x0011701b01007387 */ /* 0x000be80000100800 */
[----:B------:R2:W-:Y:S01]  /*11670*/  STL [R1+0x1174], R28 ;  /* 0x0011741c01007387 */ /* 0x0005e20000100800 */
[----:B---3--:R-:W-:Y:S02]  /*11680*/  IMAD R29, R29, 0x1e7, RZ ;  /* 0x000001e71d1d7824 */ /* 0x008fe400078e02ff */
[----:B------:R-:W3:Y:S01]  /*11690*/  LDC R180, c[0x0][0x268] ;  /* 0x00009a00ffb47b82 */ /* 0x000ee20000000800 */
[----:B-----5:R-:W-:Y:S01]  /*116a0*/  IMAD.X R27, R26, 0x1, R21, P6 ;  /* 0x000000011a1b7824 */ /* 0x020fe200030e0615 */
        /* <DEDUP_REMOVED lines=8> */
[----:B-----5:R-:W-:Y:S01]  /*11730*/  IMAD.X R27, R25, 0x1, R20, P2 ;  /* 0x00000001191b7824 */ /* 0x020fe200010e0614 */
[----:B------:R-:W-:Y:S01]  /*11740*/  IADD3 RZ, P2, R23, R7, RZ ;  /* 0x0000000717ff7210 */ /* 0x000fe20007f5e0ff */
[----:B0-----:R-:W-:Y:S01]  /*11750*/  IMAD.X R26, R25, 0x1, R19, P1 ;  /* 0x00000001191a7824 */ /* 0x001fe200008e0613 */
[----:B------:R-:W-:-:S04]  /*11760*/  IADD3 RZ, P1, R23, R6, RZ ;  /* 0x0000000617ff7210 */ /* 0x000fc80007f3e0ff */
[----:B------:R-:W0:Y:S01]  /*11770*/  LDC R182, c[0x0][0x268] ;  /* 0x00009a00ffb67b82 */ /* 0x000e220000000800 */
        /* <DEDUP_REMOVED lines=15> */
[----:B----4-:R-:W-:Y:S01]  /*11870*/  IMAD.X R25, R24, 0x1, R19, P5 ;  /* 0x0000000118197824 */ /* 0x010fe200028e0613 */
[----:B------:R-:W-:-:S04]  /*11880*/  IADD3 RZ, P5, R22, R6, RZ ;  /* 0x0000000616ff7210 */ /* 0x000fc80007fbe0ff */
[----:B------:R-:W4:Y:S01]  /*11890*/  LDC R185, c[0x0][0x268] ;  /* 0x00009a00ffb97b82 */ /* 0x000f220000000800 */
        /* <DEDUP_REMOVED lines=33> */
[----:B----4-:R-:W-:Y:S01]  /*11ab0*/  IMAD.X R23, R22, 0x1, R19, P6 ;  /* 0x0000000116177824 */ /* 0x010fe200030e0613 */
        /* <DEDUP_REMOVED lines=46> */
[----:B------:R-:W5:Y:S01]  /*11da0*/  LDC R199, c[0x0][0x268] ;  /* 0x00009a00ffc77b82 */ /* 0x000f620000000800 */
[----:B------:R0:W-:Y:S01]  /*11db0*/  STL [R1+0x11d8], R17 ;  /* 0x0011d81101007387 */ /* 0x0001e20000100800 */
[----:B------:R-:W-:Y:S02]  /*11dc0*/  SHF.R.S32.HI R14, RZ, 0x1f, R14 ;  /* 0x0000001fff0e7819 */ /* 0x000fe4000001140e */
[----:B--2---:R-:W-:Y:S01]  /*11dd0*/  SHF.R.S32.HI R22, RZ, 0x1f, R0 ;  /* 0x0000001fff167819 */ /* 0x004fe20000011400 */
[----:B------:R2:W-:Y:S03]  /*11de0*/  STL [R1+0x11dc], R16 ;  /* 0x0011dc1001007387 */ /* 0x0005e60000100800 */
[----:B------:R-:W5:Y:S01]  /*11df0*/  LDC R200, c[0x0][0x268] ;  /* 0x00009a00ffc87b82 */ /* 0x000f620000000800 */
[----:B0-----:R-:W-:Y:S01]  /*11e00*/  IMAD.X R17, R15, 0x1, R20, P5 ;  /* 0x000000010f117824 */ /* 0x001fe200028e0614 */
[----:B------:R-:W-:Y:S01]  /*11e10*/  IADD3 RZ, P5, R13, R7, RZ ;  /* 0x000000070dff7210 */ /* 0x000fe20007fbe0ff */
[----:B--2---:R-:W-:Y:S01]  /*11e20*/  IMAD.X R16, R15, 0x1, R19, P4 ;  /* 0x000000010f107824 */ /* 0x004fe200020e0613 */
[----:B------:R-:W-:-:S04]  /*11e30*/  IADD3 RZ, P4, R13, R6, RZ ;  /* 0x000000060dff7210 */ /* 0x000fc80007f9e0ff */
[----:B------:R-:W0:Y:S01]  /*11e40*/  LDC R201, c[0x0][0x268] ;  /* 0x00009a00ffc97b82 */ /* 0x000e220000000800 */
[----:B------:R2:W-:Y:S04]  /*11e50*/  STL [R1+0x11e0], R16 ;  /* 0x0011e01001007387 */ /* 0x0005e80000100800 */
[----:B------:R1:W-:Y:S03]  /*11e60*/  STL [R1+0x11e4], R17 ;  /* 0x0011e41101007387 */ /* 0x0003e60000100800 */
[----:B------:R-:W0:Y:S01]  /*11e70*/  LDC R202, c[0x0][0x268] ;  /* 0x00009a00ffca7b82 */ /* 0x000e220000000800 */
[----:B--2---:R-:W-:Y:S01]  /*11e80*/  IMAD.X R16, R15, 0x1, R21, P6 ;  /* 0x000000010f107824 */ /* 0x004fe200030e0615 */
[C---:B------:R-:W-:Y:S01]  /*11e90*/  IADD3 RZ, P6, R13.reuse, R10, RZ ;  /* 0x0000000a0dff7210 */ /* 0x040fe20007fde0ff */
[----:B------:R-:W-:Y:S01]  /*11ea0*/  IMAD.X R15, R14, 0x1, R18, P0 ;  /* 0x000000010e0f7824 */ /* 0x000fe200000e0612 */
[----:B------:R-:W-:-:S04]  /*11eb0*/  IADD3 RZ, P0, R13, R11, RZ ;  /* 0x0000000b0dff7210 */ /* 0x000fc80007f1e0ff */
[----:B-1----:R-:W1:Y:S01]  /*11ec0*/  LDC R17, c[0x0][0x268] ;  /* 0x00009a00ff117b82 */ /* 0x002e620000000800 */
[----:B------:R2:W-:Y:S01]  /*11ed0*/  STL [R1+0x11e8], R16 ;  /* 0x0011e81001007387 */ /* 0x0005e20000100800 */
[----:B------:R-:W-:-:S03]  /*11ee0*/  SHF.R.S32.HI R13, RZ, 0x1f, R13 ;  /* 0x0000001fff0d7819 */ /* 0x000fc6000001140d */
[----:B------:R4:W-:Y:S03]  /*11ef0*/  STL [R1+0x11ec], R15 ;  /* 0x0011ec0f01007387 */ /* 0x0009e60000100800 */
[----:B------:R-:W0:Y:S01]  /*11f00*/  LDC R203, c[0x0][0x268] ;  /* 0x00009a00ffcb7b82 */ /* 0x000e220000000800 */
[----:B--2---:R-:W-:Y:S01]  /*11f10*/  IMAD.X R16, R14, 0x1, R20, P2 ;  /* 0x000000010e107824 */ /* 0x004fe200010e0614 */
[----:B------:R-:W-:Y:S01]  /*11f20*/  IADD3 RZ, P2, R12, R7, RZ ;  /* 0x000000070cff7210 */ /* 0x000fe20007f5e0ff */
[----:B----4-:R-:W-:Y:S01]  /*11f30*/  IMAD.X R15, R14, 0x1, R19, P1 ;  /* 0x000000010e0f7824 */ /* 0x010fe200008e0613 */
[----:B------:R-:W-:-:S04]  /*11f40*/  IADD3 RZ, P1, R12, R6, RZ ;  /* 0x000000060cff7210 */ /* 0x000fc80007f3e0ff */
[----:B------:R-:W2:Y:S01]  /*11f50*/  LDC R204, c[0x0][0x268] ;  /* 0x00009a00ffcc7b82 */ /* 0x000ea20000000800 */
[----:B------:R4:W-:Y:S04]  /*11f60*/  STL [R1+0x11f0], R15 ;  /* 0x0011f00f01007387 */ /* 0x0009e80000100800 */
[----:B------:R3:W-:Y:S01]  /*11f70*/  STL [R1+0x11f4], R16 ;  /* 0x0011f41001007387 */ /* 0x0007e20000100800 */
[----:B-1----:R-:W-:Y:S02]  /*11f80*/  IMAD R17, R17, 0x1e0, RZ ;  /* 0x000001e011117824 */ /* 0x002fe400078e02ff */
[----:B------:R-:W1:Y:S01]  /*11f90*/  LDC R205, c[0x0][0x268] ;  /* 0x00009a00ffcd7b82 */ /* 0x000e620000000800 */
[----:B----4-:R-:W-:Y:S01]  /*11fa0*/  IMAD.X R15, R14, 0x1, R21, P3 ;  /* 0x000000010e0f7824 */ /* 0x010fe200018e0615 */
        /* <DEDUP_REMOVED lines=8> */
[C---:B----4-:R-:W-:Y:S01]  /*12030*/  IMAD.X R15, R13.reuse, 0x1, R20, P6 ;  /* 0x000000010d0f7824 */ /* 0x050fe200030e0614 */
[C---:B------:R-:W-:Y:S01]  /*12040*/  IADD3 RZ, P6, R4.reuse, R7, RZ ;  /* 0x0000000704ff7210 */ /* 0x040fe20007fde0ff */
[----:B-----5:R-:W-:Y:S01]  /*12050*/  IMAD.X R14, R13, 0x1, R19, P5 ;  /* 0x000000010d0e7824 */ /* 0x020fe200028e0613 */
[----:B------:R-:W-:-:S04]  /*12060*/  IADD3 RZ, P5, R4, R6, RZ ;  /* 0x0000000604ff7210 */ /* 0x000fc80007fbe0ff */
[----:B------:R-:W4:Y:S01]  /*12070*/  LDC R207, c[0x0][0x268] ;  /* 0x00009a00ffcf7b82 */ /* 0x000f220000000800 */
[----:B------:R5:W-:Y:S04]  /*12080*/  STL [R1+0x1200], R14 ;  /* 0x0012000e01007387 */ /* 0x000be80000100800 */
[----:B------:R0:W-:Y:S01]  /*12090*/  STL [R1+0x1204], R15 ;  /* 0x0012040f01007387 */ /* 0x0001e20000100800 */
[----:B---3--:R-:W-:Y:S02]  /*120a0*/  IMAD R16, R16, 0x1df, RZ ;  /* 0x000001df10107824 */ /* 0x008fe400078e02ff */
[----:B------:R-:W3:Y:S01]  /*120b0*/  LDC R208, c[0x0][0x268] ;  /* 0x00009a00ffd07b82 */ /* 0x000ee20000000800 */
[----:B-----5:R-:W-:Y:S01]  /*120c0*/  IMAD.X R14, R13, 0x1, R21, P0 ;  /* 0x000000010d0e7824 */ /* 0x020fe200000e0615 */
[----:B------:R-:W-:Y:S01]  /*120d0*/  IADD3 RZ, P0, R4, R10, RZ ;  /* 0x0000000a04ff7210 */ /* 0x000fe20007f1e0ff */
[----:B------:R-:W-:Y:S01]  /*120e0*/  IMAD.X R13, R12, 0x1, R18, P1 ;  /* 0x000000010c0d7824 */ /* 0x000fe200008e0612 */
[----:B------:R-:W-:-:S04]  /*120f0*/  IADD3 RZ, P1, R4, R11, RZ ;  /* 0x0000000b04ff7210 */ /* 0x000fc80007f3e0ff */
[----:B0-----:R-:W0:Y:S01]  /*12100*/  LDC R15, c[0x0][0x268] ;  /* 0x00009a00ff0f7b82 */ /* 0x001e220000000800 */
[----:B------:R5:W-:Y:S01]  /*12110*/  STL [R1+0x1208], R14 ;  /* 0x0012080e01007387 */ /* 0x000be20000100800 */
[----:B------:R-:W-:-:S03]  /*12120*/  SHF.R.S32.HI R4, RZ, 0x1f, R4 ;  /* 0x0000001fff047819 */ /* 0x000fc60000011404 */
[----:B------:R2:W-:Y:S03]  /*12130*/  STL [R1+0x120c], R13 ;  /* 0x00120c0d01007387 */ /* 0x0005e60000100800 */
[----:B------:R-:W3:Y:S01]  /*12140*/  LDC R209, c[0x0][0x268] ;  /* 0x00009a00ffd17b82 */ /* 0x000ee20000000800 */
[C---:B-----5:R-:W-:Y:S01]  /*12150*/  IMAD.X R14, R12.reuse, 0x1, R20, P3 ;  /* 0x000000010c0e7824 */ /* 0x060fe200018e0614 */
[C---:B------:R-:W-:Y:S01]  /*12160*/  IADD3 RZ, P3, R9.reuse, R7, RZ ;  /* 0x0000000709ff7210 */ /* 0x040fe20007f7e0ff */
[----:B--2---:R-:W-:Y:S01]  /*12170*/  IMAD.X R13, R12, 0x1, R19, P2 ;  /* 0x000000010c0d7824 */ /* 0x004fe200010e0613 */
[----:B------:R-:W-:-:S04]  /*12180*/  IADD3 RZ, P2, R9, R6, RZ ;  /* 0x0000000609ff7210 */ /* 0x000fc80007f5e0ff */
[----:B------:R-:W2:Y:S01]  /*12190*/  LDC R210, c[0x0][0x268] ;  /* 0x00009a00ffd27b82 */ /* 0x000ea20000000800 */
[----:B------:R5:W-:Y:S04]  /*121a0*/  STL [R1+0x1210], R13 ;  /* 0x0012100d01007387 */ /* 0x000be80000100800 */
[----:B------:R1:W-:Y:S01]  /*121b0*/  STL [R1+0x1214], R14 ;  /* 0x0012140e01007387 */ /* 0x0003e20000100800 */
[----:B0-----:R-:W-:Y:S02]  /*121c0*/  IMAD R15, R15, 0x1de, RZ ;  /* 0x000001de0f0f7824 */ /* 0x001fe400078e02ff */
[----:B------:R-:W0:Y:S01]  /*121d0*/  LDC R211, c[0x0][0x268] ;  /* 0x00009a00ffd37b82 */ /* 0x000e220000000800 */
        /* <DEDUP_REMOVED lines=22> */
[----:B------:R-:W5:Y:S01]  /*12340*/  LDC R215, c[0x0][0x268] ;  /* 0x00009a00ffd77b82 */ /* 0x000f620000000800 */
[----:B------:R2:W-:Y:S01]  /*12350*/  STL [R1+0x1228], R12 ;  /* 0x0012280c01007387 */ /* 0x0005e20000100800 */
[----:B------:R-:W-:-:S03]  /*12360*/  SHF.R.S32.HI R8, RZ, 0x1f, R8 ;  /* 0x0000001fff087819 */ /* 0x000fc60000011408 */
[----:B------:R0:W-:Y:S02]  /*12370*/  STL [R1+0x122c], R4 ;  /* 0x00122c0401007387 */ /* 0x0001e40000100800 */
[--C-:B---3--:R-:W-:Y:S01]  /*12380*/  IMAD.X R13, R8, 0x1, R20.reuse, P1 ;  /* 0x00000001080d7824 */ /* 0x108fe200008e0614 */
[-C--:B------:R-:W-:Y:S01]  /*12390*/  IADD3 RZ, P1, R2, R6.reuse, RZ ;  /* 0x0000000602ff7210 */ /* 0x080fe20007f3e0ff */
[----:B------:R-:W3:Y:S01]  /*123a0*/  LDC R216, c[0x0][0x268] ;  /* 0x00009a00ffd87b82 */ /* 0x000ee20000000800 */
[----:B--2---:R-:W-:Y:S01]  /*123b0*/  IMAD.X R12, R9, 0x1, R19, P3 ;  /* 0x00000001090c7824 */ /* 0x004fe200018e0613 */
[----:B------:R-:W-:Y:S01]  /*123c0*/  IADD3 RZ, P3, R5, R6, RZ ;  /* 0x0000000605ff7210 */ /* 0x000fe20007f7e0ff */
[----:B0-----:R-:W-:-:S03]  /*123d0*/  IMAD.X R4, R9, 0x1, R20, P4 ;  /* 0x0000000109047824 */ /* 0x001fc600020e0614 */
[----:B------:R0:W-:Y:S01]  /*123e0*/  STL [R1+0x1230], R12 ;  /* 0x0012300c01007387 */ /* 0x0001e20000100800 */
[C---:B------:R-:W-:Y:S01]  /*123f0*/  IADD3 RZ, P4, R5.reuse, R7, RZ ;  /* 0x0000000705ff7210 */ /* 0x040fe20007f9e0ff */
[----:B------:R-:W2:Y:S02]  /*12400*/  LDC R222, c[0x0][0x268] ;  /* 0x00009a00ffde7b82 */ /* 0x000ea40000000800 */
[----:B------:R4:W-:Y:S01]  /*12410*/  STL [R1+0x1234], R4 ;  /* 0x0012340401007387 */ /* 0x0009e20000100800 */
[----:B0-----:R-:W-:Y:S01]  /*12420*/  IMAD.X R12, R8, 0x1, R18, P6 ;  /* 0x00000001080c7824 */ /* 0x001fe200030e0612 */
[----:B------:R-:W-:-:S04]  /*12430*/  IADD3 RZ, P6, R5, R10, RZ ;  /* 0x0000000a05ff7210 */ /* 0x000fc80007fde0ff */
[----:B------:R-:W0:Y:S01]  /*12440*/  LDC R223, c[0x0][0x268] ;  /* 0x00009a00ffdf7b82 */ /* 0x000e220000000800 */
[----:B----4-:R-:W-:Y:S01]  /*12450*/  IMAD.X R4, R8, 0x1, R19, P0 ;  /* 0x0000000108047824 */ /* 0x010fe200000e0613 */
[----:B------:R-:W-:Y:S01]  /*12460*/  IADD3 RZ, P0, R5, R11, RZ ;  /* 0x0000000b05ff7210 */ /* 0x000fe20007f1e0ff */
[----:B------:R4:W-:Y:S01]  /*12470*/  STL [R1+0x1238], R12 ;  /* 0x0012380c01007387 */ /* 0x0009e20000100800 */
[----:B------:R-:W-:-:S03]  /*12480*/  SHF.R.S32.HI R5, RZ, 0x1f, R5 ;  /* 0x0000001fff057819 */ /* 0x000fc60000011405 */
[----:B------:R1:W-:Y:S01]  /*12490*/  STL [R1+0x123c], R4 ;  /* 0x00123c0401007387 */ /* 0x0003e20000100800 */
[----:B------:R-:W0:Y:S03]  /*124a0*/  LDC R224, c[0x0][0x268] ;  /* 0x00009a00ffe07b82 */ /* 0x000e260000000800 */
[----:B------:R5:W-:Y:S01]  /*124b0*/  STL [R1+0x1240], R13 ;  /* 0x0012400d01007387 */ /* 0x000be20000100800 */
[----:B----4-:R-:W-:Y:S01]  /*124c0*/  IMAD.X R12, R5, 0x1, R18, P3 ;  /* 0x00000001050c7824 */ /* 0x010fe200018e0612 */
[----:B------:R-:W-:-:S03]  /*124d0*/  IADD3 RZ, P3, R2, R7, RZ ;  /* 0x0000000702ff7210 */ /* 0x000fc60007f7e0ff */
[----:B------:R-:W4:Y:S01]  /*124e0*/  LDC R225, c[0x0][0x268] ;  /* 0x00009a00ffe17b82 */ /* 0x000f220000000800 */
[----:B-1----:R-:W-:Y:S01]  /*124f0*/  SHF.R.S32.HI R4, RZ, 0x1f, R2 ;  /* 0x0000001fff047819 */ /* 0x002fe20000011402 */
[----:B------:R1:W-:Y:S01]  /*12500*/  STL [R1+0x1244], R12 ;  /* 0x0012440c01007387 */ /* 0x0003e20000100800 */
[----:B-----5:R-:W-:Y:S01]  /*12510*/  IMAD.X R13, R5, 0x1, R19, P4 ;  /* 0x00000001050d7824 */ /* 0x020fe200020e0613 */
[----:B------:R-:W-:-:S04]  /*12520*/  IADD3 RZ, P4, R2, R10, RZ ;  /* 0x0000000a02ff7210 */ /* 0x000fc80007f9e0ff */
[----:B------:R-:W5:Y:S01]  /*12530*/  LDC R226, c[0x0][0x268] ;  /* 0x00009a00ffe27b82 */ /* 0x000f620000000800 */
[----:B------:R3:W-:Y:S01]  /*12540*/  STL [R1+0x1248], R13 ;  /* 0x0012480d01007387 */ /* 0x0007e20000100800 */
[----:B-1----:R-:W-:Y:S01]  /*12550*/  IMAD.X R12, R5, 0x1, R20, P6 ;  /* 0x00000001050c7824 */ /* 0x002fe200030e0614 */
[----:B------:R-:W-:Y:S01]  /*12560*/  IADD3 RZ, P6, R2, R11, RZ ;  /* 0x0000000b02ff7210 */ /* 0x000fe20007fde0ff */
[----:B------:R-:W-:Y:S01]  /*12570*/  IMAD.X R2, R4, 0x1, R19, P3 ;  /* 0x0000000104027824 */ /* 0x000fe200018e0613 */
[----:B------:R-:W-:-:S03]  /*12580*/  IADD3 RZ, P3, R0, R7, RZ ;  /* 0x0000000700ff7210 */ /* 0x000fc60007f7e0ff */
[----:B------:R-:W1:Y:S01]  /*12590*/  LDC R227, c[0x0][0x268] ;  /* 0x00009a00ffe37b82 */ /* 0x000e620000000800 */
[----:B------:R2:W-:Y:S01]  /*125a0*/  STL [R1+0x124c], R12 ;  /* 0x00124c0c01007387 */ /* 0x0005e20000100800 */
[----:B------:R-:W-:Y:S01]  /*125b0*/  IMAD.X R99, R22, 0x1, R19, P3 ;  /* 0x0000000116637824 */ /* 0x000fe200018e0613 */
[----:B------:R-:W-:Y:S01]  /*125c0*/  IADD3 R98, P3, R219, R53, RZ ;  /* 0x00000035db627210 */ /* 0x000fe20007f7e0ff */
[----:B------:R-:W-:-:S04]  /*125d0*/  IMAD R53, R54, 0x1ff, RZ ;  /* 0x000001ff36357824 */ /* 0x000fc800078e02ff */
[----:B---3--:R-:W3:Y:S01]  /*125e0*/  LDC R13, c[0x0][0x268] ;  /* 0x00009a00ff0d7b82 */ /* 0x008ee20000000800 */
[----:B--2---:R-:W-:Y:S01]  /*125f0*/  IMAD.X R12, R4, 0x1, R18, P1 ;  /* 0x00000001040c7824 */ /* 0x004fe200008e0612 */
[----:B------:R-:W-:-:S04]  /*12600*/  IADD3 RZ, P1, R0, R6, RZ ;  /* 0x0000000600ff7210 */ /* 0x000fc80007f3e0ff */
[----:B------:R2:W-:Y:S02]  /*12610*/  STL [R1+0x1250], R12 ;  /* 0x0012500c01007387 */ /* 0x0005e40000100800 */
[----:B------:R-:W1:Y:S02]  /*12620*/  LDC R228, c[0x0][0x268] ;  /* 0x00009a00ffe47b82 */ /* 0x000e640000000800 */
[----:B------:R0:W-:Y:S06]  /*12630*/  STL [R1+0x1254], R2 ;  /* 0x0012540201007387 */ /* 0x0001ec0000100800 */
[----:B------:R-:W1:Y:S01]  /*12640*/  LDC R229, c[0x0][0x268] ;  /* 0x00009a00ffe57b82 */ /* 0x000e620000000800 */
[----:B--2---:R-:W-:Y:S01]  /*12650*/  IMAD.X R12, R4, 0x1, R20, P4 ;  /* 0x00000001040c7824 */ /* 0x004fe200020e0614 */
[----:B------:R-:W-:Y:S01]  /*12660*/  IADD3 RZ, P4, R0, R10, RZ ;  /* 0x0000000a00ff7210 */ /* 0x000fe20007f9e0ff */
[----:B0-----:R-:W-:-:S03]  /*12670*/  IMAD.X R2, R22, 0x1, R18, P1 ;  /* 0x0000000116027824 */ /* 0x001fc600008e0612 */
[----:B------:R0:W-:Y:S01]  /*12680*/  STL [R1+0x1258], R12 ;  /* 0x0012580c01007387 */ /* 0x0001e20000100800 */
[----:B------:R-:W-:Y:S01]  /*12690*/  IADD3 RZ, P1, R0, R11, RZ ;  /* 0x0000000b00ff7210 */ /* 0x000fe20007f3e0ff */
[----:B---3--:R-:W-:Y:S01]  /*126a0*/  IMAD R13, R13, 0x1d9, RZ ;  /* 0x000001d90d0d7824 */ /* 0x008fe200078e02ff */
[----:B------:R-:W2:Y:S01]  /*126b0*/  LDC R0, c[0x0][0x268] ;  /* 0x00009a00ff007b82 */ /* 0x000ea20000000800 */
[----:B------:R-:W-:Y:S04]  /*126c0*/  STL [R1+0x125c], R2 ;  /* 0x00125c0201007387 */ /* 0x000fe80000100800 */
[----:B------:R3:W-:Y:S03]  /*126d0*/  STL [R1+0x1260], R99 ;  /* 0x0012606301007387 */ /* 0x0007e60000100800 */
[----:B0-----:R-:W0:Y:S01]  /*126e0*/  LDC R12, c[0x0][0x268] ;  /* 0x00009a00ff0c7b82 */ /* 0x001e220000000800 */
[----:B------:R4:W-:Y:S01]  /*126f0*/  STL [R1+0x13a4], R98 ;  /* 0x0013a46201007387 */ /* 0x0009e20000100800 */
[----:B---3--:R-:W-:-:S06]  /*12700*/  IMAD.X R99, R22, 0x1, R20, P4 ;  /* 0x0000000116637824 */ /* 0x008fcc00020e0614 */
[----:B------:R-:W3:Y:S01]  /*12710*/  LDC R2, c[0x0][0x268] ;  /* 0x00009a00ff027b82 */ /* 0x000ee20000000800 */
[----:B------:R-:W-:Y:S02]  /*12720*/  IADD3 R54, P4, R13, R219, RZ ;  /* 0x000000db0d367210 */ /* 0x000fe40007f9e0ff */
[-C--:B----4-:R-:W-:Y:S01]  /*12730*/  LEA.HI.X.SX32 R98, R55, R218.reuse, 0x1, P3 ;  /* 0x000000da37627211 */ /* 0x090fe200018f0eff */
[----:B------:R-:W-:Y:S01]  /*12740*/  STL [R1+0x1264], R99 ;  /* 0x0012646301007387 */ /* 0x000fe20000100800 */
[----:B------:R-:W-:Y:S01]  /*12750*/  LEA.HI.X.SX32 R13, R13, R218, 0x1, P4 ;  /* 0x000000da0d0d7211 */ /* 0x000fe200020f0eff */
[----:B--2---:R-:W-:Y:S02]  /*12760*/  IMAD R0, R0, 0x1db, RZ ;  /* 0x000001db00007824 */ /* 0x004fe400078e02ff */
[----:B------:R2:W-:Y:S01]  /*12770*/  STL [R1+0x126c], R54 ;  /* 0x00126c3601007387 */ /* 0x0005e20000100800 */
[----:B------:R-:W4:Y:S03]  /*12780*/  LDC R230, c[0x0][0x268] ;  /* 0x00009a00ffe67b82 */ /* 0x000f260000000800 */
[----:B------:R-:W-:Y:S01]  /*12790*/  STL [R1+0x13a0], R98 ;  /* 0x0013a06201007387 */ /* 0x000fe20000100800 */
[----:B0-----:R-:W-:-:S04]  /*127a0*/  IMAD R12, R12, 0x1dc, RZ ;  /* 0x000001dc0c0c7824 */ /* 0x001fc800078e02ff */
[----:B------:R-:W0:Y:S01]  /*127b0*/  LDC R231, c[0x0][0x268] ;  /* 0x00009a00ffe77b82 */ /* 0x000e220000000800 */
[----:B--2---:R-:W-:Y:S02]  /*127c0*/  IMAD.SHL.U32 R54, R56, 0x2, RZ ;  /* 0x0000000238367824 */ /* 0x004fe400078e00ff */
[----:B------:R-:W-:Y:S02]  /*127d0*/  IMAD R56, R61, 0x7, RZ ;  /* 0x000000073d387824 */ /* 0x000fe400078e02ff */
[----:B---3--:R-:W-:-:S03]  /*127e0*/  IMAD R2, R2, 0x1da, RZ ;  /* 0x000001da02027824 */ /* 0x008fc600078e02ff */
[----:B------:R-:W2:Y:S02]  /*127f0*/  LDC R232, c[0x0][0x268] ;  /* 0x00009a00ffe87b82 */ /* 0x000ea40000000800 */
[----:B------:R-:W-:-:S04]  /*12800*/  IADD3 R55, P3, R2, R219, RZ ;  /* 0x000000db02377210 */ /* 0x000fc80007f7e0ff */
[----:B------:R-:W-:Y:S01]  /*12810*/  LEA.HI.X.SX32 R2, R2, R218, 0x1, P3 ;  /* 0x000000da02027211 */ /* 0x000fe200018f0eff */
[----:B------:R3:W-:Y:S01]  /*12820*/  STL [R1+0x1274], R55 ;  /* 0x0012743701007387 */ /* 0x0007e20000100800 */
[----:B------:R-:W2:Y:S03]  /*12830*/  LDC R233, c[0x0][0x268] ;  /* 0x00009a00ffe97b82 */ /* 0x000ea60000000800 */
[----:B------:R5:W-:Y:S05]  /*12840*/  STL [R1+0x1268], R13 ;  /* 0x0012680d01007387 */ /* 0x000bea0000100800 */
[----:B------:R-:W2:Y:S01]  /*12850*/  LDC R234, c[0x0][0x268] ;  /* 0x00009a00ffea7b82 */ /* 0x000ea20000000800 */
[----:B---3--:R-:W-:-:S02]  /*12860*/  IADD3 R55, P4, R0, R219, RZ ;  /* 0x000000db00377210 */ /* 0x008fc40007f9e0ff */
[----:B-----5:R-:W-:-:S03]  /*12870*/  IADD3 R13, P3, R12, R219, RZ ;  /* 0x000000db0c0d7210 */ /* 0x020fc60007f7e0ff */
[----:B------:R3:W-:Y:S02]  /*12880*/  STL [R1+0x127c], R55 ;  /* 0x00127c3701007387 */ /* 0x0007e40000100800 */
[----:B------:R-:W5:Y:S02]  /*12890*/  LDC R235, c[0x0][0x268] ;  /* 0x00009a00ffeb7b82 */ /* 0x000f640000000800 */
[----:B------:R1:W-:Y:S04]  /*128a0*/  STL [R1+0x1270], R2 ;  /* 0x0012700201007387 */ /* 0x0003e80000100800 */
[----:B------:R4:W-:Y:S01]  /*128b0*/  STL [R1+0x1284], R13 ;  /* 0x0012840d01007387 */ /* 0x0009e20000100800 */
[----:B---3--:R-:W-:Y:S01]  /*128c0*/  IMAD.SHL.U32 R55, R62, 0x8, RZ ;  /* 0x000000083e377824 */ /* 0x008fe200078e00ff */
[----:B------:R-:W3:Y:S01]  /*128d0*/  LDC R236, c[0x0][0x268] ;  /* 0x00009a00ffec7b82 */ /* 0x000ee20000000800 */
[----:B-1----:R-:W-:-:S02]  /*128e0*/  LEA.HI.X.SX32 R2, R0, R218, 0x1, P4 ;  /* 0x000000da00027211 */ /* 0x002fc400020f0eff */
[----:B------:R-:W-:Y:S02]  /*128f0*/  LEA.HI.X.SX32 R0, R12, R218, 0x1, P3 ;  /* 0x000000da0c007211 */ /* 0x000fe400018f0eff */
[-C--:B----4-:R-:W-:Y:S01]  /*12900*/  IADD3 R13, P4, R14, R219.reuse, RZ ;  /* 0x000000db0e0d7210 */ /* 0x090fe20007f9e0ff */
[----:B------:R1:W-:Y:S02]  /*12910*/  STL [R1+0x1278], R2 ;  /* 0x0012780201007387 */ /* 0x0003e40000100800 */
[----:B------:R-:W4:Y:S02]  /*12920*/  LDC R237, c[0x0][0x268] ;  /* 0x00009a00ffed7b82 */ /* 0x000f240000000800 */
[----:B------:R0:W-:Y:S04]  /*12930*/  STL [R1+0x128c], R13 ;  /* 0x00128c0d01007387 */ /* 0x0001e80000100800 */
[----:B------:R0:W-:Y:S02]  /*12940*/  STL [R1+0x1280], R0 ;  /* 0x0012800001007387 */ /* 0x0001e40000100800 */
[----:B------:R-:W4:Y:S01]  /*12950*/  LDC R238, c[0x0][0x268] ;  /* 0x00009a00ffee7b82 */ /* 0x000f220000000800 */
[----:B-1----:R-:W-:Y:S01]  /*12960*/  IADD3 R2, P3, R15, R219, RZ ;  /* 0x000000db0f027210 */ /* 0x002fe20007f7e0ff */
[----:B0-----:R-:W-:-:S04]  /*12970*/  IMAD R13, R73, 0x13, RZ ;  /* 0x00000013490d7824 */ /* 0x001fc800078e02ff */
[----:B------:R0:W-:Y:S02]  /*12980*/  STL [R1+0x1294], R2 ;  /* 0x0012940201007387 */ /* 0x0001e40000100800 */
[----:B------:R-:W1:Y:S01]  /*12990*/  LDC R239, c[0x0][0x268] ;  /* 0x00009a00ffef7b82 */ /* 0x000e620000000800 */
[----:B------:R-:W-:Y:S01]  /*129a0*/  LEA.HI.X.SX32 R0, R14, R218, 0x1, P4 ;  /* 0x000000da0e007211 */ /* 0x000fe200020f0eff */
[----:B------:R-:W-:Y:S01]  /*129b0*/  IMAD R14, R72, 0x12, RZ ;  /* 0x00000012480e7824 */ /* 0x000fe200078e02ff */
[----:B------:R-:W-:-:S03]  /*129c0*/  IADD3 R12, P4, R16, R219, RZ ;  /* 0x000000db100c7210 */ /* 0x000fc60007f9e0ff */
[----:B------:R2:W-:Y:S01]  /*129d0*/  STL [R1+0x1288], R0 ;  /* 0x0012880001007387 */ /* 0x0005e20000100800 */
[----:B0-----:R-:W-:Y:S01]  /*129e0*/  LEA.HI.X.SX32 R2, R15, R218, 0x1, P3 ;  /* 0x000000da0f027211 */ /* 0x001fe200018f0eff */
[----:B------:R-:W-:Y:S02]  /*129f0*/  IMAD R15, R71, 0x11, RZ ;  /* 0x00000011470f7824 */ /* 0x000fe400078e02ff */
[----:B------:R-:W-:Y:S01]  /*12a00*/  STL [R1+0x129c], R12 ;  /* 0x00129c0c01007387 */ /* 0x000fe20000100800 */
[----:B------:R-:W0:Y:S03]  /*12a10*/  LDC R240, c[0x0][0x268] ;  /* 0x00009a00fff07b82 */ /* 0x000e260000000800 */
[----:B------:R5:W-:Y:S01]  /*12a20*/  STL [R1+0x1290], R2 ;  /* 0x0012900201007387 */ /* 0x000be20000100800 */
[----:B--2---:R-:W-:-:S04]  /*12a30*/  IADD3 R0, P3, R17, R219, RZ ;  /* 0x000000db11007210 */ /* 0x004fc80007f7e0ff */
[----:B------:R-:W2:Y:S01]  /*12a40*/  LDC R242, c[0x0][0x268] ;  /* 0x00009a00fff27b82 */ /* 0x000ea20000000800 */
[----:B------:R3:W-:Y:S01]  /*12a50*/  STL [R1+0x12a4], R0 ;  /* 0x0012a40001007387 */ /* 0x0007e20000100800 */
[----:B-----5:R-:W-:Y:S01]  /*12a60*/  LEA.HI.X.SX32 R2, R16, R218, 0x1, P4 ;  /* 0x000000da10027211 */ /* 0x020fe200020f0eff */
[----:B------:R-:W-:Y:S01]  /*12a70*/  IMAD.SHL.U32 R16, R70, 0x10, RZ ;  /* 0x0000001046107824 */ /* 0x000fe200078e00ff */
[----:B------:R-:W-:-:S04]  /*12a80*/  IADD3 R12, P4, R23, R219, RZ ;  /* 0x000000db170c7210 */ /* 0x000fc80007f9e0ff */
[----:B------:R-:W5:Y:S01]  /*12a90*/  LDC R243, c[0x0][0x268] ;  /* 0x00009a00fff37b82 */ /* 0x000f620000000800 */
[----:B------:R4:W-:Y:S01]  /*12aa0*/  STL [R1+0x1298], R2 ;  /* 0x0012980201007387 */ /* 0x0009e20000100800 */
[----:B---3--:R-:W-:Y:S01]  /*12ab0*/  LEA.HI.X.SX32 R0, R17, R218, 0x1, P3 ;  /* 0x000000da11007211 */ /* 0x008fe200018f0eff */
[----:B------:R-:W-:Y:S02]  /*12ac0*/  IMAD R17, R69, 0xf, RZ ;  /* 0x0000000f45117824 */ /* 0x000fe400078e02ff */
[----:B------:R-:W-:Y:S03]  /*12ad0*/  STL [R1+0x12ac], R12 ;  /* 0x0012ac0c01007387 */ /* 0x000fe60000100800 */
[----:B------:R-:W3:Y:S01]  /*12ae0*/  LDC R244, c[0x0][0x268] ;  /* 0x00009a00fff47b82 */ /* 0x000ee20000000800 */
[----:B------:R1:W-:Y:S01]  /*12af0*/  STL [R1+0x12a0], R0 ;  /* 0x0012a00001007387 */ /* 0x0003e20000100800 */
[----:B----4-:R-:W-:-:S06]  /*12b00*/  IADD3 R2, P3, R24, R219, RZ ;  /* 0x000000db18027210 */ /* 0x010fcc0007f7e0ff */
[----:B------:R-:W4:Y:S01]  /*12b10*/  LDC R245, c[0x0][0x268] ;  /* 0x00009a00fff57b82 */ /* 0x000f220000000800 */
[----:B------:R0:W-:Y:S01]  /*12b20*/  STL [R1+0x12b4], R2 ;  /* 0x0012b40201007387 */ /* 0x0001e20000100800 */
[----:B-1----:R-:W-:Y:S01]  /*12b30*/  LEA.HI.X.SX32 R0, R23, R218, 0x1, P4 ;  /* 0x000000da17007211 */ /* 0x002fe200020f0eff */
[----:B------:R-:W-:Y:S01]  /*12b40*/  IMAD R23, R68, 0xe, RZ ;  /* 0x0000000e44177824 */ /* 0x000fe200078e02ff */
[----:B------:R-:W-:-:S04]  /*12b50*/  IADD3 R12, P4, R25, R219, RZ ;  /* 0x000000db190c7210 */ /* 0x000fc80007f9e0ff */
[----:B------:R-:W1:Y:S01]  /*12b60*/  LDC R246, c[0x0][0x268] ;  /* 0x00009a00fff67b82 */ /* 0x000e620000000800 */
[----:B------:R2:W-:Y:S01]  /*12b70*/  STL [R1+0x12a8], R0 ;  /* 0x0012a80001007387 */ /* 0x0005e20000100800 */
[----:B0-----:R-:W-:Y:S01]  /*12b80*/  LEA.HI.X.SX32 R2, R24, R218, 0x1, P3 ;  /* 0x000000da18027211 */ /* 0x001fe200018f0eff */
[----:B------:R-:W-:Y:S02]  /*12b90*/  IMAD R24, R67, 0xd, RZ ;  /* 0x0000000d43187824 */ /* 0x000fe400078e02ff */
[----:B------:R-:W-:Y:S03]  /*12ba0*/  STL [R1+0x12bc], R12 ;  /* 0x0012bc0c01007387 */ /* 0x000fe60000100800 */
[----:B------:R-:W0:Y:S01]  /*12bb0*/  LDC R247, c[0x0][0x268] ;  /* 0x00009a00fff77b82 */ /* 0x000e220000000800 */
[----:B------:R5:W-:Y:S01]  /*12bc0*/  STL [R1+0x12b0], R2 ;  /* 0x0012b00201007387 */ /* 0x000be20000100800 */
[----:B--2---:R-:W-:-:S05]  /*12bd0*/  IADD3 R0, P3, R26, R219, RZ ;  /* 0x000000db1a007210 */ /* 0x004fca0007f7e0ff */
[----:B------:R2:W-:Y:S01]  /*12be0*/  STL [R1+0x12c4], R0 ;  /* 0x0012c40001007387 */ /* 0x0005e20000100800 */
[----:B------:R-:W3:Y:S01]  /*12bf0*/  LDC R248, c[0x0][0x268] ;  /* 0x00009a00fff87b82 */ /* 0x000ee20000000800 */
[----:B-----5:R-:W-:Y:S01]  /*12c00*/  LEA.HI.X.SX32 R2, R25, R218, 0x1, P4 ;  /* 0x000000da19027211 */ /* 0x020fe200020f0eff */
[----:B------:R-:W-:Y:S01]  /*12c10*/  IMAD R25, R66, 0xc, RZ ;  /* 0x0000000c42197824 */ /* 0x000fe200078e02ff */
[----:B------:R-:W-:-:S03]  /*12c20*/  IADD3 R12, P4, R27, R219, RZ ;  /* 0x000000db1b0c7210 */ /* 0x000fc60007f9e0ff */
[----:B------:R5:W-:Y:S02]  /*12c30*/  STL [R1+0x12b8], R2 ;  /* 0x0012b80201007387 */ /* 0x000be40000100800 */
[----:B------:R-:W0:Y:S01]  /*12c40*/  LDC R249, c[0x0][0x268] ;  /* 0x00009a00fff97b82 */ /* 0x000e220000000800 */
[----:B--2---:R-:W-:Y:S01]  /*12c50*/  LEA.HI.X.SX32 R0, R26, R218, 0x1, P3 ;  /* 0x000000da1a007211 */ /* 0x004fe200018f0eff */
[----:B------:R-:W-:Y:S01]  /*12c60*/  IMAD R26, R65, 0xb, RZ ;  /* 0x0000000b411a7824 */ /* 0x000fe200078e02ff */
[----:B------:R-:W-:Y:S04]  /*12c70*/  STL [R1+0x12cc], R12 ;  /* 0x0012cc0c01007387 */ /* 0x000fe80000100800 */
[----:B------:R2:W-:Y:S01]  /*12c80*/  STL [R1+0x12c0], R0 ;  /* 0x0012c00001007387 */ /* 0x0005e20000100800 */
[----:B------:R-:W4:Y:S01]  /*12c90*/  LDC R250, c[0x0][0x268] ;  /* 0x00009a00fffa7b82 */ /* 0x000f220000000800 */
[----:B-----5:R-:W-:-:S05]  /*12ca0*/  IADD3 R2, P3, R28, R219, RZ ;  /* 0x000000db1c027210 */ /* 0x020fca0007f7e0ff */
[----:B------:R5:W-:Y:S01]  /*12cb0*/  STL [R1+0x12d4], R2 ;  /* 0x0012d40201007387 */ /* 0x000be20000100800 */
[----:B--2---:R-:W-:Y:S01]  /*12cc0*/  LEA.HI.X.SX32 R0, R27, R218, 0x1, P4 ;  /* 0x000000da1b007211 */ /* 0x004fe200020f0eff */
[----:B------:R-:W-:Y:S01]  /*12cd0*/  IMAD R27, R64, 0xa, RZ ;  /* 0x0000000a401b7824 */ /* 0x000fe200078e02ff */
[----:B------:R-:W-:-:S03]  /*12ce0*/  IADD3 R12, P4, R29, R219, RZ ;  /* 0x000000db1d0c7210 */ /* 0x000fc60007f9e0ff */
[----:B------:R2:W-:Y:S01]  /*12cf0*/  STL [R1+0x12c8], R0 ;  /* 0x0012c80001007387 */ /* 0x0005e20000100800 */
[----:B-----5:R-:W-:Y:S01]  /*12d00*/  LEA.HI.X.SX32 R2, R28, R218, 0x1, P3 ;  /* 0x000000da1c027211 */ /* 0x020fe200018f0eff */
[----:B------:R-:W-:Y:S02]  /*12d10*/  IMAD R28, R63, 0x9, RZ ;  /* 0x000000093f1c7824 */ /* 0x000fe400078e02ff */
[----:B------:R-:W-:Y:S04]  /*12d20*/  STL [R1+0x12dc], R12 ;  /* 0x0012dc0c01007387 */ /* 0x000fe80000100800 */
[----:B------:R5:W-:Y:S01]  /*12d30*/  STL [R1+0x12d0], R2 ;  /* 0x0012d00201007387 */ /* 0x000be20000100800 */
[----:B--2---:R-:W-:-:S05]  /*12d40*/  IADD3 R0, P3, R30, R219, RZ ;  /* 0x000000db1e007210 */ /* 0x004fca0007f7e0ff */
[----:B------:R2:W-:Y:S01]  /*12d50*/  STL [R1+0x12e4], R0 ;  /* 0x0012e40001007387 */ /* 0x0005e20000100800 */
[----:B-----5:R-:W-:Y:S02]  /*12d60*/  LEA.HI.X.SX32 R2, R29, R218, 0x1, P4 ;  /* 0x000000da1d027211 */ /* 0x020fe400020f0eff */
[----:B------:R-:W-:-:S03]  /*12d70*/  IADD3 R12, P4, R31, R219, RZ ;  /* 0x000000db1f0c7210 */ /* 0x000fc60007f9e0ff */
[----:B------:R5:W-:Y:S01]  /*12d80*/  STL [R1+0x12d8], R2 ;  /* 0x0012d80201007387 */ /* 0x000be20000100800 */
[----:B--2---:R-:W-:-:S03]  /*12d90*/  LEA.HI.X.SX32 R0, R30, R218, 0x1, P3 ;  /* 0x000000da1e007211 */ /* 0x004fc600018f0eff */
[----:B------:R-:W-:Y:S04]  /*12da0*/  STL [R1+0x12ec], R12 ;  /* 0x0012ec0c01007387 */ /* 0x000fe80000100800 */
[----:B------:R2:W-:Y:S01]  /*12db0*/  STL [R1+0x12e0], R0 ;  /* 0x0012e00001007387 */ /* 0x0005e20000100800 */
[----:B-----5:R-:W-:-:S05]  /*12dc0*/  IADD3 R2, P3, R32, R219, RZ ;  /* 0x000000db20027210 */ /* 0x020fca0007f7e0ff */
[----:B------:R5:W-:Y:S01]  /*12dd0*/  STL [R1+0x12f4], R2 ;  /* 0x0012f40201007387 */ /* 0x000be20000100800 */
[----:B--2---:R-:W-:Y:S02]  /*12de0*/  LEA.HI.X.SX32 R0, R31, R218, 0x1, P4 ;  /* 0x000000da1f007211 */ /* 0x004fe400020f0eff */
[----:B------:R-:W-:-:S03]  /*12df0*/  IADD3 R12, P4, R33, R219, RZ ;  /* 0x000000db210c7210 */ /* 0x000fc60007f9e0ff */
[----:B------:R2:W-:Y:S01]  /*12e00*/  STL [R1+0x12e8], R0 ;  /* 0x0012e80001007387 */ /* 0x0005e20000100800 */
[----:B-----5:R-:W-:-:S03]  /*12e10*/  LEA.HI.X.SX32 R2, R32, R218, 0x1, P3 ;  /* 0x000000da20027211 */ /* 0x020fc600018f0eff */
        /* <DEDUP_REMOVED lines=68> */
[-C--:B-----5:R-:W-:Y:S02]  /*13260*/  LEA.HI.X.SX32 R2, R49, R218.reuse, 0x1, P4 ;  /* 0x000000da31027211 */ /* 0x0a0fe400020f0eff */
[----:B------:R-:W-:Y:S01]  /*13270*/  IADD3 R12, P4, R51, R219, RZ ;  /* 0x000000db330c7210 */ /* 0x000fe20007f9e0ff */
[----:B------:R-:W5:Y:S02]  /*13280*/  LDC R49, c[0x0][0x268] ;  /* 0x00009a00ff317b82 */ /* 0x000f640000000800 */
[----:B------:R1:W-:Y:S01]  /*13290*/  STL [R1+0x1378], R2 ;  /* 0x0013780201007387 */ /* 0x0003e20000100800 */
[----:B--2---:R-:W-:-:S03]  /*132a0*/  LEA.HI.X.SX32 R0, R50, R218, 0x1, P3 ;  /* 0x000000da32007211 */ /* 0x004fc600018f0eff */
[----:B------:R2:W-:Y:S04]  /*132b0*/  STL [R1+0x138c], R12 ;  /* 0x00138c0c01007387 */ /* 0x0005e80000100800 */
[----:B------:R3:W-:Y:S01]  /*132c0*/  STL [R1+0x1380], R0 ;  /* 0x0013800001007387 */ /* 0x0007e20000100800 */
[----:B-1----:R-:W-:-:S04]  /*132d0*/  IADD3 R2, P3, R52, R219, RZ ;  /* 0x000000db34027210 */ /* 0x002fc80007f7e0ff */
[-C--:B------:R-:W-:Y:S01]  /*132e0*/  LEA.HI.X.SX32 R29, R52, R218.reuse, 0x1, P3 ;  /* 0x000000da341d7211 */ /* 0x080fe200018f0eff */
[----:B------:R1:W-:Y:S01]  /*132f0*/  STL [R1+0x1394], R2 ;  /* 0x0013940201007387 */ /* 0x0003e20000100800 */
[----:B--2---:R-:W-:Y:S01]  /*13300*/  IMAD R12, R74, 0x14, RZ ;  /* 0x000000144a0c7824 */ /* 0x004fe200078e02ff */
[----:B---3--:R-:W-:-:S05]  /*13310*/  LEA.HI.X.SX32 R0, R51, R218, 0x1, P4 ;  /* 0x000000da33007211 */ /* 0x008fca00020f0eff */
[----:B------:R2:W-:Y:S01]  /*13320*/  STL [R1+0x1388], R0 ;  /* 0x0013880001007387 */ /* 0x0005e20000100800 */
[----:B-1----:R-:W-:-:S05]  /*13330*/  IADD3 R2, P4, R53, R219, RZ ;  /* 0x000000db35027210 */ /* 0x002fca0007f9e0ff */
[----:B------:R1:W-:Y:S01]  /*13340*/  STL [R1+0x139c], R2 ;  /* 0x00139c0201007387 */ /* 0x0003e20000100800 */
[----:B--2---:R-:W-:-:S03]  /*13350*/  IADD3 R0, P3, R54, R219, RZ ;  /* 0x000000db36007210 */ /* 0x004fc60007f7e0ff */
[----:B------:R2:W-:Y:S01]  /*13360*/  STL [R1+0x1390], R29 ;  /* 0x0013901d01007387 */ /* 0x0005e20000100800 */
[----:B------:R-:W-:-:S03]  /*13370*/  LEA.HI.X.SX32 R30, R54, R218, 0x1, P3 ;  /* 0x000000da361e7211 */ /* 0x000fc600018f0eff */
[----:B------:R3:W-:Y:S01]  /*13380*/  STL [R1+0x13ac], R0 ;  /* 0x0013ac0001007387 */ /* 0x0007e20000100800 */
[----:B-1----:R-:W-:Y:S01]  /*13390*/  IMAD R2, R75, 0x15, RZ ;  /* 0x000000154b027824 */ /* 0x002fe200078e02ff */
[----:B--2---:R-:W-:Y:S02]  /*133a0*/  LEA.HI.X.SX32 R29, R53, R218, 0x1, P4 ;  /* 0x000000da351d7211 */ /* 0x004fe400020f0eff */
[----:B---3--:R-:W-:-:S03]  /*133b0*/  IADD3 R0, P4, R60, R219, RZ ;  /* 0x000000db3c007210 */ /* 0x008fc60007f9e0ff */
[----:B------:R1:W-:Y:S04]  /*133c0*/  STL [R1+0x1398], R29 ;  /* 0x0013981d01007387 */ /* 0x0003e80000100800 */
[----:B------:R2:W-:Y:S04]  /*133d0*/  STL [R1+0x13b4], R0 ;  /* 0x0013b40001007387 */ /* 0x0005e80000100800 */
[----:B------:R3:W-:Y:S01]  /*133e0*/  STL [R1+0x13a8], R30 ;  /* 0x0013a81e01007387 */ /* 0x0007e20000100800 */
[----:B-1----:R-:W-:Y:S01]  /*133f0*/  IADD3 R29, P3, R59, R219, RZ ;  /* 0x000000db3b1d7210 */ /* 0x002fe20007f7e0ff */
[----:B--2---:R-:W-:-:S04]  /*13400*/  IMAD R0, R76, 0x16, RZ ;  /* 0x000000164c007824 */ /* 0x004fc800078e02ff */
[----:B------:R1:W-:Y:S01]  /*13410*/  STL [R1+0x13bc], R29 ;  /* 0x0013bc1d01007387 */ /* 0x0003e20000100800 */
[----:B---3--:R-:W-:Y:S02]  /*13420*/  LEA.HI.X.SX32 R30, R60, R218, 0x1, P4 ;  /* 0x000000da3c1e7211 */ /* 0x008fe400020f0eff */
[----:B------:R-:W-:-:S03]  /*13430*/  IADD3 R31, P4, R58, R219, RZ ;  /* 0x000000db3a1f7210 */ /* 0x000fc60007f9e0ff */
[----:B------:R2:W-:Y:S01]  /*13440*/  STL [R1+0x13b0], R30 ;  /* 0x0013b01e01007387 */ /* 0x0005e20000100800 */
[----:B-1----:R-:W-:-:S03]  /*13450*/  LEA.HI.X.SX32 R29, R59, R218, 0x1, P3 ;  /* 0x000000da3b1d7211 */ /* 0x002fc600018f0eff */
[----:B------:R1:W-:Y:S04]  /*13460*/  STL [R1+0x13c4], R31 ;  /* 0x0013c41f01007387 */ /* 0x0003e80000100800 */
[----:B------:R3:W-:Y:S01]  /*13470*/  STL [R1+0x13b8], R29 ;  /* 0x0013b81d01007387 */ /* 0x0007e20000100800 */
[----:B--2---:R-:W-:-:S04]  /*13480*/  IADD3 R30, P3, R57, R219, RZ ;  /* 0x000000db391e7210 */ /* 0x004fc80007f7e0ff */
[-C--:B------:R-:W-:Y:S01]  /*13490*/  LEA.HI.X.SX32 R32, R57, R218.reuse, 0x1, P3 ;  /* 0x000000da39207211 */ /* 0x080fe200018f0eff */
[----:B------:R2:W-:Y:S01]  /*134a0*/  STL [R1+0x13cc], R30 ;  /* 0x0013cc1e01007387 */ /* 0x0005e20000100800 */
[----:B-1----:R-:W-:Y:S01]  /*134b0*/  IMAD R31, R77, 0x17, RZ ;  /* 0x000000174d1f7824 */ /* 0x002fe200078e02ff */
[----:B---3--:R-:W-:-:S05]  /*134c0*/  LEA.HI.X.SX32 R29, R58, R218, 0x1, P4 ;  /* 0x000000da3a1d7211 */ /* 0x008fca00020f0eff */
[----:B------:R1:W-:Y:S01]  /*134d0*/  STL [R1+0x13c0], R29 ;  /* 0x0013c01d01007387 */ /* 0x0003e20000100800 */
[----:B--2---:R-:W-:-:S04]  /*134e0*/  IADD3 R30, P4, R56, R219, RZ ;  /* 0x000000db381e7210 */ /* 0x004fc80007f9e0ff */
[----:B------:R-:W-:Y:S01]  /*134f0*/  LEA.HI.X.SX32 R33, R56, R218, 0x1, P4 ;  /* 0x000000da38217211 */ /* 0x000fe200020f0eff */
[----:B------:R2:W-:Y:S01]  /*13500*/  STL [R1+0x13d4], R30 ;  /* 0x0013d41e01007387 */ /* 0x0005e20000100800 */
[----:B-1----:R-:W-:-:S03]  /*13510*/  IADD3 R29, P3, R55, R219, RZ ;  /* 0x000000db371d7210 */ /* 0x002fc60007f7e0ff */
[----:B------:R1:W-:Y:S04]  /*13520*/  STL [R1+0x13c8], R32 ;  /* 0x0013c82001007387 */ /* 0x0003e80000100800 */
[----:B------:R3:W-:Y:S01]  /*13530*/  STL [R1+0x13dc], R29 ;  /* 0x0013dc1d01007387 */ /* 0x0007e20000100800 */
[----:B--2---:R-:W-:-:S03]  /*13540*/  IMAD R30, R78, 0x18, RZ ;  /* 0x000000184e1e7824 */ /* 0x004fc600078e02ff */
[----:B------:R2:W-:Y:S01]  /*13550*/  STL [R1+0x13d0], R33 ;  /* 0x0013d02101007387 */ /* 0x0005e20000100800 */
[----:B-1----:R-:W-:Y:S02]  /*13560*/  LEA.HI.X.SX32 R32, R55, R218, 0x1, P3 ;  /* 0x000000da37207211 */ /* 0x002fe400018f0eff */
[-C--:B---3--:R-:W-:Y:S02]  /*13570*/  IADD3 R29, P4, R28, R219.reuse, RZ ;  /* 0x000000db1c1d7210 */ /* 0x088fe40007f9e0ff */
[----:B--2---:R-:W-:-:S03]  /*13580*/  IADD3 R33, P3, R27, R219, RZ ;  /* 0x000000db1b217210 */ /* 0x004fc60007f7e0ff */
[----:B------:R1:W-:Y:S04]  /*13590*/  STL [R1+0x13e4], R29 ;  /* 0x0013e41d01007387 */ /* 0x0003e80000100800 */
[----:B------:R2:W-:Y:S04]  /*135a0*/  STL [R1+0x13d8], R32 ;  /* 0x0013d82001007387 */ /* 0x0005e80000100800 */
[----:B------:R3:W-:Y:S01]  /*135b0*/  STL [R1+0x13ec], R33 ;  /* 0x0013ec2101007387 */ /* 0x0007e20000100800 */
[----:B-1----:R-:W-:Y:S01]  /*135c0*/  IMAD R29, R79, 0x19, RZ ;  /* 0x000000194f1d7824 */ /* 0x002fe200078e02ff */
[----:B--2---:R-:W-:-:S02]  /*135d0*/  LEA.HI.X.SX32 R32, R28, R218, 0x1, P4 ;  /* 0x000000da1c207211 */ /* 0x004fc400020f0eff */
[----:B------:R-:W-:Y:S01]  /*135e0*/  LEA.HI.X.SX32 R28, R27, R218, 0x1, P3 ;  /* 0x000000da1b1c7211 */ /* 0x000fe200018f0eff */
[----:B------:R-:W-:Y:S01]  /*135f0*/  IMAD R27, R80, 0x1a, RZ ;  /* 0x0000001a501b7824 */ /* 0x000fe200078e02ff */
[-C--:B---3--:R-:W-:Y:S01]  /*13600*/  IADD3 R33, P4, R26, R219.reuse, RZ ;  /* 0x000000db1a217210 */ /* 0x088fe20007f9e0ff */
[----:B------:R1:W-:Y:S04]  /*13610*/  STL [R1+0x13e0], R32 ;  /* 0x0013e02001007387 */ /* 0x0003e80000100800 */
[----:B------:R-:W-:Y:S04]  /*13620*/  STL [R1+0x13f4], R33 ;  /* 0x0013f42101007387 */ /* 0x000fe80000100800 */
[----:B------:R2:W-:Y:S01]  /*13630*/  STL [R1+0x13e8], R28 ;  /* 0x0013e81c01007387 */ /* 0x0005e20000100800 */
[----:B-1----:R-:W-:-:S05]  /*13640*/  IADD3 R32, P3, R25, R219, RZ ;  /* 0x000000db19207210 */ /* 0x002fca0007f7e0ff */
[----:B------:R1:W-:Y:S01]  /*13650*/  STL [R1+0x13fc], R32 ;  /* 0x0013fc2001007387 */ /* 0x0003e20000100800 */
[-C--:B--2---:R-:W-:Y:S02]  /*13660*/  LEA.HI.X.SX32 R28, R26, R218.reuse, 0x1, P4 ;  /* 0x000000da1a1c7211 */ /* 0x084fe400020f0eff */
[----:B------:R-:W-:Y:S01]  /*13670*/  LEA.HI.X.SX32 R26, R25, R218, 0x1, P3 ;  /* 0x000000da191a7211 */ /* 0x000fe200018f0eff */
[----:B------:R-:W-:Y:S02]  /*13680*/  IMAD R25, R81, 0x1b, RZ ;  /* 0x0000001b51197824 */ /* 0x000fe400078e02ff */
[----:B------:R2:W-:Y:S01]  /*13690*/  STL [R1+0x13f0], R28 ;  /* 0x0013f01c01007387 */ /* 0x0005e20000100800 */
[----:B-1----:R-:W-:-:S05]  /*136a0*/  IADD3 R32, P4, R24, R219, RZ ;  /* 0x000000db18207210 */ /* 0x002fca0007f9e0ff */
[----:B------:R-:W-:Y:S01]  /*136b0*/  STL [R1+0x1404], R32 ;  /* 0x0014042001007387 */ /* 0x000fe20000100800 */
[----:B--2---:R-:W-:-:S03]  /*136c0*/  IADD3 R28, P3, R23, R219, RZ ;  /* 0x000000db171c7210 */ /* 0x004fc60007f7e0ff */
[----:B------:R1:W-:Y:S04]  /*136d0*/  STL [R1+0x13f8], R26 ;  /* 0x0013f81a01007387 */ /* 0x0003e80000100800 */
[----:B------:R2:W-:Y:S01]  /*136e0*/  STL [R1+0x140c], R28 ;  /* 0x00140c1c01007387 */ /* 0x0005e20000100800 */
[-C--:B-1----:R-:W-:Y:S02]  /*136f0*/  LEA.HI.X.SX32 R26, R24, R218.reuse, 0x1, P4 ;  /* 0x000000da181a7211 */ /* 0x082fe400020f0eff */
[----:B------:R-:W-:Y:S01]  /*13700*/  LEA.HI.X.SX32 R24, R23, R218, 0x1, P3 ;  /* 0x000000da17187211 */ /* 0x000fe200018f0eff */
[----:B------:R-:W-:Y:S01]  /*13710*/  IMAD R23, R82, 0x1c, RZ ;  /* 0x0000001c52177824 */ /* 0x000fe200078e02ff */
[-C--:B--2---:R-:W-:Y:S01]  /*13720*/  IADD3 R28, P4, R17, R219.reuse, RZ ;  /* 0x000000db111c7210 */ /* 0x084fe20007f9e0ff */
        /* <DEDUP_REMOVED lines=34> */
[----:B------:R-:W-:Y:S01]  /*13950*/  IMAD.SHL.U32 R0, R86, 0x20, RZ ;  /* 0x0000002056007824 */ /* 0x000fe200078e00ff */
[-C--:B--2---:R-:W-:Y:S01]  /*13960*/  IADD3 R15, P4, R31, R219.reuse, RZ ;  /* 0x000000db1f0f7210 */ /* 0x084fe20007f9e0ff */
[----:B------:R1:W-:Y:S04]  /*13970*/  STL [R1+0x1440], R13 ;  /* 0x0014400d01007387 */ /* 0x0003e80000100800 */
[----:B------:R2:W-:Y:S04]  /*13980*/  STL [R1+0x1454], R15 ;  /* 0x0014540f01007387 */ /* 0x0005e80000100800 */
[----:B------:R3:W-:Y:S01]  /*13990*/  STL [R1+0x1448], R2 ;  /* 0x0014480201007387 */ /* 0x0007e20000100800 */
[----:B-1----:R-:W-:-:S04]  /*139a0*/  IADD3 R13, P3, R30, R219, RZ ;  /* 0x000000db1e0d7210 */ /* 0x002fc80007f7e0ff */
[-C--:B--2---:R-:W-:Y:S01]  /*139b0*/  LEA.HI.X.SX32 R15, R30, R218.reuse, 0x1, P3 ;  /* 0x000000da1e0f7211 */ /* 0x084fe200018f0eff */
[----:B------:R1:W-:Y:S01]  /*139c0*/  STL [R1+0x145c], R13 ;  /* 0x00145c0d01007387 */ /* 0x0003e20000100800 */
        /* <DEDUP_REMOVED lines=8> */
[----:B------:R-:W0:Y:S01]  /*13a50*/  LDC R27, c[0x0][0x268] ;  /* 0x00009a00ff1b7b82 */ /* 0x000e220000000800 */
[----:B-1----:R-:W-:Y:S01]  /*13a60*/  IMAD R13, R87, 0x21, RZ ;  /* 0x00000021570d7824 */ /* 0x002fe200078e02ff */
[----:B--2---:R-:W-:Y:S02]  /*13a70*/  LEA.HI.X.SX32 R15, R29, R218, 0x1, P4 ;  /* 0x000000da1d0f7211 */ /* 0x004fe400020f0eff */
[----:B---3--:R-:W-:-:S03]  /*13a80*/  IADD3 R2, P4, R25, R219, RZ ;  /* 0x000000db19027210 */ /* 0x008fc60007f9e0ff */
[----:B------:R1:W-:Y:S01]  /*13a90*/  STL [R1+0x1460], R15 ;  /* 0x0014600f01007387 */ /* 0x0003e20000100800 */
[----:B------:R-:W-:-:S03]  /*13aa0*/  LEA.HI.X.SX32 R24, R25, R218, 0x1, P4 ;  /* 0x000000da19187211 */ /* 0x000fc600020f0eff */
[----:B------:R2:W-:Y:S01]  /*13ab0*/  STL [R1+0x1474], R2 ;  /* 0x0014740201007387 */ /* 0x0005e20000100800 */
[----:B------:R-:W3:Y:S03]  /*13ac0*/  LDC R25, c[0x0][0x268] ;  /* 0x00009a00ff197b82 */ /* 0x000ee60000000800 */
[----:B------:R4:W-:Y:S01]  /*13ad0*/  STL [R1+0x1468], R17 ;  /* 0x0014681101007387 */ /* 0x0009e20000100800 */
[----:B-1----:R-:W-:Y:S01]  /*13ae0*/  IADD3 R15, P3, R23, R219, RZ ;  /* 0x000000db170f7210 */ /* 0x002fe20007f7e0ff */
[----:B--2---:R-:W-:-:S04]  /*13af0*/  IMAD R2, R88, 0x22, RZ ;  /* 0x0000002258027824 */ /* 0x004fc800078e02ff */
[----:B------:R1:W-:Y:S01]  /*13b00*/  STL [R1+0x147c], R15 ;  /* 0x00147c0f01007387 */ /* 0x0003e20000100800 */
[----:B----4-:R-:W-:-:S03]  /*13b10*/  LEA.HI.X.SX32 R17, R23, R218, 0x1, P3 ;  /* 0x000000da17117211 */ /* 0x010fc600018f0eff */
[----:B------:R-:W-:Y:S01]  /*13b20*/  STL [R1+0x1470], R24 ;  /* 0x0014701801007387 */ /* 0x000fe20000100800 */
[-C--:B------:R-:W-:Y:S02]  /*13b30*/  IADD3 R23, P3, R14, R219.reuse, RZ ;  /* 0x000000db0e177210 */ /* 0x080fe40007f7e0ff */
[----:B-1----:R-:W-:-:S05]  /*13b40*/  IADD3 R15, P4, R16, R219, RZ ;  /* 0x000000db100f7210 */ /* 0x002fca0007f9e0ff */
[----:B------:R1:W-:Y:S04]  /*13b50*/  STL [R1+0x1484], R15 ;  /* 0x0014840f01007387 */ /* 0x0003e80000100800 */
[----:B------:R2:W-:Y:S04]  /*13b60*/  STL [R1+0x1478], R17 ;  /* 0x0014781101007387 */ /* 0x0005e80000100800 */
[----:B------:R4:W-:Y:S01]  /*13b70*/  STL [R1+0x148c], R23 ;  /* 0x00148c1701007387 */ /* 0x0009e20000100800 */
[----:B-1----:R-:W-:Y:S01]  /*13b80*/  IMAD R15, R89, 0x23, RZ ;  /* 0x00000023590f7824 */ /* 0x002fe200078e02ff */
[----:B--2---:R-:W-:-:S02]  /*13b90*/  LEA.HI.X.SX32 R17, R16, R218, 0x1, P4 ;  /* 0x000000da10117211 */ /* 0x004fc400020f0eff */
[-C--:B------:R-:W-:Y:S01]  /*13ba0*/  LEA.HI.X.SX32 R16, R14, R218.reuse, 0x1, P3 ;  /* 0x000000da0e107211 */ /* 0x080fe200018f0eff */
[----:B------:R-:W-:Y:S01]  /*13bb0*/  IMAD R14, R90, 0x24, RZ ;  /* 0x000000245a0e7824 */ /* 0x000fe200078e02ff */
[-C--:B----4-:R-:W-:Y:S01]  /*13bc0*/  IADD3 R23, P4, R12, R219.reuse, RZ ;  /* 0x000000db0c177210 */ /* 0x090fe20007f9e0ff */
[----:B------:R1:W-:Y:S04]  /*13bd0*/  STL [R1+0x1480], R17 ;  /* 0x0014801101007387 */ /* 0x0003e80000100800 */
[----:B------:R2:W-:Y:S04]  /*13be0*/  STL [R1+0x1494], R23 ;  /* 0x0014941701007387 */ /* 0x0005e80000100800 */
[----:B------:R4:W-:Y:S01]  /*13bf0*/  STL [R1+0x1488], R16 ;  /* 0x0014881001007387 */ /* 0x0009e20000100800 */
[----:B-1----:R-:W-:Y:S01]  /*13c00*/  IADD3 R17, P3, R0, R219, RZ ;  /* 0x000000db00117210 */ /* 0x002fe20007f7e0ff */
[----:B--2---:R-:W1:Y:S04]  /*13c10*/  LDC R23, c[0x0][0x268] ;  /* 0x00009a00ff177b82 */ /* 0x004e680000000800 */
[----:B------:R2:W-:Y:S01]  /*13c20*/  STL [R1+0x149c], R17 ;  /* 0x00149c1101007387 */ /* 0x0005e20000100800 */
[----:B----4-:R-:W-:-:S02]  /*13c30*/  LEA.HI.X.SX32 R16, R12, R218, 0x1, P4 ;  /* 0x000000da0c107211 */ /* 0x010fc400020f0eff */
[----:B------:R-:W-:Y:S01]  /*13c40*/  LEA.HI.X.SX32 R12, R0, R218, 0x1, P3 ;  /* 0x000000da000c7211 */ /* 0x000fe200018f0eff */
[----:B------:R-:W-:Y:S02]  /*13c50*/  IMAD R0, R91, 0x25, RZ ;  /* 0x000000255b007824 */ /* 0x000fe400078e02ff */
[----:B------:R4:W-:Y:S01]  /*13c60*/  STL [R1+0x1490], R16 ;  /* 0x0014901001007387 */ /* 0x0009e20000100800 */
[----:B--2---:R-:W-:-:S05]  /*13c70*/  IADD3 R17, P4, R13, R219, RZ ;  /* 0x000000db0d117210 */ /* 0x004fca0007f9e0ff */
[----:B------:R-:W-:Y:S01]  /*13c80*/  STL [R1+0x14a4], R17 ;  /* 0x0014a41101007387 */ /* 0x000fe20000100800 */
[----:B----4-:R-:W-:-:S03]  /*13c90*/  IADD3 R16, P3, R2, R219, RZ ;  /* 0x000000db02107210 */ /* 0x010fc60007f7e0ff */
[----:B------:R2:W-:Y:S04]  /*13ca0*/  STL [R1+0x1498], R12 ;  /* 0x0014980c01007387 */ /* 0x0005e80000100800 */
[----:B------:R4:W-:Y:S01]  /*13cb0*/  STL [R1+0x14ac], R16 ;  /* 0x0014ac1001007387 */ /* 0x0009e20000100800 */
[-C--:B--2---:R-:W-:Y:S02]  /*13cc0*/  LEA.HI.X.SX32 R12, R13, R218.reuse, 0x1, P4 ;  /* 0x000000da0d0c7211 */ /* 0x084fe400020f0eff */
[-C--:B------:R-:W-:Y:S01]  /*13cd0*/  LEA.HI.X.SX32 R13, R2, R218.reuse, 0x1, P3 ;  /* 0x000000da020d7211 */ /* 0x080fe200018f0eff */
[----:B------:R-:W-:Y:S01]  /*13ce0*/  IMAD R2, R92, 0x26, RZ ;  /* 0x000000265c027824 */ /* 0x000fe200078e02ff */
[CC--:B----4-:R-:W-:Y:S01]  /*13cf0*/  IADD3 R16, P4, R15.reuse, R219.reuse, RZ ;  /* 0x000000db0f107210 */ /* 0x0d0fe20007f9e0ff */
[----:B------:R2:W-:Y:S03]  /*13d00*/  STL [R1+0x14a0], R12 ;  /* 0x0014a00c01007387 */ /* 0x0005e60000100800 */
[----:B------:R-:W-:Y:S01]  /*13d10*/  LEA.HI.X.SX32 R15, R15, R218, 0x1, P4 ;  /* 0x000000da0f0f7211 */ /* 0x000fe200020f0eff */
[----:B------:R4:W-:Y:S04]  /*13d20*/  STL [R1+0x14b4], R16 ;  /* 0x0014b41001007387 */ /* 0x0009e80000100800 */
[----:B------:R5:W-:Y:S01]  /*13d30*/  STL [R1+0x14a8], R13 ;  /* 0x0014a80d01007387 */ /* 0x000be20000100800 */
[-C--:B--2---:R-:W-:Y:S01]  /*13d40*/  IADD3 R12, P3, R14, R219.reuse, RZ ;  /* 0x000000db0e0c7210 */ /* 0x084fe20007f7e0ff */
[----:B----4-:R-:W2:Y:S04]  /*13d50*/  LDC R16, c[0x0][0x268] ;  /* 0x00009a00ff107b82 */ /* 0x010ea80000000800 */
[----:B------:R4:W-:Y:S01]  /*13d60*/  STL [R1+0x14bc], R12 ;  /* 0x0014bc0c01007387 */ /* 0x0009e20000100800 */
[----:B-----5:R-:W-:-:S03]  /*13d70*/  IADD3 R13, P4, R0, R219, RZ ;  /* 0x000000db000d7210 */ /* 0x020fc60007f9e0ff */
[----:B------:R5:W-:Y:S04]  /*13d80*/  STL [R1+0x14b0], R15 ;  /* 0x0014b00f01007387 */ /* 0x000be80000100800 */
[----:B------:R0:W-:Y:S01]  /*13d90*/  STL [R1+0x14c4], R13 ;  /* 0x0014c40d01007387 */ /* 0x0001e20000100800 */
[-C--:B----4-:R-:W-:Y:S02]  /*13da0*/  LEA.HI.X.SX32 R12, R14, R218.reuse, 0x1, P3 ;  /* 0x000000da0e0c7211 */ /* 0x090fe400018f0eff */
[----:B------:R-:W4:Y:S01]  /*13db0*/  LDC R14, c[0x0][0x268] ;  /* 0x00009a00ff0e7b82 */ /* 0x000f220000000800 */
[----:B------:R-:W-:Y:S02]  /*13dc0*/  LOP3.LUT P3, RZ, R217, 0x1, RZ, 0xc0, !PT ;  /* 0x00000001d9ff7812 */ /* 0x000fe4000786c0ff */
[----:B------:R3:W-:Y:S01]  /*13dd0*/  STL [R1+0x14b8], R12 ;  /* 0x0014b80c01007387 */ /* 0x0007e20000100800 */
[----:B-----5:R-:W-:-:S02]  /*13de0*/  LEA.HI.X.SX32 R15, R0, R218, 0x1, P4 ;  /* 0x000000da000f7211 */ /* 0x020fc400020f0eff */
[CC--:B------:R-:W-:Y:S02]  /*13df0*/  IADD3 R0, P4, R2.reuse, R219.reuse, RZ ;  /* 0x000000db02007210 */ /* 0x0c0fe40007f9e0ff */
[----:B0-----:R-:W0:Y:S01]  /*13e00*/  LDC R13, c[0x0][0x268] ;  /* 0x00009a00ff0d7b82 */ /* 0x001e220000000800 */
[----:B------:R-:W-:Y:S01]  /*13e10*/  STL [R1+0x14c0], R15 ;  /* 0x0014c00f01007387 */ /* 0x000fe20000100800 */
[-C--:B------:R-:W-:Y:S01]  /*13e20*/  LEA.HI.X.SX32 R17, R2, R218.reuse, 0x1, P4 ;  /* 0x000000da02117211 */ /* 0x080fe200020f0eff */
[----:B---3--:R-:W-:Y:S02]  /*13e30*/  IMAD R12, R93, 0x27, RZ ;  /* 0x000000275d0c7824 */ /* 0x008fe400078e02ff */
[----:B------:R3:W-:Y:S03]  /*13e40*/  STL [R1+0x14cc], R0 ;  /* 0x0014cc0001007387 */ /* 0x0007e60000100800 */
[----:B------:R-:W5:Y:S01]  /*13e50*/  LDC R217, c[0x0][0x268] ;  /* 0x00009a00ffd97b82 */ /* 0x000f620000000800 */
[CC--:B------:R-:W-:Y:S01]  /*13e60*/  IADD3 R2, P4, R12.reuse, R219.reuse, RZ ;  /* 0x000000db0c027210 */ /* 0x0c0fe20007f9e0ff */
[----:B------:R-:W-:Y:S03]  /*13e70*/  STL [R1+0x14c8], R17 ;  /* 0x0014c81101007387 */ /* 0x000fe60000100800 */
[----:B------:R-:W-:Y:S01]  /*13e80*/  LEA.HI.X.SX32 R24, R12, R218, 0x1, P4 ;  /* 0x000000da0c187211 */ /* 0x000fe200020f0eff */
[----:B------:R1:W-:Y:S01]  /*13e90*/  STL [R1+0x14d4], R2 ;  /* 0x0014d40201007387 */ /* 0x0003e20000100800 */
[----:B---3--:R-:W-:Y:S01]  /*13ea0*/  IMAD R0, R94, 0x28, RZ ;  /* 0x000000285e007824 */ /* 0x008fe200078e02ff */
[----:B------:R-:W3:Y:S02]  /*13eb0*/  LDC R15, c[0x0][0x268] ;  /* 0x00009a00ff0f7b82 */ /* 0x000ee40000000800 */
[----:B------:R2:W-:Y:S02]  /*13ec0*/  STL [R1+0x14d0], R24 ;  /* 0x0014d01801007387 */ /* 0x0005e40000100800 */
[----:B------:R-:W-:Y:S01]  /*13ed0*/  IADD3 R12, P4, R0, R219, RZ ;  /* 0x000000db000c7210 */ /* 0x000fe20007f9e0ff */
[----:B-1----:R-:W-:-:S03]  /*13ee0*/  IMAD R2, R95, 0x29, RZ ;  /* 0x000000295f027824 */ /* 0x002fc600078e02ff */
[-C--:B------:R-:W-:Y:S01]  /*13ef0*/  LEA.HI.X.SX32 R26, R0, R218.reuse, 0x1, P4 ;  /* 0x000000da001a7211 */ /* 0x080fe200020f0eff */
[----:B------:R1:W-:Y:S01]  /*13f00*/  STL [R1+0x14dc], R12 ;  /* 0x0014dc0c01007387 */ /* 0x0003e20000100800 */
[----:B------:R-:W5:Y:S01]  /*13f10*/  LDC R17, c[0x0][0x268] ;  /* 0x00009a00ff117b82 */ /* 0x000f620000000800 */
[C---:B------:R-:W-:Y:S02]  /*13f20*/  IADD3 R0, P4, R2.reuse, R219, RZ ;  /* 0x000000db02007210 */ /* 0x040fe40007f9e0ff */
[----:B------:R4:W-:Y:S02]  /*13f30*/  STL [R1+0x14d8], R26 ;  /* 0x0014d81a01007387 */ /* 0x0009e40000100800 */
[----:B------:R-:W-:Y:S02]  /*13f40*/  LEA.HI.X.SX32 R28, R2, R218, 0x1, P4 ;  /* 0x000000da021c7211 */ /* 0x000fe400020f0eff */
[----:B------:R0:W-:Y:S01]  /*13f50*/  STL [R1+0x14e4], R0 ;  /* 0x0014e40001007387 */ /* 0x0001e20000100800 */
[----:B--2---:R-:W2:Y:S01]  /*13f60*/  LDC R24, c[0x0][0x268] ;  /* 0x00009a00ff187b82 */ /* 0x004ea20000000800 */
[----:B-1----:R-:W-:-:S02]  /*13f70*/  IMAD R12, R96, 0x2a, RZ ;  /* 0x0000002a600c7824 */ /* 0x002fc400078e02ff */
[----:B------:R1:W-:Y:S03]  /*13f80*/  STL [R1+0x14e0], R28 ;  /* 0x0014e01c01007387 */ /* 0x0003e60000100800 */
[CC--:B------:R-:W-:Y:S02]  /*13f90*/  IADD3 R2, P4, R12.reuse, R219.reuse, RZ ;  /* 0x000000db0c027210 */ /* 0x0c0fe40007f9e0ff */
[----:B----4-:R-:W4:Y:S01]  /*13fa0*/  LDC R26, c[0x0][0x268] ;  /* 0x00009a00ff1a7b82 */ /* 0x010f220000000800 */
[----:B0-----:R-:W-:Y:S01]  /*13fb0*/  IMAD R0, R97, 0x2b, RZ ;  /* 0x0000002b61007824 */ /* 0x001fe200078e02ff */
[-C--:B------:R-:W-:Y:S01]  /*13fc0*/  LEA.HI.X.SX32 R29, R12, R218.reuse, 0x1, P4 ;  /* 0x000000da0c1d7211 */ /* 0x080fe200020f0eff */
[----:B------:R0:W-:Y:S03]  /*13fd0*/  STL [R1+0x14ec], R2 ;  /* 0x0014ec0201007387 */ /* 0x0001e60000100800 */
[C---:B------:R-:W-:Y:S01]  /*13fe0*/  IADD3 R12, P4, R0.reuse, R219, RZ ;  /* 0x000000db000c7210 */ /* 0x040fe20007f9e0ff */
[----:B------:R-:W-:Y:S01]  /*13ff0*/  STL [R1+0x14e8], R29 ;  /* 0x0014e81d01007387 */ /* 0x000fe20000100800 */
[----:B-1----:R-:W1:Y:S02]  /*14000*/  LDC R28, c[0x0][0x268] ;  /* 0x00009a00ff1c7b82 */ /* 0x002e640000000800 */
[----:B------:R-:W-:Y:S01]  /*14010*/  LEA.HI.X.SX32 R30, R0, R218, 0x1, P4 ;  /* 0x000000da001e7211 */ /* 0x000fe200020f0eff */
[----:B------:R3:W-:Y:S01]  /*14020*/  STL [R1+0x14f4], R12 ;  /* 0x0014f40c01007387 */ /* 0x0007e20000100800 */
[----:B0-----:R-:W-:-:S03]  /*14030*/  IMAD R2, R13, 0x2c, RZ ;  /* 0x0000002c0d027824 */ /* 0x001fc600078e02ff */
[----:B------:R-:W-:Y:S01]  /*14040*/  STL [R1+0x14f0], R30 ;  /* 0x0014f01e01007387 */ /* 0x000fe20000100800 */
[----:B------:R-:W0:Y:S01]  /*14050*/  LDC R13, c[0x0][0x268] ;  /* 0x00009a00ff0d7b82 */ /* 0x000e220000000800 */
[----:B------:R-:W-:Y:S01]  /*14060*/  IADD3 R0, P4, R2, R219, RZ ;  /* 0x000000db02007210 */ /* 0x000fe20007f9e0ff */
[----:B---3--:R-:W-:-:S03]  /*14070*/  IMAD R12, R14, 0x2d, RZ ;  /* 0x0000002d0e0c7824 */ /* 0x008fc600078e02ff */
[-C--:B------:R-:W-:Y:S01]  /*14080*/  LEA.HI.X.SX32 R31, R2, R218.reuse, 0x1, P4 ;  /* 0x000000da021f7211 */ /* 0x080fe200020f0eff */
[----:B------:R3:W-:Y:S02]  /*14090*/  STL [R1+0x14fc], R0 ;  /* 0x0014fc0001007387 */ /* 0x0007e40000100800 */
[----:B------:R-:W0:Y:S01]  /*140a0*/  LDC R29, c[0x0][0x268] ;  /* 0x00009a00ff1d7b82 */ /* 0x000e220000000800 */
[CC--:B------:R-:W-:Y:S01]  /*140b0*/  IADD3 R2, P4, R12.reuse, R219.reuse, RZ ;  /* 0x000000db0c027210 */ /* 0x0c0fe20007f9e0ff */
[----:B------:R-:W-:Y:S03]  /*140c0*/  STL [R1+0x14f8], R31 ;  /* 0x0014f81f01007387 */ /* 0x000fe60000100800 */
[----:B------:R-:W-:Y:S01]  /*140d0*/  LEA.HI.X.SX32 R32, R12, R218, 0x1, P4 ;  /* 0x000000da0c207211 */ /* 0x000fe200020f0eff */
[----:B------:R5:W-:Y:S02]  /*140e0*/  STL [R1+0x1504], R2 ;  /* 0x0015040201007387 */ /* 0x000be40000100800 */
[----:B------:R-:W0:Y:S01]  /*140f0*/  LDC R14, c[0x0][0x268] ;  /* 0x00009a00ff0e7b82 */ /* 0x000e220000000800 */
[----:B---3--:R-:W-:Y:S01]  /*14100*/  IMAD R0, R15, 0x2e, RZ ;  /* 0x0000002e0f007824 */ /* 0x008fe200078e02ff */
[----:B------:R-:W-:Y:S04]  /*14110*/  STL [R1+0x1500], R32 ;  /* 0x0015002001007387 */ /* 0x000fe80000100800 */
[----:B------:R-:W-:-:S02]  /*14120*/  IADD3 R12, P4, R0, R219, RZ ;  /* 0x000000db000c7210 */ /* 0x000fc40007f9e0ff */
[----:B------:R-:W3:Y:S01]  /*14130*/  LDC R30, c[0x0][0x268] ;  /* 0x00009a00ff1e7b82 */ /* 0x000ee20000000800 */
[----:B-----5:R-:W-:Y:S01]  /*14140*/  IMAD R2, R16, 0x2f, RZ ;  /* 0x0000002f10027824 */ /* 0x020fe200078e02ff */
[-C--:B------:R-:W-:Y:S01]  /*14150*/  LEA.HI.X.SX32 R33, R0, R218.reuse, 0x1, P4 ;  /* 0x000000da00217211 */ /* 0x080fe200020f0eff */
[----:B------:R5:W-:Y:S03]  /*14160*/  STL [R1+0x150c], R12 ;  /* 0x00150c0c01007387 */ /* 0x000be60000100800 */
[C---:B------:R-:W-:Y:S01]  /*14170*/  IADD3 R0, P4, R2.reuse, R219, RZ ;  /* 0x000000db02007210 */ /* 0x040fe20007f9e0ff */
[----:B------:R-:W-:Y:S01]  /*14180*/  STL [R1+0x1508], R33 ;  /* 0x0015082101007387 */ /* 0x000fe20000100800 */
[----:B------:R-:W3:Y:S02]  /*14190*/  LDC R15, c[0x0][0x268] ;  /* 0x00009a00ff0f7b82 */ /* 0x000ee40000000800 */
[----:B------:R-:W-:Y:S01]  /*141a0*/  LEA.HI.X.SX32 R34, R2, R218, 0x1, P4 ;  /* 0x000000da02227211 */ /* 0x000fe200020f0eff */
[----:B------:R2:W-:Y:S01]  /*141b0*/  STL [R1+0x1514], R0 ;  /* 0x0015140001007387 */ /* 0x0005e20000100800 */
[----:B-----5:R-:W-:-:S03]  /*141c0*/  IMAD R12, R17, 0x30, RZ ;  /* 0x00000030110c7824 */ /* 0x020fc600078e02ff */
[----:B------:R-:W-:Y:S01]  /*141d0*/  STL [R1+0x1510], R34 ;  /* 0x0015102201007387 */ /* 0x000fe20000100800 */
[----:B------:R-:W5:Y:S01]  /*141e0*/  LDC R31, c[0x0][0x268] ;  /* 0x00009a00ff1f7b82 */ /* 0x000f620000000800 */
[----:B------:R-:W-:Y:S01]  /*141f0*/  IADD3 R2, P4, R12, R219, RZ ;  /* 0x000000db0c027210 */ /* 0x000fe20007f9e0ff */
[----:B--2---:R-:W-:-:S03]  /*14200*/  IMAD R0, R23, 0x31, RZ ;  /* 0x0000003117007824 */ /* 0x004fc600078e02ff */
[-C--:B------:R-:W-:Y:S01]  /*14210*/  LEA.HI.X.SX32 R35, R12, R218.reuse, 0x1, P4 ;  /* 0x000000da0c237211 */ /* 0x080fe200020f0eff */
[----:B------:R2:W-:Y:S02]  /*14220*/  STL [R1+0x151c], R2 ;  /* 0x00151c0201007387 */ /* 0x0005e40000100800 */
[----:B------:R-:W5:Y:S01]  /*14230*/  LDC R16, c[0x0][0x268] ;  /* 0x00009a00ff107b82 */ /* 0x000f620000000800 */
[CC--:B------:R-:W-:Y:S01]  /*14240*/  IADD3 R12, P4, R0.reuse, R219.reuse, RZ ;  /* 0x000000db000c7210 */ /* 0x0c0fe20007f9e0ff */
[----:B------:R-:W-:Y:S03]  /*14250*/  STL [R1+0x1518], R35 ;  /* 0x0015182301007387 */ /* 0x000fe60000100800 */
[----:B------:R-:W-:Y:S01]  /*14260*/  LEA.HI.X.SX32 R36, R0, R218, 0x1, P4 ;  /* 0x000000da00247211 */ /* 0x000fe200020f0eff */
[----:B------:R4:W-:Y:S02]  /*14270*/  STL [R1+0x1524], R12 ;  /* 0x0015240c01007387 */ /* 0x0009e40000100800 */
[----:B------:R-:W5:Y:S01]  /*14280*/  LDC R32, c[0x0][0x268] ;  /* 0x00009a00ff207b82 */ /* 0x000f620000000800 */
[----:B--2---:R-:W-:Y:S01]  /*14290*/  IMAD R2, R24, 0x32, RZ ;  /* 0x0000003218027824 */ /* 0x004fe200078e02ff */
[----:B------:R-:W-:Y:S04]  /*142a0*/  STL [R1+0x1520], R36 ;  /* 0x0015202401007387 */ /* 0x000fe80000100800 */
[----:B------:R-:W-:-:S02]  /*142b0*/  IADD3 R0, P4, R2, R219, RZ ;  /* 0x000000db02007210 */ /* 0x000fc40007f9e0ff */
[----:B------:R-:W2:Y:S01]  /*142c0*/  LDC R17, c[0x0][0x268] ;  /* 0x00009a00ff117b82 */ /* 0x000ea20000000800 */
[----:B----4-:R-:W-:Y:S01]  /*142d0*/  IMAD R12, R25, 0x33, RZ ;  /* 0x00000033190c7824 */ /* 0x010fe200078e02ff */
[-C--:B------:R-:W-:Y:S01]  /*142e0*/  LEA.HI.X.SX32 R37, R2, R218.reuse, 0x1, P4 ;  /* 0x000000da02257211 */ /* 0x080fe200020f0eff */
[----:B------:R4:W-:Y:S03]  /*142f0*/  STL [R1+0x152c], R0 ;  /* 0x00152c0001007387 */ /* 0x0009e60000100800 */
[C---:B------:R-:W-:Y:S01]  /*14300*/  IADD3 R2, P4, R12.reuse, R219, RZ ;  /* 0x000000db0c027210 */ /* 0x040fe20007f9e0ff */
[----:B------:R-:W-:Y:S01]  /*14310*/  STL [R1+0x1528], R37 ;  /* 0x0015282501007387 */ /* 0x000fe20000100800 */
[----:B------:R-:W2:Y:S02]  /*14320*/  LDC R33, c[0x0][0x268] ;  /* 0x00009a00ff217b82 */ /* 0x000ea40000000800 */
[----:B------:R-:W-:Y:S01]  /*14330*/  LEA.HI.X.SX32 R38, R12, R218, 0x1, P4 ;  /* 0x000000da0c267211 */ /* 0x000fe200020f0eff */
[----:B------:R1:W-:Y:S01]  /*14340*/  STL [R1+0x1534], R2 ;  /* 0x0015340201007387 */ /* 0x0003e20000100800 */
[----:B----4-:R-:W-:-:S03]  /*14350*/  IMAD R0, R26, 0x34, RZ ;  /* 0x000000341a007824 */ /* 0x010fc600078e02ff */
[----:B------:R-:W-:Y:S01]  /*14360*/  STL [R1+0x1530], R38 ;  /* 0x0015302601007387 */ /* 0x000fe20000100800 */
[----:B------:R-:W4:Y:S01]  /*14370*/  LDC R23, c[0x0][0x268] ;  /* 0x00009a00ff177b82 */ /* 0x000f220000000800 */
[----:B------:R-:W-:Y:S01]  /*14380*/  IADD3 R12, P4, R0, R219, RZ ;  /* 0x000000db000c7210 */ /* 0x000fe20007f9e0ff */
[----:B-1----:R-:W-:-:S03]  /*14390*/  IMAD R2, R27, 0x35, RZ ;  /* 0x000000351b027824 */ /* 0x002fc600078e02ff */
[-C--:B------:R-:W-:Y:S01]  /*143a0*/  LEA.HI.X.SX32 R39, R0, R218.reuse, 0x1, P4 ;  /* 0x000000da00277211 */ /* 0x080fe200020f0eff */
[----:B------:R1:W-:Y:S02]  /*143b0*/  STL [R1+0x153c], R12 ;  /* 0x00153c0c01007387 */ /* 0x0003e40000100800 */
[----:B------:R-:W4:Y:S01]  /*143c0*/  LDC R34, c[0x0][0x268] ;  /* 0x00009a00ff227b82 */ /* 0x000f220000000800 */
[CC--:B------:R-:W-:Y:S01]  /*143d0*/  IADD3 R0, P4, R2.reuse, R219.reuse, RZ ;  /* 0x000000db02007210 */ /* 0x0c0fe20007f9e0ff */
[----:B------:R-:W-:Y:S03]  /*143e0*/  STL [R1+0x1538], R39 ;  /* 0x0015382701007387 */ /* 0x000fe60000100800 */
[----:B------:R-:W-:Y:S01]  /*143f0*/  LEA.HI.X.SX32 R40, R2, R218, 0x1, P4 ;  /* 0x000000da02287211 */ /* 0x000fe200020f0eff */
[----:B------:R0:W-:Y:S02]  /*14400*/  STL [R1+0x1544], R0 ;  /* 0x0015440001007387 */ /* 0x0001e40000100800 */
[----:B------:R-:W4:Y:S01]  /*14410*/  LDC R24, c[0x0][0x268] ;  /* 0x00009a00ff187b82 */ /* 0x000f220000000800 */
[----:B-1----:R-:W-:Y:S01]  /*14420*/  IMAD R12, R28, 0x36, RZ ;  /* 0x000000361c0c7824 */ /* 0x002fe200078e02ff */
[----:B------:R-:W-:Y:S04]  /*14430*/  STL [R1+0x1540], R40 ;  /* 0x0015402801007387 */ /* 0x000fe80000100800 */
[----:B------:R-:W-:-:S02]  /*14440*/  IADD3 R2, P4, R12, R219, RZ ;  /* 0x000000db0c027210 */ /* 0x000fc40007f9e0ff */
[----:B------:R-:W1:Y:S01]  /*14450*/  LDC R35, c[0x0][0x268] ;  /* 0x00009a00ff237b82 */ /* 0x000e620000000800 */
[----:B0-----:R-:W-:Y:S01]  /*14460*/  IMAD R0, R13, 0x37, RZ ;  /* 0x000000370d007824 */ /* 0x001fe200078e02ff */
[-C--:B------:R-:W-:Y:S01]  /*14470*/  LEA.HI.X.SX32 R41, R12, R218.reuse, 0x1, P4 ;  /* 0x000000da0c297211 */ /* 0x080fe200020f0eff */
[----:B------:R0:W-:Y:S03]  /*14480*/  STL [R1+0x154c], R2 ;  /* 0x00154c0201007387 */ /* 0x0001e60000100800 */
[C---:B------:R-:W-:Y:S01]  /*14490*/  IADD3 R12, P4, R0.reuse, R219, RZ ;  /* 0x000000db000c7210 */ /* 0x040fe20007f9e0ff */
[----:B------:R-:W-:Y:S01]  /*144a0*/  STL [R1+0x1548], R41 ;  /* 0x0015482901007387 */ /* 0x000fe20000100800 */
[----:B------:R-:W1:Y:S02]  /*144b0*/  LDC R25, c[0x0][0x268] ;  /* 0x00009a00ff197b82 */ /* 0x000e640000000800 */
        /* <DEDUP_REMOVED lines=45> */
[----:B------:R-:W-:Y:S01]  /*14790*/  LEA.HI.X.SX32 R50, R2, R218, 0x1, P4 ;  /* 0x000000da02327211 */ /* 0x000fe200020f0eff */
[----:B------:R4:W-:Y:S03]  /*147a0*/  STL [R1+0x158c], R0 ;  /* 0x00158c0001007387 */ /* 0x0009e60000100800 */
[----:B------:R-:W-:Y:S01]  /*147b0*/  IADD3 R2, P4, R12, R219, RZ ;  /* 0x000000db0c027210 */ /* 0x000fe20007f9e0ff */
[----:B------:R1:W-:Y:S01]  /*147c0*/  STL [R1+0x1588], R50 ;  /* 0x0015883201007387 */ /* 0x0003e20000100800 */
[----:B------:R-:W2:Y:S03]  /*147d0*/  LDC R29, c[0x0][0x268] ;  /* 0x00009a00ff1d7b82 */ /* 0x000ea60000000800 */
[----:B------:R0:W-:Y:S01]  /*147e0*/  STL [R1+0x1594], R2 ;  /* 0x0015940201007387 */ /* 0x0001e20000100800 */
[----:B----4-:R-:W-:-:S04]  /*147f0*/  IMAD.SHL.U32 R0, R33, 0x40, RZ ;  /* 0x0000004021007824 */ /* 0x010fc800078e00ff */
[----:B------:R-:W4:Y:S01]  /*14800*/  LDC R41, c[0x0][0x268] ;  /* 0x00009a00ff297b82 */ /* 0x000f220000000800 */
[-C--:B-1----:R-:W-:Y:S02]  /*14810*/  LEA.HI.X.SX32 R50, R12, R218.reuse, 0x1, P4 ;  /* 0x000000da0c327211 */ /* 0x082fe400020f0eff */
[CC--:B------:R-:W-:Y:S01]  /*14820*/  IADD3 R12, P4, R0.reuse, R219.reuse, RZ ;  /* 0x000000db000c7210 */ /* 0x0c0fe20007f9e0ff */
[----:B0-----:R-:W-:Y:S02]  /*14830*/  IMAD R2, R23, 0x41, RZ ;  /* 0x0000004117027824 */ /* 0x001fe400078e02ff */
[----:B------:R-:W-:Y:S01]  /*14840*/  STL [R1+0x1590], R50 ;  /* 0x0015903201007387 */ /* 0x000fe20000100800 */
[----:B------:R-:W-:Y:S01]  /*14850*/  LEA.HI.X.SX32 R51, R0, R218, 0x1, P4 ;  /* 0x000000da00337211 */ /* 0x000fe200020f0eff */
[----:B------:R-:W0:Y:S02]  /*14860*/  LDC R14, c[0x0][0x268] ;  /* 0x00009a00ff0e7b82 */ /* 0x000e240000000800 */
[----:B------:R1:W-:Y:S01]  /*14870*/  STL [R1+0x159c], R12 ;  /* 0x00159c0c01007387 */ /* 0x0003e20000100800 */
[----:B------:R-:W-:-:S03]  /*14880*/  IADD3 R0, P4, R2, R219, RZ ;  /* 0x000000db02007210 */ /* 0x000fc60007f9e0ff */
[----:B------:R-:W-:Y:S01]  /*14890*/  STL [R1+0x1598], R51 ;  /* 0x0015983301007387 */ /* 0x000fe20000100800 */
[----:B------:R-:W-:Y:S01]  /*148a0*/  LEA.HI.X.SX32 R52, R2, R218, 0x1, P4 ;  /* 0x000000da02347211 */ /* 0x000fe200020f0eff */
[----:B------:R-:W0:Y:S02]  /*148b0*/  LDC R42, c[0x0][0x268] ;  /* 0x00009a00ff2a7b82 */ /* 0x000e240000000800 */
[----:B------:R3:W-:Y:S01]  /*148c0*/  STL [R1+0x15a4], R0 ;  /* 0x0015a40001007387 */ /* 0x0007e20000100800 */
[----:B-1----:R-:W-:-:S03]  /*148d0*/  IMAD R12, R34, 0x42, RZ ;  /* 0x00000042220c7824 */ /* 0x002fc600078e02ff */
[----:B------:R-:W-:Y:S02]  /*148e0*/  STL [R1+0x15a0], R52 ;  /* 0x0015a03401007387 */ /* 0x000fe40000100800 */
[----:B------:R-:W1:Y:S01]  /*148f0*/  LDC R30, c[0x0][0x268] ;  /* 0x00009a00ff1e7b82 */ /* 0x000e620000000800 */
[----:B------:R-:W-:Y:S01]  /*14900*/  IADD3 R2, P4, R12, R219, RZ ;  /* 0x000000db0c027210 */ /* 0x000fe20007f9e0ff */
[----:B---3--:R-:W-:-:S03]  /*14910*/  IMAD R0, R24, 0x43, RZ ;  /* 0x0000004318007824 */ /* 0x008fc600078e02ff */
[-C--:B------:R-:W-:Y:S01]  /*14920*/  LEA.HI.X.SX32 R53, R12, R218.reuse, 0x1, P4 ;  /* 0x000000da0c357211 */ /* 0x080fe200020f0eff */
[----:B------:R3:W-:Y:S02]  /*14930*/  STL [R1+0x15ac], R2 ;  /* 0x0015ac0201007387 */ /* 0x0007e40000100800 */
[----:B------:R-:W1:Y:S01]  /*14940*/  LDC R43, c[0x0][0x268] ;  /* 0x00009a00ff2b7b82 */ /* 0x000e620000000800 */
[CC--:B------:R-:W-:Y:S01]  /*14950*/  IADD3 R12, P4, R0.reuse, R219.reuse, RZ ;  /* 0x000000db000c7210 */ /* 0x0c0fe20007f9e0ff */
[----:B------:R-:W-:Y:S03]  /*14960*/  STL [R1+0x15a8], R53 ;  /* 0x0015a83501007387 */ /* 0x000fe60000100800 */
[----:B------:R-:W-:Y:S01]  /*14970*/  LEA.HI.X.SX32 R54, R0, R218, 0x1, P4 ;  /* 0x000000da00367211 */ /* 0x000fe200020f0eff */
[----:B------:R5:W-:Y:S01]  /*14980*/  STL [R1+0x15b4], R12 ;  /* 0x0015b40c01007387 */ /* 0x000be20000100800 */
[----:B---3--:R-:W-:Y:S01]  /*14990*/  IMAD R2, R35, 0x44, RZ ;  /* 0x0000004423027824 */ /* 0x008fe200078e02ff */
[----:B------:R-:W3:Y:S02]  /*149a0*/  LDC R15, c[0x0][0x268] ;  /* 0x00009a00ff0f7b82 */ /* 0x000ee40000000800 */
[----:B------:R-:W-:Y:S02]  /*149b0*/  STL [R1+0x15b0], R54 ;  /* 0x0015b03601007387 */ /* 0x000fe40000100800 */
[----:B------:R-:W-:Y:S01]  /*149c0*/  IADD3 R0, P4, R2, R219, RZ ;  /* 0x000000db02007210 */ /* 0x000fe20007f9e0ff */
[----:B-----5:R-:W-:-:S03]  /*149d0*/  IMAD R12, R25, 0x45, RZ ;  /* 0x00000045190c7824 */ /* 0x020fc600078e02ff */
[-C--:B------:R-:W-:Y:S01]  /*149e0*/  LEA.HI.X.SX32 R55, R2, R218.reuse, 0x1, P4 ;  /* 0x000000da02377211 */ /* 0x080fe200020f0eff */
[----:B------:R5:W-:Y:S01]  /*149f0*/  STL [R1+0x15bc], R0 ;  /* 0x0015bc0001007387 */ /* 0x000be20000100800 */
[----:B------:R-:W3:Y:S01]  /*14a00*/  LDC R44, c[0x0][0x268] ;  /* 0x00009a00ff2c7b82 */ /* 0x000ee20000000800 */
[C---:B------:R-:W-:Y:S02]  /*14a10*/  IADD3 R2, P4, R12.reuse, R219, RZ ;  /* 0x000000db0c027210 */ /* 0x040fe40007f9e0ff */
[----:B------:R-:W-:Y:S02]  /*14a20*/  STL [R1+0x15b8], R55 ;  /* 0x0015b83701007387 */ /* 0x000fe40000100800 */
[----:B------:R-:W-:Y:S02]  /*14a30*/  LEA.HI.X.SX32 R56, R12, R218, 0x1, P4 ;  /* 0x000000da0c387211 */ /* 0x000fe400020f0eff */
[----:B------:R2:W-:Y:S01]  /*14a40*/  STL [R1+0x15c4], R2 ;  /* 0x0015c40201007387 */ /* 0x0005e20000100800 */
[----:B------:R-:W3:Y:S01]  /*14a50*/  LDC R31, c[0x0][0x268] ;  /* 0x00009a00ff1f7b82 */ /* 0x000ee20000000800 */
[----:B-----5:R-:W-:-:S02]  /*14a60*/  IMAD R0, R36, 0x46, RZ ;  /* 0x0000004624007824 */ /* 0x020fc400078e02ff */
[----:B------:R-:W-:Y:S03]  /*14a70*/  STL [R1+0x15c0], R56 ;  /* 0x0015c03801007387 */ /* 0x000fe60000100800 */
[-C--:B------:R-:W-:Y:S02]  /*14a80*/  IADD3 R12, P4, R0, R219.reuse, RZ ;  /* 0x000000db000c7210 */ /* 0x080fe40007f9e0ff */
[----:B------:R-:W5:Y:S01]  /*14a90*/  LDC R45, c[0x0][0x268] ;  /* 0x00009a00ff2d7b82 */ /* 0x000f620000000800 */
[----:B--2---:R-:W-:Y:S01]  /*14aa0*/  IMAD R2, R26, 0x47, RZ ;  /* 0x000000471a027824 */ /* 0x004fe200078e02ff */
[-C--:B------:R-:W-:Y:S01]  /*14ab0*/  LEA.HI.X.SX32 R57, R0, R218.reuse, 0x1, P4 ;  /* 0x000000da00397211 */ /* 0x080fe200020f0eff */
[----:B------:R2:W-:Y:S03]  /*14ac0*/  STL [R1+0x15cc], R12 ;  /* 0x0015cc0c01007387 */ /* 0x0005e60000100800 */
[C---:B------:R-:W-:Y:S01]  /*14ad0*/  IADD3 R0, P4, R2.reuse, R219, RZ ;  /* 0x000000db02007210 */ /* 0x040fe20007f9e0ff */
[----:B------:R-:W-:Y:S01]  /*14ae0*/  STL [R1+0x15c8], R57 ;  /* 0x0015c83901007387 */ /* 0x000fe20000100800 */
[----:B------:R-:W5:Y:S02]  /*14af0*/  LDC R16, c[0x0][0x268] ;  /* 0x00009a00ff107b82 */ /* 0x000f640000000800 */
[----:B------:R-:W-:Y:S01]  /*14b00*/  LEA.HI.X.SX32 R58, R2, R218, 0x1, P4 ;  /* 0x000000da023a7211 */ /* 0x000fe200020f0eff */
[----:B------:R4:W-:Y:S01]  /*14b10*/  STL [R1+0x15d4], R0 ;  /* 0x0015d40001007387 */ /* 0x0009e20000100800 */
[----:B--2---:R-:W-:-:S03]  /*14b20*/  IMAD R12, R37, 0x48, RZ ;  /* 0x00000048250c7824 */ /* 0x004fc600078e02ff */
[----:B------:R-:W-:Y:S01]  /*14b30*/  STL [R1+0x15d0], R58 ;  /* 0x0015d03a01007387 */ /* 0x000fe20000100800 */
[----:B------:R-:W2:Y:S01]  /*14b40*/  LDC R46, c[0x0][0x268] ;  /* 0x00009a00ff2e7b82 */ /* 0x000ea20000000800 */
[----:B------:R-:W-:Y:S01]  /*14b50*/  IADD3 R2, P4, R12, R219, RZ ;  /* 0x000000db0c027210 */ /* 0x000fe20007f9e0ff */
[----:B----4-:R-:W-:-:S03]  /*14b60*/  IMAD R0, R27, 0x49, RZ ;  /* 0x000000491b007824 */ /* 0x010fc600078e02ff */
[-C--:B------:R-:W-:Y:S01]  /*14b70*/  LEA.HI.X.SX32 R59, R12, R218.reuse, 0x1, P4 ;  /* 0x000000da0c3b7211 */ /* 0x080fe200020f0eff */
[----:B------:R4:W-:Y:S02]  /*14b80*/  STL [R1+0x15dc], R2 ;  /* 0x0015dc0201007387 */ /* 0x0009e40000100800 */
[----:B------:R-:W2:Y:S01]  /*14b90*/  LDC R32, c[0x0][0x268] ;  /* 0x00009a00ff207b82 */ /* 0x000ea20000000800 */
[CC--:B------:R-:W-:Y:S01]  /*14ba0*/  IADD3 R12, P4, R0.reuse, R219.reuse, RZ ;  /* 0x000000db000c7210 */ /* 0x0c0fe20007f9e0ff */
[----:B------:R-:W-:Y:S03]  /*14bb0*/  STL [R1+0x15d8], R59 ;  /* 0x0015d83b01007387 */ /* 0x000fe60000100800 */
[----:B------:R-:W-:Y:S01]  /*14bc0*/  LEA.HI.X.SX32 R60, R0, R218, 0x1, P4 ;  /* 0x000000da003c7211 */ /* 0x000fe200020f0eff */
[----:B------:R0:W-:Y:S02]  /*14bd0*/  STL [R1+0x15e4], R12 ;  /* 0x0015e40c01007387 */ /* 0x0001e40000100800 */
[----:B------:R-:W2:Y:S01]  /*14be0*/  LDC R47, c[0x0][0x268] ;  /* 0x00009a00ff2f7b82 */ /* 0x000ea20000000800 */
[----:B----4-:R-:W-:Y:S01]  /*14bf0*/  IMAD R2, R38, 0x4a, RZ ;  /* 0x0000004a26027824 */ /* 0x010fe200078e02ff */
[----:B------:R-:W-:Y:S04]  /*14c00*/  STL [R1+0x15e0], R60 ;  /* 0x0015e03c01007387 */ /* 0x000fe80000100800 */
[----:B------:R-:W-:-:S02]  /*14c10*/  IADD3 R0, P4, R2, R219, RZ ;  /* 0x000000db02007210 */ /* 0x000fc40007f9e0ff */
[----:B------:R-:W4:Y:S01]  /*14c20*/  LDC R17, c[0x0][0x268] ;  /* 0x00009a00ff117b82 */ /* 0x000f220000000800 */
[----:B0-----:R-:W-:Y:S01]  /*14c30*/  IMAD R12, R28, 0x4b, RZ ;  /* 0x0000004b1c0c7824 */ /* 0x001fe200078e02ff */
[-C--:B------:R-:W-:Y:S01]  /*14c40*/  LEA.HI.X.SX32 R61, R2, R218.reuse, 0x1, P4 ;  /* 0x000000da023d7211 */ /* 0x080fe200020f0eff */
[----:B------:R0:W-:Y:S03]  /*14c50*/  STL [R1+0x15ec], R0 ;  /* 0x0015ec0001007387 */ /* 0x0001e60000100800 */
[C---:B------:R-:W-:Y:S01]  /*14c60*/  IADD3 R2, P4, R12.reuse, R219, RZ ;  /* 0x000000db0c027210 */ /* 0x040fe20007f9e0ff */
[----:B------:R-:W-:Y:S01]  /*14c70*/  STL [R1+0x15e8], R61 ;  /* 0x0015e83d01007387 */ /* 0x000fe20000100800 */
[----:B------:R-:W4:Y:S02]  /*14c80*/  LDC R48, c[0x0][0x268] ;  /* 0x00009a00ff307b82 */ /* 0x000f240000000800 */
[----:B------:R-:W-:Y:S01]  /*14c90*/  LEA.HI.X.SX32 R62, R12, R218, 0x1, P4 ;  /* 0x000000da0c3e7211 */ /* 0x000fe200020f0eff */
[----:B------:R1:W-:Y:S01]  /*14ca0*/  STL [R1+0x15f4], R2 ;  /* 0x0015f40201007387 */ /* 0x0003e20000100800 */
[----:B0-----:R-:W-:-:S03]  /*14cb0*/  IMAD R0, R39, 0x4c, RZ ;  /* 0x0000004c27007824 */ /* 0x001fc600078e02ff */
[----:B------:R-:W-:Y:S01]  /*14cc0*/  STL [R1+0x15f0], R62 ;  /* 0x0015f03e01007387 */ /* 0x000fe20000100800 */
[----:B------:R-:W0:Y:S01]  /*14cd0*/  LDC R33, c[0x0][0x268] ;  /* 0x00009a00ff217b82 */ /* 0x000e220000000800 */
[----:B------:R-:W-:Y:S01]  /*14ce0*/  IADD3 R12, P4, R0, R219, RZ ;  /* 0x000000db000c7210 */ /* 0x000fe20007f9e0ff */
[----:B-1----:R-:W-:-:S03]  /*14cf0*/  IMAD R2, R13, 0x4d, RZ ;  /* 0x0000004d0d027824 */ /* 0x002fc600078e02ff */
        /* <DEDUP_REMOVED lines=8> */
[----:B-1----:R-:W-:Y:S01]  /*14d80*/  IMAD R12, R40, 0x4e, RZ ;  /* 0x0000004e280c7824 */ /* 0x002fe200078e02ff */
[----:B------:R-:W-:Y:S04]  /*14d90*/  STL [R1+0x1600], R64 ;  /* 0x0016004001007387 */ /* 0x000fe80000100800 */
[----:B------:R-:W-:-:S02]  /*14da0*/  IADD3 R2, P4, R12, R219, RZ ;  /* 0x000000db0c027210 */ /* 0x000fc40007f9e0ff */
[----:B------:R-:W1:Y:S01]  /*14db0*/  LDC R34, c[0x0][0x268] ;  /* 0x00009a00ff227b82 */ /* 0x000e620000000800 */
[----:B---3--:R-:W-:Y:S01]  /*14dc0*/  IMAD R0, R29, 0x4f, RZ ;  /* 0x0000004f1d007824 */ /* 0x008fe200078e02ff */
[-C--:B------:R-:W-:Y:S01]  /*14dd0*/  LEA.HI.X.SX32 R65, R12, R218.reuse, 0x1, P4 ;  /* 0x000000da0c417211 */ /* 0x080fe200020f0eff */
[----:B------:R3:W-:Y:S03]  /*14de0*/  STL [R1+0x160c], R2 ;  /* 0x00160c0201007387 */ /* 0x0007e60000100800 */
[C---:B------:R-:W-:Y:S01]  /*14df0*/  IADD3 R12, P4, R0.reuse, R219, RZ ;  /* 0x000000db000c7210 */ /* 0x040fe20007f9e0ff */
[----:B------:R-:W-:Y:S01]  /*14e00*/  STL [R1+0x1608], R65 ;  /* 0x0016084101007387 */ /* 0x000fe20000100800 */
[----:B------:R-:W1:Y:S02]  /*14e10*/  LDC R51, c[0x0][0x268] ;  /* 0x00009a00ff337b82 */ /* 0x000e640000000800 */
[----:B------:R-:W-:Y:S01]  /*14e20*/  LEA.HI.X.SX32 R66, R0, R218, 0x1, P4 ;  /* 0x000000da00427211 */ /* 0x000fe200020f0eff */
[----:B------:R5:W-:Y:S01]  /*14e30*/  STL [R1+0x1614], R12 ;  /* 0x0016140c01007387 */ /* 0x000be20000100800 */
[----:B---3--:R-:W-:-:S03]  /*14e40*/  IMAD R2, R41, 0x50, RZ ;  /* 0x0000005029027824 */ /* 0x008fc600078e02ff */
[----:B------:R-:W-:Y:S01]  /*14e50*/  STL [R1+0x1610], R66 ;  /* 0x0016104201007387 */ /* 0x000fe20000100800 */
[----:B------:R-:W3:Y:S01]  /*14e60*/  LDC R24, c[0x0][0x268] ;  /* 0x00009a00ff187b82 */ /* 0x000ee20000000800 */
[----:B------:R-:W-:Y:S01]  /*14e70*/  IADD3 R0, P4, R2, R219, RZ ;  /* 0x000000db02007210 */ /* 0x000fe20007f9e0ff */
[----:B-----5:R-:W-:-:S03]  /*14e80*/  IMAD R12, R14, 0x51, RZ ;  /* 0x000000510e0c7824 */ /* 0x020fc600078e02ff */
[-C--:B------:R-:W-:Y:S01]  /*14e90*/  LEA.HI.X.SX32 R67, R2, R218.reuse, 0x1, P4 ;  /* 0x000000da02437211 */ /* 0x080fe200020f0eff */
[----:B------:R5:W-:Y:S02]  /*14ea0*/  STL [R1+0x161c], R0 ;  /* 0x00161c0001007387 */ /* 0x000be40000100800 */
[----:B------:R-:W3:Y:S01]  /*14eb0*/  LDC R52, c[0x0][0x268] ;  /* 0x00009a00ff347b82 */ /* 0x000ee20000000800 */
[CC--:B------:R-:W-:Y:S01]  /*14ec0*/  IADD3 R2, P4, R12.reuse, R219.reuse, RZ ;  /* 0x000000db0c027210 */ /* 0x0c0fe20007f9e0ff */
[----:B------:R-:W-:Y:S03]  /*14ed0*/  STL [R1+0x1618], R67 ;  /* 0x0016184301007387 */ /* 0x000fe60000100800 */
[----:B------:R-:W-:Y:S01]  /*14ee0*/  LEA.HI.X.SX32 R68, R12, R218, 0x1, P4 ;  /* 0x000000da0c447211 */ /* 0x000fe200020f0eff */
[----:B------:R2:W-:Y:S02]  /*14ef0*/  STL [R1+0x1624], R2 ;  /* 0x0016240201007387 */ /* 0x0005e40000100800 */
[----:B------:R-:W3:Y:S01]  /*14f00*/  LDC R35, c[0x0][0x268] ;  /* 0x00009a00ff237b82 */ /* 0x000ee20000000800 */
[----:B-----5:R-:W-:Y:S01]  /*14f10*/  IMAD R0, R42, 0x52, RZ ;  /* 0x000000522a007824 */ /* 0x020fe200078e02ff */
[----:B------:R-:W-:Y:S04]  /*14f20*/  STL [R1+0x1620], R68 ;  /* 0x0016204401007387 */ /* 0x000fe80000100800 */
[----:B------:R-:W-:-:S02]  /*14f30*/  IADD3 R12, P4, R0, R219, RZ ;  /* 0x000000db000c7210 */ /* 0x000fc40007f9e0ff */
        /* <DEDUP_REMOVED lines=227> */
[----:B------:R-:W-:Y:S01]  /*15d70*/  LEA.HI.X.SX32 R105, R0, R218, 0x1, P4 ;  /* 0x000000da00697211 */ /* 0x000fe200020f0eff */
[----:B------:R2:W-:Y:S03]  /*15d80*/  STL [R1+0x174c], R12 ;  /* 0x00174c0c01007387 */ /* 0x0005e60000100800 */
[----:B------:R-:W-:Y:S01]  /*15d90*/  IADD3 R0, P4, R2, R219, RZ ;  /* 0x000000db02007210 */ /* 0x000fe20007f9e0ff */
[----:B------:R-:W-:Y:S01]  /*15da0*/  STL [R1+0x1748], R105 ;  /* 0x0017486901007387 */ /* 0x000fe20000100800 */
[----:B------:R-:W5:Y:S03]  /*15db0*/  LDC R76, c[0x0][0x268] ;  /* 0x00009a00ff4c7b82 */ /* 0x000f660000000800 */
[----:B------:R4:W-:Y:S01]  /*15dc0*/  STL [R1+0x1754], R0 ;  /* 0x0017540001007387 */ /* 0x0009e20000100800 */
[----:B--2---:R-:W-:-:S04]  /*15dd0*/  IMAD R12, R61, 0x78, RZ ;  /* 0x000000783d0c7824 */ /* 0x004fc800078e02ff */
[----:B------:R-:W2:Y:S01]  /*15de0*/  LDC R47, c[0x0][0x268] ;  /* 0x00009a00ff2f7b82 */ /* 0x000ea20000000800 */
[----:B----4-:R-:W-:Y:S01]  /*15df0*/  IMAD R0, R13, 0x79, RZ ;  /* 0x000000790d007824 */ /* 0x010fe200078e02ff */
[----:B------:R-:W-:Y:S02]  /*15e00*/  LEA.HI.X.SX32 R13, R2, R218, 0x1, P4 ;  /* 0x000000da020d7211 */ /* 0x000fe400020f0eff */
[----:B------:R-:W-:-:S04]  /*15e10*/  IADD3 R2, P4, R12, R219, RZ ;  /* 0x000000db0c027210 */ /* 0x000fc80007f9e0ff */
[----:B------:R-:W4:Y:S01]  /*15e20*/  LDC R77, c[0x0][0x268] ;  /* 0x00009a00ff4d7b82 */ /* 0x000f220000000800 */
[----:B------:R0:W-:Y:S04]  /*15e30*/  STL [R1+0x1750], R13 ;  /* 0x0017500d01007387 */ /* 0x0001e80000100800 */
[----:B------:R1:W-:Y:S03]  /*15e40*/  STL [R1+0x175c], R2 ;  /* 0x00175c0201007387 */ /* 0x0003e60000100800 */
[----:B------:R-:W4:Y:S01]  /*15e50*/  LDC R17, c[0x0][0x268] ;  /* 0x00009a00ff117b82 */ /* 0x000f220000000800 */
[----:B0-----:R-:W-:Y:S02]  /*15e60*/  LEA.HI.X.SX32 R13, R12, R218, 0x1, P4 ;  /* 0x000000da0c0d7211 */ /* 0x001fe400020f0eff */
[----:B------:R-:W-:Y:S01]  /*15e70*/  IADD3 R12, P4, R0, R219, RZ ;  /* 0x000000db000c7210 */ /* 0x000fe20007f9e0ff */
[----:B-1----:R-:W-:-:S02]  /*15e80*/  IMAD R2, R62, 0x7a, RZ ;  /* 0x0000007a3e027824 */ /* 0x002fc400078e02ff */
[----:B------:R0:W-:Y:S02]  /*15e90*/  STL [R1+0x1758], R13 ;  /* 0x0017580d01007387 */ /* 0x0001e40000100800 */
[----:B------:R-:W1:Y:S02]  /*15ea0*/  LDC R78, c[0x0][0x268] ;  /* 0x00009a00ff4e7b82 */ /* 0x000e640000000800 */
[----:B------:R3:W-:Y:S06]  /*15eb0*/  STL [R1+0x1764], R12 ;  /* 0x0017640c01007387 */ /* 0x0007ec0000100800 */
[----:B------:R-:W1:Y:S01]  /*15ec0*/  LDC R48, c[0x0][0x268] ;  /* 0x00009a00ff307b82 */ /* 0x000e620000000800 */
[----:B0-----:R-:W-:-:S02]  /*15ed0*/  LEA.HI.X.SX32 R13, R0, R218, 0x1, P4 ;  /* 0x000000da000d7211 */ /* 0x001fc400020f0eff */
[----:B------:R-:W-:Y:S01]  /*15ee0*/  IADD3 R0, P4, R2, R219, RZ ;  /* 0x000000db02007210 */ /* 0x000fe20007f9e0ff */
[----:B---3--:R-:W-:Y:S02]  /*15ef0*/  IMAD R12, R40, 0x7b, RZ ;  /* 0x0000007b280c7824 */ /* 0x008fe400078e02ff */
[----:B------:R0:W-:Y:S02]  /*15f00*/  STL [R1+0x1760], R13 ;  /* 0x0017600d01007387 */ /* 0x0001e40000100800 */
[----:B------:R-:W3:Y:S02]  /*15f10*/  LDC R79, c[0x0][0x268] ;  /* 0x00009a00ff4f7b82 */ /* 0x000ee40000000800 */
[----:B------:R5:W-:Y:S01]  /*15f20*/  STL [R1+0x176c], R0 ;  /* 0x00176c0001007387 */ /* 0x000be20000100800 */
[----:B0-----:R-:W-:-:S05]  /*15f30*/  LEA.HI.X.SX32 R13, R2, R218, 0x1, P4 ;  /* 0x000000da020d7211 */ /* 0x001fca00020f0eff */
[----:B------:R-:W0:Y:S01]  /*15f40*/  LDC R49, c[0x0][0x268] ;  /* 0x00009a00ff317b82 */ /* 0x000e220000000800 */
[CC--:B------:R-:W-:Y:S01]  /*15f50*/  IADD3 R2, P4, R12.reuse, R219.reuse, RZ ;  /* 0x000000db0c027210 */ /* 0x0c0fe20007f9e0ff */
[----:B-----5:R-:W-:Y:S01]  /*15f60*/  IMAD R0, R63, 0x7c, RZ ;  /* 0x0000007c3f007824 */ /* 0x020fe200078e02ff */
[----:B------:R5:W-:Y:S04]  /*15f70*/  STL [R1+0x1768], R13 ;  /* 0x0017680d01007387 */ /* 0x000be80000100800 */
[----:B------:R2:W-:Y:S01]  /*15f80*/  STL [R1+0x1774], R2 ;  /* 0x0017740201007387 */ /* 0x0005e20000100800 */
[----:B------:R-:W0:Y:S01]  /*15f90*/  LDC R80, c[0x0][0x268] ;  /* 0x00009a00ff507b82 */ /* 0x000e220000000800 */
[----:B-----5:R-:W-:Y:S02]  /*15fa0*/  LEA.HI.X.SX32 R13, R12, R218, 0x1, P4 ;  /* 0x000000da0c0d7211 */ /* 0x020fe400020f0eff */
[----:B------:R-:W-:-:S05]  /*15fb0*/  IADD3 R12, P4, R0, R219, RZ ;  /* 0x000000db000c7210 */ /* 0x000fca0007f9e0ff */
[----:B------:R-:W5:Y:S01]  /*15fc0*/  LDC R33, c[0x0][0x268] ;  /* 0x00009a00ff217b82 */ /* 0x000f620000000800 */
[----:B--2---:R-:W-:Y:S01]  /*15fd0*/  IMAD R2, R29, 0x7d, RZ ;  /* 0x0000007d1d027824 */ /* 0x004fe200078e02ff */
[----:B------:R2:W-:Y:S04]  /*15fe0*/  STL [R1+0x1770], R13 ;  /* 0x0017700d01007387 */ /* 0x0005e80000100800 */
[----:B------:R4:W-:Y:S02]  /*15ff0*/  STL [R1+0x177c], R12 ;  /* 0x00177c0c01007387 */ /* 0x0009e40000100800 */
[----:B------:R-:W5:Y:S01]  /*16000*/  LDC R81, c[0x0][0x268] ;  /* 0x00009a00ff517b82 */ /* 0x000f620000000800 */
[----:B--2---:R-:W-:Y:S02]  /*16010*/  LEA.HI.X.SX32 R13, R0, R218, 0x1, P4 ;  /* 0x000000da000d7211 */ /* 0x004fe400020f0eff */
[----:B------:R-:W-:Y:S01]  /*16020*/  IADD3 R0, P4, R2, R219, RZ ;  /* 0x000000db02007210 */ /* 0x000fe20007f9e0ff */
[----:B----4-:R-:W-:-:S02]  /*16030*/  IMAD R12, R64, 0x7e, RZ ;  /* 0x0000007e400c7824 */ /* 0x010fc400078e02ff */
[----:B------:R2:W-:Y:S01]  /*16040*/  STL [R1+0x1778], R13 ;  /* 0x0017780d01007387 */ /* 0x0005e20000100800 */
[----:B------:R-:W-:Y:S01]  /*16050*/  LEA.HI.X.SX32 R2, R2, R218, 0x1, P4 ;  /* 0x000000da02027211 */ /* 0x000fe200020f0eff */
[----:B------:R-:W4:Y:S02]  /*16060*/  LDC R23, c[0x0][0x268] ;  /* 0x00009a00ff177b82 */ /* 0x000f240000000800 */
[----:B------:R1:W-:Y:S04]  /*16070*/  STL [R1+0x1784], R0 ;  /* 0x0017840001007387 */ /* 0x0003e80000100800 */
[----:B------:R3:W-:Y:S01]  /*16080*/  STL [R1+0x1780], R2 ;  /* 0x0017800201007387 */ /* 0x0007e20000100800 */
[----:B--2---:R-:W-:Y:S01]  /*16090*/  IMAD R13, R41, 0x7f, RZ ;  /* 0x0000007f290d7824 */ /* 0x004fe200078e02ff */
[----:B------:R-:W2:Y:S01]  /*160a0*/  LDC R82, c[0x0][0x268] ;  /* 0x00009a00ff527b82 */ /* 0x000ea20000000800 */
[----:B-1----:R-:W-:-:S04]  /*160b0*/  IADD3 R0, P4, R12, R219, RZ ;  /* 0x000000db0c007210 */ /* 0x002fc80007f9e0ff */
[-C--:B------:R-:W-:Y:S01]  /*160c0*/  LEA.HI.X.SX32 R12, R12, R218.reuse, 0x1, P4 ;  /* 0x000000da0c0c7211 */ /* 0x080fe200020f0eff */
[----:B------:R1:W-:Y:S01]  /*160d0*/  STL [R1+0x178c], R0 ;  /* 0x00178c0001007387 */ /* 0x0003e20000100800 */
[----:B---3--:R-:W-:Y:S01]  /*160e0*/  IADD3 R2, P4, R13, R219, RZ ;  /* 0x000000db0d027210 */ /* 0x008fe20007f9e0ff */
[----:B------:R-:W3:Y:S02]  /*160f0*/  LDC R50, c[0x0][0x268] ;  /* 0x00009a00ff327b82 */ /* 0x000ee40000000800 */
[----:B------:R-:W-:Y:S04]  /*16100*/  STL [R1+0x1788], R12 ;  /* 0x0017880c01007387 */ /* 0x000fe80000100800 */
[----:B------:R0:W-:Y:S01]  /*16110*/  STL [R1+0x1794], R2 ;  /* 0x0017940201007387 */ /* 0x0001e20000100800 */
[----:B-1----:R-:W-:Y:S01]  /*16120*/  IMAD.SHL.U32 R0, R65, 0x80, RZ ;  /* 0x0000008041007824 */ /* 0x002fe200078e00ff */
[----:B------:R-:W1:Y:S01]  /*16130*/  LDC R83, c[0x0][0x268] ;  /* 0x00009a00ff537b82 */ /* 0x000e620000000800 */
[----:B0-----:R-:W-:Y:S01]  /*16140*/  IMAD R2, R14, 0x81, RZ ;  /* 0x000000810e027824 */ /* 0x001fe200078e02ff */
[----:B------:R-:W-:-:S06]  /*16150*/  LEA.HI.X.SX32 R14, R13, R218, 0x1, P4 ;  /* 0x000000da0d0e7211 */ /* 0x000fcc00020f0eff */
[----:B------:R-:W0:Y:S01]  /*16160*/  LDC R34, c[0x0][0x268] ;  /* 0x00009a00ff227b82 */ /* 0x000e220000000800 */
[CC--:B------:R-:W-:Y:S01]  /*16170*/  IADD3 R12, P4, R0.reuse, R219.reuse, RZ ;  /* 0x000000db000c7210 */ /* 0x0c0fe20007f9e0ff */
[----:B------:R-:W-:Y:S03]  /*16180*/  STL [R1+0x1790], R14 ;  /* 0x0017900e01007387 */ /* 0x000fe60000100800 */
[-C--:B------:R-:W-:Y:S02]  /*16190*/  LEA.HI.X.SX32 R115, R0, R218.reuse, 0x1, P4 ;  /* 0x000000da00737211 */ /* 0x080fe400020f0eff */
[C---:B------:R-:W-:Y:S01]  /*161a0*/  IADD3 R0, P4, R2.reuse, R219, RZ ;  /* 0x000000db02007210 */ /* 0x040fe20007f9e0ff */
[----:B------:R5:W-:Y:S01]  /*161b0*/  STL [R1+0x179c], R12 ;  /* 0x00179c0c01007387 */ /* 0x000be20000100800 */
[----:B------:R-:W0:Y:S02]  /*161c0*/  LDC R84, c[0x0][0x268] ;  /* 0x00009a00ff547b82 */ /* 0x000e240000000800 */
[----:B------:R-:W-:Y:S01]  /*161d0*/  LEA.HI.X.SX32 R116, R2, R218, 0x1, P4 ;  /* 0x000000da02747211 */ /* 0x000fe200020f0eff */
[----:B------:R-:W-:Y:S04]  /*161e0*/  STL [R1+0x1798], R115 ;  /* 0x0017987301007387 */ /* 0x000fe80000100800 */
[----:B------:R4:W-:Y:S01]  /*161f0*/  STL [R1+0x17a4], R0 ;  /* 0x0017a40001007387 */ /* 0x0009e20000100800 */
[----:B------:R-:W0:Y:S01]  /*16200*/  LDC R51, c[0x0][0x268] ;  /* 0x00009a00ff337b82 */ /* 0x000e220000000800 */
[----:B-----5:R-:W-:-:S02]  /*16210*/  IMAD R12, R66, 0x82, RZ ;  /* 0x00000082420c7824 */ /* 0x020fc400078e02ff */
[----:B------:R-:W-:Y:S03]  /*16220*/  STL [R1+0x17a0], R116 ;  /* 0x0017a07401007387 */ /* 0x000fe60000100800 */
[-C--:B------:R-:W-:Y:S02]  /*16230*/  IADD3 R2, P4, R12, R219.reuse, RZ ;  /* 0x000000db0c027210 */ /* 0x080fe40007f9e0ff */
[----:B------:R-:W5:Y:S01]  /*16240*/  LDC R85, c[0x0][0x268] ;  /* 0x00009a00ff557b82 */ /* 0x000f620000000800 */
[----:B----4-:R-:W-:Y:S01]  /*16250*/  IMAD R0, R42, 0x83, RZ ;  /* 0x000000832a007824 */ /* 0x010fe200078e02ff */
[-C--:B------:R-:W-:Y:S01]  /*16260*/  LEA.HI.X.SX32 R117, R12, R218.reuse, 0x1, P4 ;  /* 0x000000da0c757211 */ /* 0x080fe200020f0eff */
[----:B------:R4:W-:Y:S03]  /*16270*/  STL [R1+0x17ac], R2 ;  /* 0x0017ac0201007387 */ /* 0x0009e60000100800 */
[C---:B------:R-:W-:Y:S01]  /*16280*/  IADD3 R12, P4, R0.reuse, R219, RZ ;  /* 0x000000db000c7210 */ /* 0x040fe20007f9e0ff */
[----:B------:R-:W-:Y:S01]  /*16290*/  STL [R1+0x17a8], R117 ;  /* 0x0017a87501007387 */ /* 0x000fe20000100800 */
[----:B------:R-:W5:Y:S02]  /*162a0*/  LDC R24, c[0x0][0x268] ;  /* 0x00009a00ff187b82 */ /* 0x000f640000000800 */
[----:B------:R-:W-:Y:S01]  /*162b0*/  LEA.HI.X.SX32 R118, R0, R218, 0x1, P4 ;  /* 0x000000da00767211 */ /* 0x000fe200020f0eff */
[----:B------:R2:W-:Y:S01]  /*162c0*/  STL [R1+0x17b4], R12 ;  /* 0x0017b40c01007387 */ /* 0x0005e20000100800 */
[----:B----4-:R-:W-:-:S03]  /*162d0*/  IMAD R2, R67, 0x84, RZ ;  /* 0x0000008443027824 */ /* 0x010fc600078e02ff */
[----:B------:R-:W-:Y:S01]  /*162e0*/  STL [R1+0x17b0], R118 ;  /* 0x0017b07601007387 */ /* 0x000fe20000100800 */
[----:B------:R-:W4:Y:S01]  /*162f0*/  LDC R86, c[0x0][0x268] ;  /* 0x00009a00ff567b82 */ /* 0x000f220000000800 */
[----:B------:R-:W-:Y:S01]  /*16300*/  IADD3 R0, P4, R2, R219, RZ ;  /* 0x000000db02007210 */ /* 0x000fe20007f9e0ff */
[----:B--2---:R-:W-:-:S03]  /*16310*/  IMAD R12, R30, 0x85, RZ ;  /* 0x000000851e0c7824 */ /* 0x004fc600078e02ff */
        /* <DEDUP_REMOVED lines=8> */
[----:B--2---:R-:W-:Y:S01]  /*163a0*/  IMAD R0, R68, 0x86, RZ ;  /* 0x0000008644007824 */ /* 0x004fe200078e02ff */
[----:B------:R-:W-:Y:S04]  /*163b0*/  STL [R1+0x17c0], R120 ;  /* 0x0017c07801007387 */ /* 0x000fe80000100800 */
[----:B------:R-:W-:-:S02]  /*163c0*/  IADD3 R12, P4, R0, R219, RZ ;  /* 0x000000db000c7210 */ /* 0x000fc40007f9e0ff */
[----:B------:R-:W2:Y:S01]  /*163d0*/  LDC R35, c[0x0][0x268] ;  /* 0x00009a00ff237b82 */ /* 0x000ea20000000800 */
[----:B---3--:R-:W-:Y:S01]  /*163e0*/  IMAD R2, R43, 0x87, RZ ;  /* 0x000000872b027824 */ /* 0x008fe200078e02ff */
[-C--:B------:R-:W-:Y:S01]  /*163f0*/  LEA.HI.X.SX32 R121, R0, R218.reuse, 0x1, P4 ;  /* 0x000000da00797211 */ /* 0x080fe200020f0eff */
[----:B------:R3:W-:Y:S03]  /*16400*/  STL [R1+0x17cc], R12 ;  /* 0x0017cc0c01007387 */ /* 0x0007e60000100800 */
[C---:B------:R-:W-:Y:S01]  /*16410*/  IADD3 R0, P4, R2.reuse, R219, RZ ;  /* 0x000000db02007210 */ /* 0x040fe20007f9e0ff */
[----:B------:R-:W-:Y:S01]  /*16420*/  STL [R1+0x17c8], R121 ;  /* 0x0017c87901007387 */ /* 0x000fe20000100800 */
[----:B------:R-:W2:Y:S02]  /*16430*/  LDC R88, c[0x0][0x268] ;  /* 0x00009a00ff587b82 */ /* 0x000ea40000000800 */
[----:B------:R-:W-:Y:S01]  /*16440*/  LEA.HI.X.SX32 R122, R2, R218, 0x1, P4 ;  /* 0x000000da027a7211 */ /* 0x000fe200020f0eff */
[----:B------:R1:W-:Y:S01]  /*16450*/  STL [R1+0x17d4], R0 ;  /* 0x0017d40001007387 */ /* 0x0003e20000100800 */
[----:B---3--:R-:W-:-:S03]  /*16460*/  IMAD R12, R69, 0x88, RZ ;  /* 0x00000088450c7824 */ /* 0x008fc600078e02ff */
[----:B------:R-:W-:Y:S01]  /*16470*/  STL [R1+0x17d0], R122 ;  /* 0x0017d07a01007387 */ /* 0x000fe20000100800 */
[----:B------:R-:W3:Y:S01]  /*16480*/  LDC R53, c[0x0][0x268] ;  /* 0x00009a00ff357b82 */ /* 0x000ee20000000800 */
[----:B------:R-:W-:Y:S01]  /*16490*/  IADD3 R2, P4, R12, R219, RZ ;  /* 0x000000db0c027210 */ /* 0x000fe20007f9e0ff */
[----:B-1----:R-:W-:-:S03]  /*164a0*/  IMAD R0, R15, 0x89, RZ ;  /* 0x000000890f007824 */ /* 0x002fc600078e02ff */
        /* <DEDUP_REMOVED lines=24> */
[----:B-----5:R-:W-:-:S03]  /*16630*/  IMAD R2, R31, 0x8d, RZ ;  /* 0x0000008d1f027824 */ /* 0x020fc600078e02ff */
        /* <DEDUP_REMOVED lines=8> */
[----:B-----5:R-:W-:Y:S01]  /*166c0*/  IMAD R12, R72, 0x8e, RZ ;  /* 0x0000008e480c7824 */ /* 0x020fe200078e02ff */
[----:B------:R-:W-:Y:S04]  /*166d0*/  STL [R1+0x1800], R128 ;  /* 0x0018008001007387 */ /* 0x000fe80000100800 */
[----:B------:R-:W-:-:S02]  /*166e0*/  IADD3 R2, P4, R12, R219, RZ ;  /* 0x000000db0c027210 */ /* 0x000fc40007f9e0ff */
[----:B------:R-:W5:Y:S01]  /*166f0*/  LDC R55, c[0x0][0x268] ;  /* 0x00009a00ff377b82 */ /* 0x000f620000000800 */
[----:B----4-:R-:W-:Y:S01]  /*16700*/  IMAD R0, R45, 0x8f, RZ ;  /* 0x0000008f2d007824 */ /* 0x010fe200078e02ff */
[----:B------:R-:W-:Y:S01]  /*16710*/  LEA.HI.X.SX32 R129, R12, R218, 0x1, P4 ;  /* 0x000000da0c817211 */ /* 0x000fe200020f0eff */
[----:B------:R4:W-:Y:S03]  /*16720*/  STL [R1+0x180c], R2 ;  /* 0x00180c0201007387 */ /* 0x0009e60000100800 */
[----:B------:R-:W-:Y:S01]  /*16730*/  IADD3 R12, P4, R0, R219, RZ ;  /* 0x000000db000c7210 */ /* 0x000fe20007f9e0ff */
[----:B------:R-:W-:Y:S01]  /*16740*/  STL [R1+0x1808], R129 ;  /* 0x0018088101007387 */ /* 0x000fe20000100800 */
[----:B------:R-:W5:Y:S03]  /*16750*/  LDC R93, c[0x0][0x268] ;  /* 0x00009a00ff5d7b82 */ /* 0x000f660000000800 */
[----:B------:R2:W-:Y:S01]  /*16760*/  STL [R1+0x1814], R12 ;  /* 0x0018140c01007387 */ /* 0x0005e20000100800 */
[----:B----4-:R-:W-:-:S04]  /*16770*/  IMAD R2, R73, 0x90, RZ ;  /* 0x0000009049027824 */ /* 0x010fc800078e02ff */
[----:B------:R-:W4:Y:S01]  /*16780*/  LDC R26, c[0x0][0x268] ;  /* 0x00009a00ff1a7b82 */ /* 0x000f220000000800 */
[----:B--2---:R-:W-:Y:S01]  /*16790*/  IMAD R12, R16, 0x91, RZ ;  /* 0x00000091100c7824 */ /* 0x004fe200078e02ff */
[----:B------:R-:W-:Y:S02]  /*167a0*/  LEA.HI.X.SX32 R16, R0, R218, 0x1, P4 ;  /* 0x000000da00107211 */ /* 0x000fe400020f0eff */
[----:B------:R-:W-:-:S04]  /*167b0*/  IADD3 R0, P4, R2, R219, RZ ;  /* 0x000000db02007210 */ /* 0x000fc80007f9e0ff */
[----:B------:R-:W2:Y:S01]  /*167c0*/  LDC R94, c[0x0][0x268] ;  /* 0x00009a00ff5e7b82 */ /* 0x000ea20000000800 */
[----:B------:R3:W-:Y:S04]  /*167d0*/  STL [R1+0x1810], R16 ;  /* 0x0018101001007387 */ /* 0x0007e80000100800 */
[----:B------:R1:W-:Y:S03]  /*167e0*/  STL [R1+0x181c], R0 ;  /* 0x00181c0001007387 */ /* 0x0003e60000100800 */
[----:B------:R-:W2:Y:S01]  /*167f0*/  LDC R56, c[0x0][0x268] ;  /* 0x00009a00ff387b82 */ /* 0x000ea20000000800 */
[----:B---3--:R-:W-:Y:S02]  /*16800*/  LEA.HI.X.SX32 R16, R2, R218, 0x1, P4 ;  /* 0x000000da02107211 */ /* 0x008fe400020f0eff */
[----:B------:R-:W-:Y:S01]  /*16810*/  IADD3 R2, P4, R12, R219, RZ ;  /* 0x000000db0c027210 */ /* 0x000fe20007f9e0ff */
[----:B-1----:R-:W-:-:S02]  /*16820*/  IMAD R0, R74, 0x92, RZ ;  /* 0x000000924a007824 */ /* 0x002fc400078e02ff */
[----:B------:R1:W-:Y:S02]  /*16830*/  STL [R1+0x1818], R16 ;  /* 0x0018181001007387 */ /* 0x0003e40000100800 */
[----:B------:R-:W3:Y:S02]  /*16840*/  LDC R95, c[0x0][0x268] ;  /* 0x00009a00ff5f7b82 */ /* 0x000ee40000000800 */
[----:B------:R0:W-:Y:S06]  /*16850*/  STL [R1+0x1824], R2 ;  /* 0x0018240201007387 */ /* 0x0001ec0000100800 */
[----:B------:R-:W3:Y:S01]  /*16860*/  LDC R37, c[0x0][0x268] ;  /* 0x00009a00ff257b82 */ /* 0x000ee20000000800 */
[----:B-1----:R-:W-:-:S02]  /*16870*/  LEA.HI.X.SX32 R16, R12, R218, 0x1, P4 ;  /* 0x000000da0c107211 */ /* 0x002fc400020f0eff */
[----:B------:R-:W-:Y:S01]  /*16880*/  IADD3 R12, P4, R0, R219, RZ ;  /* 0x000000db000c7210 */ /* 0x000fe20007f9e0ff */
[----:B0-----:R-:W-:Y:S02]  /*16890*/  IMAD R2, R46, 0x93, RZ ;  /* 0x000000932e027824 */ /* 0x001fe400078e02ff */
[----:B------:R0:W-:Y:S02]  /*168a0*/  STL [R1+0x1820], R16 ;  /* 0x0018201001007387 */ /* 0x0001e40000100800 */
[----:B------:R-:W1:Y:S02]  /*168b0*/  LDC R96, c[0x0][0x268] ;  /* 0x00009a00ff607b82 */ /* 0x000e640000000800 */
        /* <DEDUP_REMOVED lines=11> */
[----:B----4-:R-:W-:Y:S01]  /*16970*/  IMAD R0, R32, 0x95, RZ ;  /* 0x0000009520007824 */ /* 0x010fe200078e02ff */
[----:B------:R4:W-:Y:S04]  /*16980*/  STL [R1+0x1830], R16 ;  /* 0x0018301001007387 */ /* 0x0009e80000100800 */
[----:B------:R2:W-:Y:S02]  /*16990*/  STL [R1+0x183c], R2 ;  /* 0x00183c0201007387 */ /* 0x0005e40000100800 */
[----:B------:R-:W5:Y:S01]  /*169a0*/  LDC R98, c[0x0][0x268] ;  /* 0x00009a00ff627b82 */ /* 0x000f620000000800 */
[----:B----4-:R-:W-:Y:S02]  /*169b0*/  LEA.HI.X.SX32 R16, R12, R218, 0x1, P4 ;  /* 0x000000da0c107211 */ /* 0x010fe400020f0eff */
[----:B------:R-:W-:Y:S01]  /*169c0*/  IADD3 R12, P4, R0, R219, RZ ;  /* 0x000000db000c7210 */ /* 0x000fe20007f9e0ff */
[----:B--2---:R-:W-:-:S02]  /*169d0*/  IMAD R2, R76, 0x96, RZ ;  /* 0x000000964c027824 */ /* 0x004fc400078e02ff */
[----:B------:R2:W-:Y:S02]  /*169e0*/  STL [R1+0x1838], R16 ;  /* 0x0018381001007387 */ /* 0x0005e40000100800 */
[----:B------:R-:W4:Y:S02]  /*169f0*/  LDC R58, c[0x0][0x268] ;  /* 0x00009a00ff3a7b82 */ /* 0x000f240000000800 */
[----:B------:R3:W-:Y:S06]  /*16a00*/  STL [R1+0x1844], R12 ;  /* 0x0018440c01007387 */ /* 0x0007ec0000100800 */
[----:B------:R-:W4:Y:S01]  /*16a10*/  LDC R99, c[0x0][0x268] ;  /* 0x00009a00ff637b82 */ /* 0x000f220000000800 */
[----:B--2---:R-:W-:-:S02]  /*16a20*/  LEA.HI.X.SX32 R16, R0, R218, 0x1, P4 ;  /* 0x000000da00107211 */ /* 0x004fc400020f0eff */
[C---:B------:R-:W-:Y:S01]  /*16a30*/  IADD3 R0, P4, R2.reuse, R219, RZ ;  /* 0x000000db02007210 */ /* 0x040fe20007f9e0ff */
[----:B---3--:R-:W-:Y:S02]  /*16a40*/  IMAD R12, R47, 0x97, RZ ;  /* 0x000000972f0c7824 */ /* 0x008fe400078e02ff */
[----:B------:R2:W-:Y:S02]  /*16a50*/  STL [R1+0x1840], R16 ;  /* 0x0018401001007387 */ /* 0x0005e40000100800 */
[----:B------:R-:W3:Y:S02]  /*16a60*/  LDC R38, c[0x0][0x268] ;  /* 0x00009a00ff267b82 */ /* 0x000ee40000000800 */
[----:B------:R1:W-:Y:S01]  /*16a70*/  STL [R1+0x184c], R0 ;  /* 0x00184c0001007387 */ /* 0x0003e20000100800 */
[----:B--2---:R-:W-:-:S05]  /*16a80*/  LEA.HI.X.SX32 R16, R2, R218, 0x1, P4 ;  /* 0x000000da02107211 */ /* 0x004fca00020f0eff */
[----:B------:R-:W2:Y:S01]  /*16a90*/  LDC R100, c[0x0][0x268] ;  /* 0x00009a00ff647b82 */ /* 0x000ea20000000800 */
[CC--:B------:R-:W-:Y:S01]  /*16aa0*/  IADD3 R2, P4, R12.reuse, R219.reuse, RZ ;  /* 0x000000db0c027210 */ /* 0x0c0fe20007f9e0ff */
[----:B-1----:R-:W-:Y:S01]  /*16ab0*/  IMAD R0, R77, 0x98, RZ ;  /* 0x000000984d007824 */ /* 0x002fe200078e02ff */
[----:B------:R1:W-:Y:S04]  /*16ac0*/  STL [R1+0x1848], R16 ;  /* 0x0018481001007387 */ /* 0x0003e80000100800 */
[----:B------:R0:W-:Y:S01]  /*16ad0*/  STL [R1+0x1854], R2 ;  /* 0x0018540201007387 */ /* 0x0001e20000100800 */
[----:B------:R-:W2:Y:S01]  /*16ae0*/  LDC R59, c[0x0][0x268] ;  /* 0x00009a00ff3b7b82 */ /* 0x000ea20000000800 */
[----:B-1----:R-:W-:Y:S02]  /*16af0*/  LEA.HI.X.SX32 R16, R12, R218, 0x1, P4 ;  /* 0x000000da0c107211 */ /* 0x002fe400020f0eff */
[----:B------:R-:W-:-:S05]  /*16b00*/  IADD3 R12, P4, R0, R219, RZ ;  /* 0x000000db000c7210 */ /* 0x000fca0007f9e0ff */
[----:B------:R-:W1:Y:S01]  /*16b10*/  LDC R101, c[0x0][0x268] ;  /* 0x00009a00ff657b82 */ /* 0x000e620000000800 */
[----:B0-----:R-:W-:Y:S01]  /*16b20*/  IMAD R2, R17, 0x99, RZ ;  /* 0x0000009911027824 */ /* 0x001fe200078e02ff */
[----:B------:R0:W-:Y:S01]  /*16b30*/  STL [R1+0x1850], R16 ;  /* 0x0018501001007387 */ /* 0x0001e20000100800 */
[----:B------:R-:W-:-:S03]  /*16b40*/  LOP3.LUT R17, R221, 0x10, RZ, 0x3c, !PT ;  /* 0x00000010dd117812 */ /* 0x000fc600078e3cff */
[----:B------:R5:W-:Y:S02]  /*16b50*/  STL [R1+0x185c], R12 ;  /* 0x00185c0c01007387 */ /* 0x000be40000100800 */
[----:B------:R-:W1:Y:S01]  /*16b60*/  LDC R28, c[0x0][0x268] ;  /* 0x00009a00ff1c7b82 */ /* 0x000e620000000800 */
[----:B------:R-:W-:Y:S01]  /*16b70*/  IMAD.IADD R17, R220, 0x1, R17 ;  /* 0x00000001dc117824 */ /* 0x000fe200078e0211 */
[-C--:B0-----:R-:W-:Y:S02]  /*16b80*/  LEA.HI.X.SX32 R16, R0, R218.reuse, 0x1, P4 ;  /* 0x000000da00107211 */ /* 0x081fe400020f0eff */
[----:B------:R-:W-:Y:S01]  /*16b90*/  IADD3 R0, P4, R2, R219, RZ ;  /* 0x000000db02007210 */ /* 0x000fe20007f9e0ff */
[----:B-----5:R-:W-:Y:S02]  /*16ba0*/  IMAD R12, R78, 0x9a, RZ ;  /* 0x0000009a4e0c7824 */ /* 0x020fe400078e02ff */
[----:B------:R0:W-:Y:S01]  /*16bb0*/  STL [R1+0x1858], R16 ;  /* 0x0018581001007387 */ /* 0x0001e20000100800 */
[----:B------:R-:W5:Y:S03]  /*16bc0*/  LDC R102, c[0x0][0x268] ;  /* 0x00009a00ff667b82 */ /* 0x000f660000000800 */
[----:B------:R4:W-:Y:S05]  /*16bd0*/  STL [R1+0x1864], R0 ;  /* 0x0018640001007387 */ /* 0x0009ea0000100800 */
[----:B------:R-:W5:Y:S01]  /*16be0*/  LDC R60, c[0x0][0x268] ;  /* 0x00009a00ff3c7b82 */ /* 0x000f620000000800 */
[----:B0-----:R-:W-:-:S02]  /*16bf0*/  LEA.HI.X.SX32 R16, R2, R218, 0x1, P4 ;  /* 0x000000da02107211 */ /* 0x001fc400020f0eff */
[----:B------:R-:W-:Y:S01]  /*16c00*/  IADD3 R2, P4, R12, R219, RZ ;  /* 0x000000db0c027210 */ /* 0x000fe20007f9e0ff */
[----:B----4-:R-:W-:Y:S02]  /*16c10*/  IMAD R0, R48, 0x9b, RZ ;  /* 0x0000009b30007824 */ /* 0x010fe400078e02ff */
[----:B------:R0:W-:Y:S02]  /*16c20*/  STL [R1+0x1860], R16 ;  /* 0x0018601001007387 */ /* 0x0001e40000100800 */
[----:B------:R-:W4:Y:S02]  /*16c30*/  LDC R103, c[0x0][0x268] ;  /* 0x00009a00ff677b82 */ /* 0x000f240000000800 */
[----:B------:R3:W-:Y:S01]  /*16c40*/  STL [R1+0x186c], R2 ;  /* 0x00186c0201007387 */ /* 0x0007e20000100800 */
[----:B0-----:R-:W-:-:S05]  /*16c50*/  LEA.HI.X.SX32 R16, R12, R218, 0x1, P4 ;  /* 0x000000da0c107211 */ /* 0x001fca00020f0eff */
[----:B------:R-:W0:Y:S01]  /*16c60*/  LDC R39, c[0x0][0x268] ;  /* 0x00009a00ff277b82 */ /* 0x000e220000000800 */
[CC--:B------:R-:W-:Y:S01]  /*16c70*/  IADD3 R12, P4, R0.reuse, R219.reuse, RZ ;  /* 0x000000db000c7210 */ /* 0x0c0fe20007f9e0ff */
[----:B---3--:R-:W-:Y:S01]  /*16c80*/  IMAD R2, R79, 0x9c, RZ ;  /* 0x0000009c4f027824 */ /* 0x008fe200078e02ff */
[----:B------:R3:W-:Y:S04]  /*16c90*/  STL [R1+0x1868], R16 ;  /* 0x0018681001007387 */ /* 0x0007e80000100800 */
[----:B------:R2:W-:Y:S01]  /*16ca0*/  STL [R1+0x1874], R12 ;  /* 0x0018740c01007387 */ /* 0x0005e20000100800 */
[----:B------:R-:W0:Y:S01]  /*16cb0*/  LDC R104, c[0x0][0x268] ;  /* 0x00009a00ff687b82 */ /* 0x000e220000000800 */
[----:B---3--:R-:W-:Y:S02]  /*16cc0*/  LEA.HI.X.SX32 R16, R0, R218, 0x1, P4 ;  /* 0x000000da00107211 */ /* 0x008fe400020f0eff */
[----:B------:R-:W-:-:S05]  /*16cd0*/  IADD3 R0, P4, R2, R219, RZ ;  /* 0x000000db02007210 */ /* 0x000fca0007f9e0ff */
[----:B------:R-:W3:Y:S01]  /*16ce0*/  LDC R61, c[0x0][0x268] ;  /* 0x00009a00ff3d7b82 */ /* 0x000ee20000000800 */
[----:B--2---:R-:W-:Y:S01]  /*16cf0*/  IMAD R12, R49, 0x9d, RZ ;  /* 0x0000009d310c7824 */ /* 0x004fe200078e02ff */
[----:B------:R2:W-:Y:S01]  /*16d00*/  STL [R1+0x1870], R16 ;  /* 0x0018701001007387 */ /* 0x0005e20000100800 */
[----:B------:R-:W-:-:S03]  /*16d10*/  LOP3.LUT R49, R221, 0x50, RZ, 0x3c, !PT ;  /* 0x00000050dd317812 */ /* 0x000fc600078e3cff */
[----:B------:R1:W-:Y:S02]  /*16d20*/  STL [R1+0x187c], R0 ;  /* 0x00187c0001007387 */ /* 0x0003e40000100800 */
[----:B------:R-:W3:Y:S01]  /*16d30*/  LDC R105, c[0x0][0x268] ;  /* 0x00009a00ff697b82 */ /* 0x000ee20000000800 */
[-C--:B--2---:R-:W-:Y:S02]  /*16d40*/  LEA.HI.X.SX32 R16, R2, R218.reuse, 0x1, P4 ;  /* 0x000000da02107211 */ /* 0x084fe400020f0eff */
[----:B------:R-:W-:Y:S01]  /*16d50*/  IADD3 R2, P4, R12, R219, RZ ;  /* 0x000000db0c027210 */ /* 0x000fe20007f9e0ff */
[----:B-1----:R-:W-:Y:S02]  /*16d60*/  IMAD R0, R80, 0x9e, RZ ;  /* 0x0000009e50007824 */ /* 0x002fe400078e02ff */
[----:B------:R1:W-:Y:S02]  /*16d70*/  STL [R1+0x1878], R16 ;  /* 0x0018781001007387 */ /* 0x0003e40000100800 */
[----:B------:R-:W2:Y:S02]  /*16d80*/  LDC R62, c[0x0][0x268] ;  /* 0x00009a00ff3e7b82 */ /* 0x000ea40000000800 */
[----:B------:R5:W-:Y:S06]  /*16d90*/  STL [R1+0x1884], R2 ;  /* 0x0018840201007387 */ /* 0x000bec0000100800 */
[----:B------:R-:W2:Y:S01]  /*16da0*/  LDC R40, c[0x0][0x268] ;  /* 0x00009a00ff287b82 */ /* 0x000ea20000000800 */
[----:B-1----:R-:W-:-:S02]  /*16db0*/  LEA.HI.X.SX32 R16, R12, R218, 0x1, P4 ;  /* 0x000000da0c107211 */ /* 0x002fc400020f0eff */
[C---:B------:R-:W-:Y:S01]  /*16dc0*/  IADD3 R12, P4, R0.reuse, R219, RZ ;  /* 0x000000db000c7210 */ /* 0x040fe20007f9e0ff */
[----:B-----5:R-:W-:Y:S02]  /*16dd0*/  IMAD R2, R33, 0x9f, RZ ;  /* 0x0000009f21027824 */ /* 0x020fe400078e02ff */
[----:B------:R1:W-:Y:S02]  /*16de0*/  STL [R1+0x1880], R16 ;  /* 0x0018801001007387 */ /* 0x0003e40000100800 */
[----:B------:R-:W5:Y:S02]  /*16df0*/  LDC R63, c[0x0][0x268] ;  /* 0x00009a00ff3f7b82 */ /* 0x000f640000000800 */
[----:B------:R4:W-:Y:S01]  /*16e00*/  STL [R1+0x188c], R12 ;  /* 0x00188c0c01007387 */ /* 0x0009e20000100800 */
[----:B-1----:R-:W-:-:S05]  /*16e10*/  LEA.HI.X.SX32 R16, R0, R218, 0x1, P4 ;  /* 0x000000da00107211 */ /* 0x002fca00020f0eff */
[----:B------:R-:W1:Y:S01]  /*16e20*/  LDC R29, c[0x0][0x268] ;  /* 0x00009a00ff1d7b82 */ /* 0x000e620000000800 */
[CC--:B------:R-:W-:Y:S01]  /*16e30*/  IADD3 R0, P4, R2.reuse, R219.reuse, RZ ;  /* 0x000000db02007210 */ /* 0x0c0fe20007f9e0ff */
[----:B----4-:R-:W-:Y:S01]  /*16e40*/  IMAD R12, R81, 0xa0, RZ ;  /* 0x000000a0510c7824 */ /* 0x010fe200078e02ff */
[----:B------:R4:W-:Y:S04]  /*16e50*/  STL [R1+0x1888], R16 ;  /* 0x0018881001007387 */ /* 0x0009e80000100800 */
[----:B------:R0:W-:Y:S01]  /*16e60*/  STL [R1+0x1894], R0 ;  /* 0x0018940001007387 */ /* 0x0001e20000100800 */
[----:B------:R-:W1:Y:S01]  /*16e70*/  LDC R64, c[0x0][0x268] ;  /* 0x00009a00ff407b82 */ /* 0x000e620000000800 */
[----:B----4-:R-:W-:Y:S02]  /*16e80*/  LEA.HI.X.SX32 R16, R2, R218, 0x1, P4 ;  /* 0x000000da02107211 */ /* 0x010fe400020f0eff */
[----:B------:R-:W-:-:S05]  /*16e90*/  IADD3 R2, P4, R12, R219, RZ ;  /* 0x000000db0c027210 */ /* 0x000fca0007f9e0ff */
[----:B------:R-:W4:Y:S01]  /*16ea0*/  LDC R41, c[0x0][0x268] ;  /* 0x00009a00ff297b82 */ /* 0x000f220000000800 */
[----:B0-----:R-:W-:Y:S01]  /*16eb0*/  IMAD R0, R23, 0xa1, RZ ;  /* 0x000000a117007824 */ /* 0x001fe200078e02ff */
[----:B------:R0:W-:Y:S04]  /*16ec0*/  STL [R1+0x1890], R16 ;  /* 0x0018901001007387 */ /* 0x0001e80000100800 */
[----:B------:R3:W-:Y:S02]  /*16ed0*/  STL [R1+0x189c], R2 ;  /* 0x00189c0201007387 */ /* 0x0007e40000100800 */
[----:B------:R-:W4:Y:S01]  /*16ee0*/  LDC R65, c[0x0][0x268] ;  /* 0x00009a00ff417b82 */ /* 0x000f220000000800 */
[----:B0-----:R-:W-:Y:S02]  /*16ef0*/  LEA.HI.X.SX32 R16, R12, R218, 0x1, P4 ;  /* 0x000000da0c107211 */ /* 0x001fe400020f0eff */
[----:B------:R-:W-:Y:S01]  /*16f00*/  IADD3 R12, P4, R0, R219, RZ ;  /* 0x000000db000c7210 */ /* 0x000fe20007f9e0ff */
[----:B---3--:R-:W-:-:S02]  /*16f10*/  IMAD R2, R82, 0xa2, RZ ;  /* 0x000000a252027824 */ /* 0x008fc400078e02ff */
[----:B------:R0:W-:Y:S02]  /*16f20*/  STL [R1+0x1898], R16 ;  /* 0x0018981001007387 */ /* 0x0001e40000100800 */
[----:B------:R-:W3:Y:S02]  /*16f30*/  LDC R13, c[0x0][0x268] ;  /* 0x00009a00ff0d7b82 */ /* 0x000ee40000000800 */
[----:B------:R2:W-:Y:S06]  /*16f40*/  STL [R1+0x18a4], R12 ;  /* 0x0018a40c01007387 */ /* 0x0005ec0000100800 */
[----:B------:R-:W3:Y:S01]  /*16f50*/  LDC R14, c[0x0][0x268] ;  /* 0x00009a00ff0e7b82 */ /* 0x000ee20000000800 */
[----:B0-----:R-:W-:-:S02]  /*16f60*/  LEA.HI.X.SX32 R16, R0, R218, 0x1, P4 ;  /* 0x000000da00107211 */ /* 0x001fc400020f0eff */
[----:B------:R-:W-:Y:S01]  /*16f70*/  IADD3 R0, P4, R2, R219, RZ ;  /* 0x000000db02007210 */ /* 0x000fe20007f9e0ff */
[----:B--2---:R-:W-:Y:S02]  /*16f80*/  IMAD R12, R50, 0xa3, RZ ;  /* 0x000000a3320c7824 */ /* 0x004fe400078e02ff */
[----:B------:R0:W-:Y:S01]  /*16f90*/  STL [R1+0x18a0], R16 ;  /* 0x0018a01001007387 */ /* 0x0001e20000100800 */
[----:B------:R-:W-:Y:S01]  /*16fa0*/  LOP3.LUT R50, R221, 0x60, RZ, 0x3c, !PT ;  /* 0x00000060dd327812 */ /* 0x000fe200078e3cff */
[----:B------:R-:W2:Y:S02]  /*16fb0*/  LDC R66, c[0x0][0x268] ;  /* 0x00009a00ff427b82 */ /* 0x000ea40000000800 */
        /* <DEDUP_REMOVED lines=11> */
[----:B-1----:R-:W-:Y:S01]  /*17070*/  IMAD R2, R34, 0xa5, RZ ;  /* 0x000000a522027824 */ /* 0x002fe200078e02ff */
[----:B------:R1:W-:Y:S04]  /*17080*/  STL [R1+0x18b0], R16 ;  /* 0x0018b01001007387 */ /* 0x0003e80000100800 */
[----:B------:R4:W-:Y:S02]  /*17090*/  STL [R1+0x18bc], R12 ;  /* 0x0018bc0c01007387 */ /* 0x0009e40000100800 */
[----:B------:R-:W5:Y:S01]  /*170a0*/  LDC R67, c[0x0][0x268] ;  /* 0x00009a00ff437b82 */ /* 0x000f620000000800 */
[----:B-1----:R-:W-:Y:S02]  /*170b0*/  LEA.HI.X.SX32 R16, R0, R218, 0x1, P4 ;  /* 0x000000da00107211 */ /* 0x002fe400020f0eff */
[----:B------:R-:W-:Y:S01]  /*170c0*/  IADD3 R0, P4, R2, R219, RZ ;  /* 0x000000db02007210 */ /* 0x000fe20007f9e0ff */
[----:B----4-:R-:W-:-:S02]  /*170d0*/  IMAD R12, R84, 0xa6, RZ ;  /* 0x000000a6540c7824 */ /* 0x010fc400078e02ff */
[----:B------:R1:W-:Y:S02]  /*170e0*/  STL [R1+0x18b8], R16 ;  /* 0x0018b81001007387 */ /* 0x0003e40000100800 */
[----:B------:R-:W4:Y:S02]  /*170f0*/  LDC R117, c[0x0][0x268] ;  /* 0x00009a00ff757b82 */ /* 0x000f240000000800 */
[----:B------:R3:W-:Y:S06]  /*17100*/  STL [R1+0x18c4], R0 ;  /* 0x0018c40001007387 */ /* 0x0007ec0000100800 */
[----:B------:R-:W4:Y:S01]  /*17110*/  LDC R30, c[0x0][0x268] ;  /* 0x00009a00ff1e7b82 */ /* 0x000f220000000800 */
[----:B-1----:R-:W-:-:S02]  /*17120*/  LEA.HI.X.SX32 R16, R2, R218, 0x1, P4 ;  /* 0x000000da02107211 */ /* 0x002fc400020f0eff */
[C---:B------:R-:W-:Y:S01]  /*17130*/  IADD3 R2, P4, R12.reuse, R219, RZ ;  /* 0x000000db0c027210 */ /* 0x040fe20007f9e0ff */
[----:B---3--:R-:W-:Y:S02]  /*17140*/  IMAD R0, R51, 0xa7, RZ ;  /* 0x000000a733007824 */ /* 0x008fe400078e02ff */
[----:B------:R1:W-:Y:S02]  /*17150*/  STL [R1+0x18c0], R16 ;  /* 0x0018c01001007387 */ /* 0x0003e40000100800 */
[----:B------:R-:W3:Y:S02]  /*17160*/  LDC R118, c[0x0][0x268] ;  /* 0x00009a00ff767b82 */ /* 0x000ee40000000800 */
[----:B------:R2:W-:Y:S01]  /*17170*/  STL [R1+0x18cc], R2 ;  /* 0x0018cc0201007387 */ /* 0x0005e20000100800 */
[----:B-1----:R-:W-:-:S05]  /*17180*/  LEA.HI.X.SX32 R16, R12, R218, 0x1, P4 ;  /* 0x000000da0c107211 */ /* 0x002fca00020f0eff */
[----:B------:R-:W1:Y:S01]  /*17190*/  LDC R68, c[0x0][0x268] ;  /* 0x00009a00ff447b82 */ /* 0x000e620000000800 */
[CC--:B------:R-:W-:Y:S01]  /*171a0*/  IADD3 R12, P4, R0.reuse, R219.reuse, RZ ;  /* 0x000000db000c7210 */ /* 0x0c0fe20007f9e0ff */
[----:B--2---:R-:W-:Y:S01]  /*171b0*/  IMAD R2, R85, 0xa8, RZ ;  /* 0x000000a855027824 */ /* 0x004fe200078e02ff */
[----:B------:R2:W-:Y:S04]  /*171c0*/  STL [R1+0x18c8], R16 ;  /* 0x0018c81001007387 */ /* 0x0005e80000100800 */
[----:B------:R0:W-:Y:S01]  /*171d0*/  STL [R1+0x18d4], R12 ;  /* 0x0018d40c01007387 */ /* 0x0001e20000100800 */
[----:B------:R-:W1:Y:S01]  /*171e0*/  LDC R119, c[0x0][0x268] ;  /* 0x00009a00ff777b82 */ /* 0x000e620000000800 */
[----:B--2---:R-:W-:Y:S02]  /*171f0*/  LEA.HI.X.SX32 R16, R0, R218, 0x1, P4 ;  /* 0x000000da00107211 */ /* 0x004fe400020f0eff */
[----:B------:R-:W-:-:S05]  /*17200*/  IADD3 R0, P4, R2, R219, RZ ;  /* 0x000000db02007210 */ /* 0x000fca0007f9e0ff */
[----:B------:R-:W2:Y:S01]  /*17210*/  LDC R43, c[0x0][0x268] ;  /* 0x00009a00ff2b7b82 */ /* 0x000ea20000000800 */
[----:B0-----:R-:W-:Y:S01]  /*17220*/  IMAD R12, R24, 0xa9, RZ ;  /* 0x000000a9180c7824 */ /* 0x001fe200078e02ff */
[----:B------:R0:W-:Y:S04]  /*17230*/  STL [R1+0x18d0], R16 ;  /* 0x0018d01001007387 */ /* 0x0001e80000100800 */
[----:B------:R5:W-:Y:S02]  /*17240*/  STL [R1+0x18dc], R0 ;  /* 0x0018dc0001007387 */ /* 0x000be40000100800 */
[----:B------:R-:W2:Y:S01]  /*17250*/  LDC R120, c[0x0][0x268] ;  /* 0x00009a00ff787b82 */ /* 0x000ea20000000800 */
[----:B0-----:R-:W-:Y:S02]  /*17260*/  LEA.HI.X.SX32 R16, R2, R218, 0x1, P4 ;  /* 0x000000da02107211 */ /* 0x001fe400020f0eff */
[----:B------:R-:W-:Y:S01]  /*17270*/  IADD3 R2, P4, R12, R219, RZ ;  /* 0x000000db0c027210 */ /* 0x000fe20007f9e0ff */
[----:B-----5:R-:W-:-:S02]  /*17280*/  IMAD R0, R86, 0xaa, RZ ;  /* 0x000000aa56007824 */ /* 0x020fc400078e02ff */
[----:B------:R0:W-:Y:S02]  /*17290*/  STL [R1+0x18d8], R16 ;  /* 0x0018d81001007387 */ /* 0x0001e40000100800 */
[----:B------:R-:W5:Y:S02]  /*172a0*/  LDC R69, c[0x0][0x268] ;  /* 0x00009a00ff457b82 */ /* 0x000f640000000800 */
[----:B------:R4:W-:Y:S06]  /*172b0*/  STL [R1+0x18e4], R2 ;  /* 0x0018e40201007387 */ /* 0x0009ec0000100800 */
        /* <DEDUP_REMOVED lines=17> */
[----:B-1----:R-:W-:Y:S01]  /*173d0*/  IMAD R0, R35, 0xad, RZ ;  /* 0x000000ad23007824 */ /* 0x002fe200078e02ff */
[----:B------:R1:W-:Y:S04]  /*173e0*/  STL [R1+0x18f0], R16 ;  /* 0x0018f01001007387 */ /* 0x0003e80000100800 */
[----:B------:R2:W-:Y:S02]  /*173f0*/  STL [R1+0x18fc], R2 ;  /* 0x0018fc0201007387 */ /* 0x0005e40000100800 */
[----:B------:R-:W3:Y:S01]  /*17400*/  LDC R44, c[0x0][0x268] ;  /* 0x00009a00ff2c7b82 */ /* 0x000ee20000000800 */
[----:B-1----:R-:W-:Y:S02]  /*17410*/  LEA.HI.X.SX32 R16, R12, R218, 0x1, P4 ;  /* 0x000000da0c107211 */ /* 0x002fe400020f0eff */
[----:B------:R-:W-:Y:S01]  /*17420*/  IADD3 R12, P4, R0, R219, RZ ;  /* 0x000000db000c7210 */ /* 0x000fe20007f9e0ff */
[----:B--2---:R-:W-:-:S02]  /*17430*/  IMAD R2, R88, 0xae, RZ ;  /* 0x000000ae58027824 */ /* 0x004fc400078e02ff */
        /* <DEDUP_REMOVED lines=34> */
[----:B------:R0:W-:Y:S02]  /*17660*/  STL [R1+0x1920], R16 ;  /* 0x0019201001007387 */ /* 0x0001e40000100800 */
        /* <DEDUP_REMOVED lines=220> */
[-C--:B------:R-:W-:Y:S01]  /*18430*/  IADD3 R2, P4, R12, R219.reuse, RZ ;  /* 0x000000db0c027210 */ /* 0x080fe20007f9e0ff */
        /* <DEDUP_REMOVED lines=26> */
[-C--:B------:R-:W-:Y:S01]  /*185e0*/  IADD3 R12, P4, R0, R219.reuse, RZ ;  /* 0x000000db000c7210 */ /* 0x080fe20007f9e0ff */
        /* <DEDUP_REMOVED lines=26> */
[-C--:B------:R-:W-:Y:S01]  /*18790*/  IADD3 R0, P4, R2, R219.reuse, RZ ;  /* 0x000000db02007210 */ /* 0x080fe20007f9e0ff */
        /* <DEDUP_REMOVED lines=16> */
[----:B------:R5:W-:Y:S01]  /*188a0*/  STL [R1+0x1a84], R12 ;  /* 0x001a840c01007387 */ /* 0x000be20000100800 */
[-C--:B-1----:R-:W-:Y:S02]  /*188b0*/  LEA.HI.X.SX32 R16, R0, R218.reuse, 0x1, P4 ;  /* 0x000000da00107211 */ /* 0x082fe400020f0eff */
[----:B------:R-:W-:Y:S01]  /*188c0*/  IADD3 R0, P4, R2, R219, RZ ;  /* 0x000000db02007210 */ /* 0x000fe20007f9e0ff */
[----:B-----5:R-:W-:Y:S02]  /*188d0*/  IMAD R12, R114, 0xdf, RZ ;  /* 0x000000df720c7824 */ /* 0x020fe400078e02ff */
[----:B------:R1:W-:Y:S01]  /*188e0*/  STL [R1+0x1a80], R16 ;  /* 0x001a801001007387 */ /* 0x0003e20000100800 */
[----:B------:R-:W5:Y:S03]  /*188f0*/  LDC R114, c[0x0][0x268] ;  /* 0x00009a00ff727b82 */ /* 0x000f660000000800 */
[----:B------:R4:W-:Y:S01]  /*18900*/  STL [R1+0x1a8c], R0 ;  /* 0x001a8c0001007387 */ /* 0x0009e20000100800 */
[----:B-1----:R-:W-:-:S02]  /*18910*/  LEA.HI.X.SX32 R16, R2, R218, 0x1, P4 ;  /* 0x000000da02107211 */ /* 0x002fc400020f0eff */
[C---:B------:R-:W-:Y:S01]  /*18920*/  IADD3 R2, P4, R12.reuse, R219, RZ ;  /* 0x000000db0c027210 */ /* 0x040fe20007f9e0ff */
[----:B----4-:R-:W-:Y:S02]  /*18930*/  IMAD R0, R65, 0xe0, RZ ;  /* 0x000000e041007824 */ /* 0x010fe400078e02ff */
[----:B------:R1:W-:Y:S01]  /*18940*/  STL [R1+0x1a88], R16 ;  /* 0x001a881001007387 */ /* 0x0003e20000100800 */
[----:B------:R-:W4:Y:S03]  /*18950*/  LDC R65, c[0x0][0x268] ;  /* 0x00009a00ff417b82 */ /* 0x000f260000000800 */
[----:B------:R0:W-:Y:S01]  /*18960*/  STL [R1+0x1a94], R2 ;  /* 0x001a940201007387 */ /* 0x0001e20000100800 */
[----:B-1----:R-:W-:Y:S01]  /*18970*/  LOP3.LUT R16, R221, 0x20, RZ, 0x3c, !PT ;  /* 0x00000020dd107812 */ /* 0x002fe200078e3cff */
[----:B0-----:R-:W-:Y:S01]  /*18980*/  IMAD R2, R13, 0xe1, RZ ;  /* 0x000000e10d027824 */ /* 0x001fe200078e02ff */
[----:B------:R-:W-:-:S03]  /*18990*/  LEA.HI.X.SX32 R13, R12, R218, 0x1, P4 ;  /* 0x000000da0c0d7211 */ /* 0x000fc600020f0eff */
[----:B------:R-:W-:Y:S01]  /*189a0*/  IMAD.IADD R16, R220, 0x1, R16 ;  /* 0x00000001dc107824 */ /* 0x000fe200078e0210 */
[CC--:B------:R-:W-:Y:S01]  /*189b0*/  IADD3 R12, P4, R0.reuse, R219.reuse, RZ ;  /* 0x000000db000c7210 */ /* 0x0c0fe20007f9e0ff */
[----:B------:R0:W-:Y:S04]  /*189c0*/  STL [R1+0x1a90], R13 ;  /* 0x001a900d01007387 */ /* 0x0001e80000100800 */
[----:B------:R1:W-:Y:S01]  /*189d0*/  STL [R1+0x1a9c], R12 ;  /* 0x001a9c0c01007387 */ /* 0x0003e20000100800 */
[----:B0-----:R-:W-:Y:S02]  /*189e0*/  LEA.HI.X.SX32 R13, R0, R218, 0x1, P4 ;  /* 0x000000da000d7211 */ /* 0x001fe400020f0eff */
[----:B------:R-:W-:Y:S01]  /*189f0*/  IADD3 R0, P4, R2, R219, RZ ;  /* 0x000000db02007210 */ /* 0x000fe20007f9e0ff */
[----:B-1----:R-:W-:-:S02]  /*18a00*/  IMAD R12, R14, 0xe2, RZ ;  /* 0x000000e20e0c7824 */ /* 0x002fc400078e02ff */
[----:B------:R0:W-:Y:S01]  /*18a10*/  STL [R1+0x1a98], R13 ;  /* 0x001a980d01007387 */ /* 0x0001e20000100800 */
[----:B------:R-:W-:-:S03]  /*18a20*/  IMAD.MOV.U32 R14, RZ, RZ, 0x3f800000 ;  /* 0x3f800000ff0e7424 */ /* 0x000fc600078e00ff */
[----:B------:R1:W-:Y:S01]  /*18a30*/  STL [R1+0x1aa4], R0 ;  /* 0x001aa40001007387 */ /* 0x0003e20000100800 */
[-C--:B0-----:R-:W-:Y:S02]  /*18a40*/  LEA.HI.X.SX32 R13, R2, R218.reuse, 0x1, P4 ;  /* 0x000000da020d7211 */ /* 0x081fe400020f0eff */
[----:B------:R-:W-:Y:S01]  /*18a50*/  IADD3 R2, P4, R12, R219, RZ ;  /* 0x000000db0c027210 */ /* 0x000fe20007f9e0ff */
[----:B-1----:R-:W-:Y:S02]  /*18a60*/  IMAD R0, R66, 0xe3, RZ ;  /* 0x000000e342007824 */ /* 0x002fe400078e02ff */
[----:B------:R0:W-:Y:S01]  /*18a70*/  STL [R1+0x1aa0], R13 ;  /* 0x001aa00d01007387 */ /* 0x0001e20000100800 */
[----:B------:R-:W1:Y:S03]  /*18a80*/  LDC R66, c[0x0][0x268] ;  /* 0x00009a00ff427b82 */ /* 0x000e660000000800 */
[----:B------:R3:W-:Y:S01]  /*18a90*/  STL [R1+0x1aac], R2 ;  /* 0x001aac0201007387 */ /* 0x0007e20000100800 */
[----:B0-----:R-:W-:-:S02]  /*18aa0*/  LEA.HI.X.SX32 R13, R12, R218, 0x1, P4 ;  /* 0x000000da0c0d7211 */ /* 0x001fc400020f0eff */
[CC--:B------:R-:W-:Y:S01]  /*18ab0*/  IADD3 R12, P4, R0.reuse, R219.reuse, RZ ;  /* 0x000000db000c7210 */ /* 0x0c0fe20007f9e0ff */
[----:B---3--:R-:W-:Y:S02]  /*18ac0*/  IMAD R2, R115, 0xe4, RZ ;  /* 0x000000e473027824 */ /* 0x008fe400078e02ff */
[----:B------:R0:W-:Y:S01]  /*18ad0*/  STL [R1+0x1aa8], R13 ;  /* 0x001aa80d01007387 */ /* 0x0001e20000100800 */
[----:B------:R-:W3:Y:S03]  /*18ae0*/  LDC R115, c[0x0][0x268] ;  /* 0x00009a00ff737b82 */ /* 0x000ee60000000800 */
[----:B------:R2:W-:Y:S01]  /*18af0*/  STL [R1+0x1ab4], R12 ;  /* 0x001ab40c01007387 */ /* 0x0005e20000100800 */
[----:B0-----:R-:W-:Y:S02]  /*18b00*/  LEA.HI.X.SX32 R13, R0, R218, 0x1, P4 ;  /* 0x000000da000d7211 */ /* 0x001fe400020f0eff */
[----:B------:R-:W-:Y:S01]  /*18b10*/  IADD3 R0, P4, R2, R219, RZ ;  /* 0x000000db02007210 */ /* 0x000fe20007f9e0ff */
[----:B--2---:R-:W-:-:S02]  /*18b20*/  IMAD R12, R42, 0xe5, RZ ;  /* 0x000000e52a0c7824 */ /* 0x004fc400078e02ff */
[----:B------:R0:W-:Y:S01]  /*18b30*/  STL [R1+0x1ab0], R13 ;  /* 0x001ab00d01007387 */ /* 0x0001e20000100800 */
[----:B------:R-:W2:Y:S03]  /*18b40*/  LDC R42, c[0x0][0x268] ;  /* 0x00009a00ff2a7b82 */ /* 0x000ea60000000800 */
[----:B------:R5:W-:Y:S01]  /*18b50*/  STL [R1+0x1abc], R0 ;  /* 0x001abc0001007387 */ /* 0x000be20000100800 */
[-C--:B0-----:R-:W-:Y:S02]  /*18b60*/  LEA.HI.X.SX32 R13, R2, R218.reuse, 0x1, P4 ;  /* 0x000000da020d7211 */ /* 0x081fe400020f0eff */
[----:B------:R-:W-:Y:S01]  /*18b70*/  IADD3 R2, P4, R12, R219, RZ ;  /* 0x000000db0c027210 */ /* 0x000fe20007f9e0ff */
[----:B-----5:R-:W-:Y:S02]  /*18b80*/  IMAD R0, R116, 0xe6, RZ ;  /* 0x000000e674007824 */ /* 0x020fe400078e02ff */
[----:B------:R0:W-:Y:S01]  /*18b90*/  STL [R1+0x1ab8], R13 ;  /* 0x001ab80d01007387 */ /* 0x0001e20000100800 */
[----:B------:R-:W5:Y:S03]  /*18ba0*/  LDC R116, c[0x0][0x268] ;  /* 0x00009a00ff747b82 */ /* 0x000f660000000800 */
[----:B------:R4:W-:Y:S01]  /*18bb0*/  STL [R1+0x1ac4], R2 ;  /* 0x001ac40201007387 */ /* 0x0009e20000100800 */
[----:B0-----:R-:W-:-:S02]  /*18bc0*/  LEA.HI.X.SX32 R13, R12, R218, 0x1, P4 ;  /* 0x000000da0c0d7211 */ /* 0x001fc400020f0eff */
[CC--:B------:R-:W-:Y:S01]  /*18bd0*/  IADD3 R12, P4, R0.reuse, R219.reuse, RZ ;  /* 0x000000db000c7210 */ /* 0x0c0fe20007f9e0ff */
[----:B----4-:R-:W-:Y:S02]  /*18be0*/  IMAD R2, R67, 0xe7, RZ ;  /* 0x000000e743027824 */ /* 0x010fe400078e02ff */
[----:B------:R0:W-:Y:S01]  /*18bf0*/  STL [R1+0x1ac0], R13 ;  /* 0x001ac00d01007387 */ /* 0x0001e20000100800 */
[----:B------:R-:W4:Y:S03]  /*18c00*/  LDC R67, c[0x0][0x268] ;  /* 0x00009a00ff437b82 */ /* 0x000f260000000800 */
[----:B------:R1:W-:Y:S01]  /*18c10*/  STL [R1+0x1acc], R12 ;  /* 0x001acc0c01007387 */ /* 0x0003e20000100800 */
[----:B0-----:R-:W-:Y:S02]  /*18c20*/  LEA.HI.X.SX32 R13, R0, R218, 0x1, P4 ;  /* 0x000000da000d7211 */ /* 0x001fe400020f0eff */
[----:B------:R-:W-:Y:S01]  /*18c30*/  IADD3 R0, P4, R2, R219, RZ ;  /* 0x000000db02007210 */ /* 0x000fe20007f9e0ff */
[----:B-1----:R-:W-:-:S02]  /*18c40*/  IMAD R12, R117, 0xe8, RZ ;  /* 0x000000e8750c7824 */ /* 0x002fc400078e02ff */
[----:B------:R0:W-:Y:S01]  /*18c50*/  STL [R1+0x1ac8], R13 ;  /* 0x001ac80d01007387 */ /* 0x0001e20000100800 */
[----:B------:R-:W1:Y:S03]  /*18c60*/  LDC R117, c[0x0][0x268] ;  /* 0x00009a00ff757b82 */ /* 0x000e660000000800 */
[----:B------:R3:W-:Y:S01]  /*18c70*/  STL [R1+0x1ad4], R0 ;  /* 0x001ad40001007387 */ /* 0x0007e20000100800 */
[-C--:B0-----:R-:W-:Y:S02]  /*18c80*/  LEA.HI.X.SX32 R13, R2, R218.reuse, 0x1, P4 ;  /* 0x000000da020d7211 */ /* 0x081fe400020f0eff */
[----:B------:R-:W-:Y:S01]  /*18c90*/  IADD3 R2, P4, R12, R219, RZ ;  /* 0x000000db0c027210 */ /* 0x000fe20007f9e0ff */
[----:B---3--:R-:W-:Y:S02]  /*18ca0*/  IMAD R0, R30, 0xe9, RZ ;  /* 0x000000e91e007824 */ /* 0x008fe400078e02ff */
[----:B------:R0:W-:Y:S01]  /*18cb0*/  STL [R1+0x1ad0], R13 ;  /* 0x001ad00d01007387 */ /* 0x0001e20000100800 */
[----:B------:R-:W3:Y:S03]  /*18cc0*/  LDC R30, c[0x0][0x268] ;  /* 0x00009a00ff1e7b82 */ /* 0x000ee60000000800 */
[----:B------:R2:W-:Y:S01]  /*18cd0*/  STL [R1+0x1adc], R2 ;  /* 0x001adc0201007387 */ /* 0x0005e20000100800 */
[----:B0-----:R-:W-:-:S02]  /*18ce0*/  LEA.HI.X.SX32 R13, R12, R218, 0x1, P4 ;  /* 0x000000da0c0d7211 */ /* 0x001fc400020f0eff */
[-C--:B------:R-:W-:Y:S01]  /*18cf0*/  IADD3 R12, P4, R0, R219.reuse, RZ ;  /* 0x000000db000c7210 */ /* 0x080fe20007f9e0ff */
[----:B--2---:R-:W-:Y:S02]  /*18d00*/  IMAD R2, R118, 0xea, RZ ;  /* 0x000000ea76027824 */ /* 0x004fe400078e02ff */
[----:B------:R0:W-:Y:S01]  /*18d10*/  STL [R1+0x1ad8], R13 ;  /* 0x001ad80d01007387 */ /* 0x0001e20000100800 */
[----:B------:R-:W2:Y:S03]  /*18d20*/  LDC R118, c[0x0][0x268] ;  /* 0x00009a00ff767b82 */ /* 0x000ea60000000800 */
[----:B------:R5:W-:Y:S01]  /*18d30*/  STL [R1+0x1ae4], R12 ;  /* 0x001ae40c01007387 */ /* 0x000be20000100800 */
[----:B0-----:R-:W-:Y:S02]  /*18d40*/  LEA.HI.X.SX32 R13, R0, R218, 0x1, P4 ;  /* 0x000000da000d7211 */ /* 0x001fe400020f0eff */
[----:B------:R-:W-:Y:S01]  /*18d50*/  IADD3 R0, P4, R2, R219, RZ ;  /* 0x000000db02007210 */ /* 0x000fe20007f9e0ff */
[----:B-----5:R-:W-:-:S02]  /*18d60*/  IMAD R12, R68, 0xeb, RZ ;  /* 0x000000eb440c7824 */ /* 0x020fc400078e02ff */
[----:B------:R0:W-:Y:S01]  /*18d70*/  STL [R1+0x1ae0], R13 ;  /* 0x001ae00d01007387 */ /* 0x0001e20000100800 */
[----:B------:R-:W5:Y:S03]  /*18d80*/  LDC R68, c[0x0][0x268] ;  /* 0x00009a00ff447b82 */ /* 0x000f660000000800 */
[----:B------:R4:W-:Y:S01]  /*18d90*/  STL [R1+0x1aec], R0 ;  /* 0x001aec0001007387 */ /* 0x0009e20000100800 */
[-C--:B0-----:R-:W-:Y:S02]  /*18da0*/  LEA.HI.X.SX32 R13, R2, R218.reuse, 0x1, P4 ;  /* 0x000000da020d7211 */ /* 0x081fe400020f0eff */
[C---:B------:R-:W-:Y:S01]  /*18db0*/  IADD3 R2, P4, R12.reuse, R219, RZ ;  /* 0x000000db0c027210 */ /* 0x040fe20007f9e0ff */
[----:B----4-:R-:W-:Y:S02]  /*18dc0*/  IMAD R0, R119, 0xec, RZ ;  /* 0x000000ec77007824 */ /* 0x010fe400078e02ff */
[----:B------:R0:W-:Y:S01]  /*18dd0*/  STL [R1+0x1ae8], R13 ;  /* 0x001ae80d01007387 */ /* 0x0001e20000100800 */
[----:B------:R-:W4:Y:S03]  /*18de0*/  LDC R119, c[0x0][0x268] ;  /* 0x00009a00ff777b82 */ /* 0x000f260000000800 */
[----:B------:R1:W-:Y:S01]  /*18df0*/  STL [R1+0x1af4], R2 ;  /* 0x001af40201007387 */ /* 0x0003e20000100800 */
[----:B0-----:R-:W-:-:S02]  /*18e00*/  LEA.HI.X.SX32 R13, R12, R218, 0x1, P4 ;  /* 0x000000da0c0d7211 */ /* 0x001fc400020f0eff */
[CC--:B------:R-:W-:Y:S01]  /*18e10*/  IADD3 R12, P4, R0.reuse, R219.reuse, RZ ;  /* 0x000000db000c7210 */ /* 0x0c0fe20007f9e0ff */
[----:B-1----:R-:W-:Y:S02]  /*18e20*/  IMAD R2, R43, 0xed, RZ ;  /* 0x000000ed2b027824 */ /* 0x002fe400078e02ff */
[----:B------:R0:W-:Y:S01]  /*18e30*/  STL [R1+0x1af0], R13 ;  /* 0x001af00d01007387 */ /* 0x0001e20000100800 */
[----:B------:R-:W1:Y:S03]  /*18e40*/  LDC R43, c[0x0][0x268] ;  /* 0x00009a00ff2b7b82 */ /* 0x000e660000000800 */
[----:B------:R3:W-:Y:S01]  /*18e50*/  STL [R1+0x1afc], R12 ;  /* 0x001afc0c01007387 */ /* 0x0007e20000100800 */
[----:B0-----:R-:W-:Y:S02]  /*18e60*/  LEA.HI.X.SX32 R13, R0, R218, 0x1, P4 ;  /* 0x000000da000d7211 */ /* 0x001fe400020f0eff */
[----:B------:R-:W-:Y:S01]  /*18e70*/  IADD3 R0, P4, R2, R219, RZ ;  /* 0x000000db02007210 */ /* 0x000fe20007f9e0ff */
[----:B---3--:R-:W-:-:S02]  /*18e80*/  IMAD R12, R120, 0xee, RZ ;  /* 0x000000ee780c7824 */ /* 0x008fc400078e02ff */
[----:B------:R0:W-:Y:S01]  /*18e90*/  STL [R1+0x1af8], R13 ;  /* 0x001af80d01007387 */ /* 0x0001e20000100800 */
[----:B------:R-:W3:Y:S03]  /*18ea0*/  LDC R120, c[0x0][0x268] ;  /* 0x00009a00ff787b82 */ /* 0x000ee60000000800 */
[----:B------:R2:W-:Y:S01]  /*18eb0*/  STL [R1+0x1b04], R0 ;  /* 0x001b040001007387 */ /* 0x0005e20000100800 */
[-C--:B0-----:R-:W-:Y:S02]  /*18ec0*/  LEA.HI.X.SX32 R13, R2, R218.reuse, 0x1, P4 ;  /* 0x000000da020d7211 */ /* 0x081fe400020f0eff */
[C---:B------:R-:W-:Y:S01]  /*18ed0*/  IADD3 R2, P4, R12.reuse, R219, RZ ;  /* 0x000000db0c027210 */ /* 0x040fe20007f9e0ff */
[----:B--2---:R-:W-:Y:S02]  /*18ee0*/  IMAD R0, R69, 0xef, RZ ;  /* 0x000000ef45007824 */ /* 0x004fe400078e02ff */
[----:B------:R0:W-:Y:S01]  /*18ef0*/  STL [R1+0x1b00], R13 ;  /* 0x001b000d01007387 */ /* 0x0001e20000100800 */
[----:B------:R-:W2:Y:S03]  /*18f00*/  LDC R69, c[0x0][0x268] ;  /* 0x00009a00ff457b82 */ /* 0x000ea60000000800 */
[----:B------:R5:W-:Y:S01]  /*18f10*/  STL [R1+0x1b0c], R2 ;  /* 0x001b0c0201007387 */ /* 0x000be20000100800 */
[----:B0-----:R-:W-:-:S02]  /*18f20*/  LEA.HI.X.SX32 R13, R12, R218, 0x1, P4 ;  /* 0x000000da0c0d7211 */ /* 0x001fc400020f0eff */
[CC--:B------:R-:W-:Y:S01]  /*18f30*/  IADD3 R12, P4, R0.reuse, R219.reuse, RZ ;  /* 0x000000db000c7210 */ /* 0x0c0fe20007f9e0ff */
[----:B-----5:R-:W-:Y:S02]  /*18f40*/  IMAD R2, R121, 0xf0, RZ ;  /* 0x000000f079027824 */ /* 0x020fe400078e02ff */
[----:B------:R0:W-:Y:S01]  /*18f50*/  STL [R1+0x1b08], R13 ;  /* 0x001b080d01007387 */ /* 0x0001e20000100800 */
[----:B------:R-:W5:Y:S03]  /*18f60*/  LDC R121, c[0x0][0x268] ;  /* 0x00009a00ff797b82 */ /* 0x000f660000000800 */
[----:B------:R4:W-:Y:S01]  /*18f70*/  STL [R1+0x1b14], R12 ;  /* 0x001b140c01007387 */ /* 0x0009e20000100800 */
[----:B0-----:R-:W-:Y:S02]  /*18f80*/  LEA.HI.X.SX32 R13, R0, R218, 0x1, P4 ;  /* 0x000000da000d7211 */ /* 0x001fe400020f0eff */
[----:B------:R-:W-:Y:S01]  /*18f90*/  IADD3 R0, P4, R2, R219, RZ ;  /* 0x000000db02007210 */ /* 0x000fe20007f9e0ff */
[----:B----4-:R-:W-:-:S02]  /*18fa0*/  IMAD R12, R15, 0xf1, RZ ;  /* 0x000000f10f0c7824 */ /* 0x010fc400078e02ff */
[----:B------:R0:W-:Y:S01]  /*18fb0*/  STL [R1+0x1b10], R13 ;  /* 0x001b100d01007387 */ /* 0x0001e20000100800 */
[----:B------:R-:W-:-:S03]  /*18fc0*/  LOP3.LUT R15, R221, 0x30, RZ, 0x3c, !PT ;  /* 0x00000030dd0f7812 */ /* 0x000fc600078e3cff */
[----:B------:R4:W-:Y:S02]  /*18fd0*/  STL [R1+0x1b1c], R0 ;  /* 0x001b1c0001007387 */ /* 0x0009e40000100800 */
[----:B------:R-:W-:Y:S01]  /*18fe0*/  IMAD.IADD R15, R220, 0x1, R15 ;  /* 0x00000001dc0f7824 */ /* 0x000fe200078e020f */
[-C--:B0-----:R-:W-:Y:S02]  /*18ff0*/  LEA.HI.X.SX32 R13, R2, R218.reuse, 0x1, P4 ;  /* 0x000000da020d7211 */ /* 0x081fe400020f0eff */
[----:B------:R-:W-:Y:S01]  /*19000*/  IADD3 R2, P4, R12, R219, RZ ;  /* 0x000000db0c027210 */ /* 0x000fe20007f9e0ff */
[----:B----4-:R-:W-:Y:S02]  /*19010*/  IMAD R0, R122, 0xf2, RZ ;  /* 0x000000f27a007824 */ /* 0x010fe400078e02ff */
[----:B------:R0:W-:Y:S01]  /*19020*/  STL [R1+0x1b18], R13 ;  /* 0x001b180d01007387 */ /* 0x0001e20000100800 */
[----:B------:R-:W4:Y:S03]  /*19030*/  LDC R122, c[0x0][0x268] ;  /* 0x00009a00ff7a7b82 */ /* 0x000f260000000800 */
[----:B------:R1:W-:Y:S01]  /*19040*/  STL [R1+0x1b24], R2 ;  /* 0x001b240201007387 */ /* 0x0003e20000100800 */
[----:B0-----:R-:W-:-:S02]  /*19050*/  LEA.HI.X.SX32 R13, R12, R218, 0x1, P4 ;  /* 0x000000da0c0d7211 */ /* 0x001fc400020f0eff */
[-C--:B------:R-:W-:Y:S01]  /*19060*/  IADD3 R12, P4, R0, R219.reuse, RZ ;  /* 0x000000db000c7210 */ /* 0x080fe20007f9e0ff */
        /* <DEDUP_REMOVED lines=11> */
[----:B------:R-:W-:Y:S01]  /*19120*/  IADD3 R2, P4, R12, R219, RZ ;  /* 0x000000db0c027210 */ /* 0x000fe20007f9e0ff */
[----:B--2---:R-:W-:Y:S02]  /*19130*/  IMAD R0, R44, 0xf5, RZ ;  /* 0x000000f52c007824 */ /* 0x004fe400078e02ff */
[----:B------:R0:W-:Y:S01]  /*19140*/  STL [R1+0x1b30], R13 ;  /* 0x001b300d01007387 */ /* 0x0001e20000100800 */
[----:B------:R-:W2:Y:S03]  /*19150*/  LDC R44, c[0x0][0x268] ;  /* 0x00009a00ff2c7b82 */ /* 0x000ea60000000800 */
[----:B------:R5:W-:Y:S01]  /*19160*/  STL [R1+0x1b3c], R2 ;  /* 0x001b3c0201007387 */ /* 0x000be20000100800 */
[----:B0-----:R-:W-:-:S02]  /*19170*/  LEA.HI.X.SX32 R13, R12, R218, 0x1, P4 ;  /* 0x000000da0c0d7211 */ /* 0x001fc400020f0eff */
[-C--:B------:R-:W-:Y:S01]  /*19180*/  IADD3 R12, P4, R0, R219.reuse, RZ ;  /* 0x000000db000c7210 */ /* 0x080fe20007f9e0ff */
        /* <DEDUP_REMOVED lines=8> */
[----:B------:R-:W4:Y:S03]  /*19210*/  LDC R71, c[0x0][0x268] ;  /* 0x00009a00ff477b82 */ /* 0x000f260000000800 */
[----:B------:R1:W-:Y:S01]  /*19220*/  STL [R1+0x1b4c], R0 ;  /* 0x001b4c0001007387 */ /* 0x0003e20000100800 */
[-C--:B0-----:R-:W-:Y:S02]  /*19230*/  LEA.HI.X.SX32 R13, R2, R218.reuse, 0x1, P4 ;  /* 0x000000da020d7211 */ /* 0x081fe400020f0eff */
[C---:B------:R-:W-:Y:S01]  /*19240*/  IADD3 R2, P4, R12.reuse, R219, RZ ;  /* 0x000000db0c027210 */ /* 0x040fe20007f9e0ff */
[----:B-1----:R-:W-:Y:S02]  /*19250*/  IMAD R0, R125, 0xf8, RZ ;  /* 0x000000f87d007824 */ /* 0x002fe400078e02ff */
[----:B------:R0:W-:Y:S01]  /*19260*/  STL [R1+0x1b48], R13 ;  /* 0x001b480d01007387 */ /* 0x0001e20000100800 */
[----:B------:R-:W1:Y:S03]  /*19270*/  LDC R125, c[0x0][0x268] ;  /* 0x00009a00ff7d7b82 */ /* 0x000e660000000800 */
[----:B------:R3:W-:Y:S01]  /*19280*/  STL [R1+0x1b54], R2 ;  /* 0x001b540201007387 */ /* 0x0007e20000100800 */
[----:B0-----:R-:W-:-:S02]  /*19290*/  LEA.HI.X.SX32 R13, R12, R218, 0x1, P4 ;  /* 0x000000da0c0d7211 */ /* 0x001fc400020f0eff */
[CC--:B------:R-:W-:Y:S01]  /*192a0*/  IADD3 R12, P4, R0.reuse, R219.reuse, RZ ;  /* 0x000000db000c7210 */ /* 0x0c0fe20007f9e0ff */
[----:B---3--:R-:W-:Y:S02]  /*192b0*/  IMAD R2, R31, 0xf9, RZ ;  /* 0x000000f91f027824 */ /* 0x008fe400078e02ff */
[----:B------:R0:W-:Y:S04]  /*192c0*/  STL [R1+0x1b50], R13 ;  /* 0x001b500d01007387 */ /* 0x0001e80000100800 */
        /* <DEDUP_REMOVED lines=24> */
[----:B------:R4:W-:Y:S01]  /*19450*/  STL [R1+0x1b7c], R0 ;  /* 0x001b7c0001007387 */ /* 0x0009e20000100800 */
[-C--:B0-----:R-:W-:Y:S02]  /*19460*/  LEA.HI.X.SX32 R13, R2, R218.reuse, 0x1, P4 ;  /* 0x000000da020d7211 */ /* 0x081fe400020f0eff */
[----:B------:R-:W-:Y:S01]  /*19470*/  IADD3 R2, P4, R12, R219, RZ ;  /* 0x000000db0c027210 */ /* 0x000fe20007f9e0ff */
[----:B----4-:R-:W-:Y:S02]  /*19480*/  IMAD R0, R128, 0xfe, RZ ;  /* 0x000000fe80007824 */ /* 0x010fe400078e02ff */
[----:B------:R0:W-:Y:S04]  /*19490*/  STL [R1+0x1b78], R13 ;  /* 0x001b780d01007387 */ /* 0x0001e80000100800 */
[----:B------:R4:W-:Y:S01]  /*194a0*/  STL [R1+0x1b84], R2 ;  /* 0x001b840201007387 */ /* 0x0009e20000100800 */
[----:B0-----:R-:W-:-:S02]  /*194b0*/  LEA.HI.X.SX32 R13, R12, R218, 0x1, P4 ;  /* 0x000000da0c0d7211 */ /* 0x001fc400020f0eff */
[CC--:B------:R-:W-:Y:S01]  /*194c0*/  IADD3 R12, P4, R0.reuse, R219.reuse, RZ ;  /* 0x000000db000c7210 */ /* 0x0c0fe20007f9e0ff */
[----:B----4-:R-:W-:Y:S02]  /*194d0*/  IMAD R2, R73, 0xff, RZ ;  /* 0x000000ff49027824 */ /* 0x010fe400078e02ff */
[----:B------:R0:W-:Y:S04]  /*194e0*/  STL [R1+0x1b80], R13 ;  /* 0x001b800d01007387 */ /* 0x0001e80000100800 */
[----:B------:R4:W-:Y:S01]  /*194f0*/  STL [R1+0x1b8c], R12 ;  /* 0x001b8c0c01007387 */ /* 0x0009e20000100800 */
[----:B0-----:R-:W-:Y:S02]  /*19500*/  LEA.HI.X.SX32 R13, R0, R218, 0x1, P4 ;  /* 0x000000da000d7211 */ /* 0x001fe400020f0eff */
[----:B------:R-:W-:Y:S01]  /*19510*/  IADD3 R0, P4, R2, R219, RZ ;  /* 0x000000db02007210 */ /* 0x000fe20007f9e0ff */
[----:B----4-:R-:W-:-:S05]  /*19520*/  IMAD.MOV.U32 R12, RZ, RZ, -0x800000 ;  /* 0xff800000ff0c7424 */ /* 0x010fca00078e00ff */
[----:B------:R0:W-:Y:S04]  /*19530*/  STL [R1+0xeac], R12 ;  /* 0x000eac0c01007387 */ /* 0x0001e80000100800 */
[----:B------:R4:W-:Y:S04]  /*19540*/  STL [R1+0x1b88], R13 ;  /* 0x001b880d01007387 */ /* 0x0009e80000100800 */
[----:B------:R1:W-:Y:S01]  /*19550*/  STL [R1+0x1b94], R0 ;  /* 0x001b940001007387 */ /* 0x0003e20000100800 */
[----:B0-----:R-:W-:-:S03]  /*19560*/  IMAD.SHL.U32 R12, R130, 0x100, RZ ;  /* 0x00000100820c7824 */ /* 0x001fc600078e00ff */
[----:B------:R0:W-:Y:S01]  /*19570*/  STL [R1+0xec8], R14 ;  /* 0x000ec80e01007387 */ /* 0x0001e20000100800 */
[----:B----4-:R-:W-:Y:S01]  /*19580*/  IMAD R13, R129, 0x101, RZ ;  /* 0x00000101810d7824 */ /* 0x010fe200078e02ff */
[----:B------:R-:W-:Y:S02]  /*19590*/  CS2R R128, SRZ ;  /* 0x0000000000807805 */ /* 0x000fe4000001ff00 */
[----:B-1----:R-:W-:Y:S01]  /*195a0*/  LEA.HI.X.SX32 R0, R2, R218, 0x1, P4 ;  /* 0x000000da02007211 */ /* 0x002fe200020f0eff */
[----:B------:R-:W-:Y:S01]  /*195b0*/  IMAD.MOV.U32 R2, RZ, RZ, RZ ;  /* 0x000000ffff027224 */ /* 0x000fe200078e00ff */
[----:B0-----:R-:W-:-:S03]  /*195c0*/  IADD3 R14, P4, R12, R219, RZ ;  /* 0x000000db0c0e7210 */ /* 0x001fc60007f9e0ff */
[----:B------:R0:W-:Y:S01]  /*195d0*/  STL [R1+0x1b90], R0 ;  /* 0x001b900001007387 */ /* 0x0001e20000100800 */
[----:B------:R-:W-:-:S03]  /*195e0*/  LEA.HI.X.SX32 R31, R12, R218, 0x1, P4 ;  /* 0x000000da0c1f7211 */ /* 0x000fc600020f0eff */
[----:B------:R1:W-:Y:S01]  /*195f0*/  STL [R1+0x1b9c], R14 ;  /* 0x001b9c0e01007387 */ /* 0x0003e20000100800 */
[----:B------:R-:W-:-:S03]  /*19600*/  IADD3 R12, P4, R13, R219, RZ ;  /* 0x000000db0d0c7210 */ /* 0x000fc60007f9e0ff */
[----:B------:R4:W-:Y:S01]  /*19610*/  STL [R1+0x1b98], R31 ;  /* 0x001b981f01007387 */ /* 0x0009e20000100800 */
[----:B------:R-:W-:Y:S01]  /*19620*/  LEA.HI.X.SX32 R73, R13, R218, 0x1, P4 ;  /* 0x000000da0d497211 */ /* 0x000fe200020f0eff */
[----:B0-----:R-:W-:Y:S02]  /*19630*/  IMAD.MOV.U32 R0, RZ, RZ, RZ ;  /* 0x000000ffff007224 */ /* 0x001fe400078e00ff */
[----:B------:R-:W-:Y:S01]  /*19640*/  STL [R1+0xebc], RZ ;  /* 0x000ebcff01007387 */ /* 0x000fe20000100800 */
[----:B-1----:R-:W-:Y:S01]  /*19650*/  IMAD R14, R131, 0x102, RZ ;  /* 0x00000102830e7824 */ /* 0x002fe200078e02ff */
[----:B------:R-:W-:Y:S02]  /*19660*/  CS2R R130, SRZ ;  /* 0x0000000000827805 */ /* 0x000fe4000001ff00 */
[----:B------:R0:W-:Y:S01]  /*19670*/  STL [R1+0x1ba4], R12 ;  /* 0x001ba40c01007387 */ /* 0x0001e20000100800 */
[----:B----4-:R-:W-:Y:S01]  /*19680*/  IMAD.MOV.U32 R31, RZ, RZ, 0x3f800000 ;  /* 0x3f800000ff1f7424 */ /* 0x010fe200078e00ff */
[----:B------:R-:W-:-:S04]  /*19690*/  IADD3 R13, P4, R14, R219, RZ ;  /* 0x000000db0e0d7210 */ /* 0x000fc80007f9e0ff */
[----:B------:R-:W-:Y:S01]  /*196a0*/  STL [R1+0xecc], R31 ;  /* 0x000ecc1f01007387 */ /* 0x000fe20000100800 */
[----:B0-----:R-:W-:-:S03]  /*196b0*/  IMAD R12, R74, 0x103, RZ ;  /* 0x000001034a0c7824 */ /* 0x001fc600078e02ff */
[----:B------:R0:W-:Y:S04]  /*196c0*/  STL [R1+0x1ba0], R73 ;  /* 0x001ba04901007387 */ /* 0x0001e80000100800 */
[----:B------:R1:W-:Y:S04]  /*196d0*/  STL [R1+0x1bac], R13 ;  /* 0x001bac0d01007387 */ /* 0x0003e80000100800 */
[----:B------:R4:W-:Y:S01]  /*196e0*/  STL [R1+0xec4], R31 ;  /* 0x000ec41f01007387 */ /* 0x0009e20000100800 */
[----:B0-----:R-:W-:Y:S02]  /*196f0*/  IMAD.MOV.U32 R73, RZ, RZ, 0x3f800000 ;  /* 0x3f800000ff497424 */ /* 0x001fe400078e00ff */
[----:B-1----:R-:W-:-:S03]  /*19700*/  IMAD R13, R132, 0x104, RZ ;  /* 0x00000104840d7824 */ /* 0x002fc600078e02ff */
[----:B------:R0:W-:Y:S01]  /*19710*/  STL [R1+0xec0], R73 ;  /* 0x000ec04901007387 */ /* 0x0001e20000100800 */
[----:B----4-:R-:W-:Y:S02]  /*19720*/  LEA.HI.X.SX32 R31, R14, R218, 0x1, P4 ;  /* 0x000000da0e1f7211 */ /* 0x010fe400020f0eff */
[----:B------:R-:W-:-:S03]  /*19730*/  IADD3 R14, P4, R12, R219, RZ ;  /* 0x000000db0c0e7210 */ /* 0x000fc60007f9e0ff */
[----:B------:R1:W-:Y:S01]  /*19740*/  STL [R1+0x1ba8], R31 ;  /* 0x001ba81f01007387 */ /* 0x0003e20000100800 */
[----:B0-----:R-:W-:-:S03]  /*19750*/  IMAD.MOV.U32 R73, RZ, RZ, -0x800000 ;  /* 0xff800000ff497424 */ /* 0x001fc600078e00ff */
[----:B------:R0:W-:Y:S04]  /*19760*/  STL [R1+0x1bb4], R14 ;  /* 0x001bb40e01007387 */ /* 0x0001e80000100800 */
[----:B------:R-:W-:Y:S01]  /*19770*/  STL [R1+0xeb0], R73 ;  /* 0x000eb04901007387 */ /* 0x000fe20000100800 */
[----:B-1----:R-:W-:Y:S02]  /*19780*/  IMAD.MOV.U32 R31, RZ, RZ, -0x800000 ;  /* 0xff800000ff1f7424 */ /* 0x002fe400078e00ff */
[----:B0-----:R-:W-:Y:S01]  /*19790*/  IMAD R14, R46, 0x105, RZ ;  /* 0x000001052e0e7824 */ /* 0x001fe200078e02ff */
[----:B------:R-:W-:Y:S02]  /*197a0*/  LEA.HI.X.SX32 R46, R12, R218, 0x1, P4 ;  /* 0x000000da0c2e7211 */ /* 0x000fe400020f0eff */
[----:B------:R0:W-:Y:S01]  /*197b0*/  STL [R1+0xeb4], R31 ;  /* 0x000eb41f01007387 */ /* 0x0001e20000100800 */
[----:B------:R-:W-:-:S03]  /*197c0*/  IMAD.MOV.U32 R12, RZ, RZ, -0x800000 ;  /* 0xff800000ff0c7424 */ /* 0x000fc600078e00ff */
[----:B------:R3:W-:Y:S01]  /*197d0*/  STL [R1+0x1bb0], R46 ;  /* 0x001bb02e01007387 */ /* 0x0007e20000100800 */
[----:B0-----:R-:W-:Y:S01]  /*197e0*/  IADD3 R31, P4, R13, R219, RZ ;  /* 0x000000db0d1f7210 */ /* 0x001fe20007f9e0ff */
[----:B---3--:R-:W-:-:S04]  /*197f0*/  IMAD R46, R126, 0x1d3, RZ ;  /* 0x000001d37e2e7824 */ /* 0x008fc800078e02ff */
[----:B------:R0:W-:Y:S04]  /*19800*/  STL [R1+0x1bbc], R31 ;  /* 0x001bbc1f01007387 */ /* 0x0001e80000100800 */
[----:B------:R-:W-:Y:S04]  /*19810*/  STL [R1+0x400], RZ ;  /* 0x000400ff01007387 */ /* 0x000fe80000100800 */
[----:B------:R1:W-:Y:S01]  /*19820*/  STL [R1+0xeb8], R12 ;  /* 0x000eb80c01007387 */ /* 0x0003e20000100800 */
[----:B0-----:R-:W-:Y:S02]  /*19830*/  LEA.HI.X.SX32 R31, R13, R218, 0x1, P4 ;  /* 0x000000da0d1f7211 */ /* 0x001fe400020f0eff */
[----:B------:R-:W-:-:S03]  /*19840*/  IADD3 R13, P4, R14, R219, RZ ;  /* 0x000000db0e0d7210 */ /* 0x000fc60007f9e0ff */
[----:B------:R0:W-:Y:S01]  /*19850*/  STL [R1+0x1bb8], R31 ;  /* 0x001bb81f01007387 */ /* 0x0001e20000100800 */
[----:B-1----:R-:W-:-:S03]  /*19860*/  IMAD R12, R133, 0x106, RZ ;  /* 0x00000106850c7824 */ /* 0x002fc600078e02ff */
[----:B------:R-:W-:Y:S01]  /*19870*/  STL [R1+0x404], RZ ;  /* 0x000404ff01007387 */ /* 0x000fe20000100800 */
[----:B------:R-:W-:-:S03]  /*19880*/  CS2R R132, SRZ ;  /* 0x0000000000847805 */ /* 0x000fc6000001ff00 */
[----:B------:R1:W-:Y:S01]  /*19890*/  STL [R1+0x1bc4], R13 ;  /* 0x001bc40d01007387 */ /* 0x0003e20000100800 */
[----:B0-----:R-:W-:Y:S02]  /*198a0*/  LEA.HI.X.SX32 R31, R14, R218, 0x1, P4 ;  /* 0x000000da0e1f7211 */ /* 0x001fe400020f0eff */
[----:B------:R-:W-:Y:S01]  /*198b0*/  IADD3 R14, P4, R12, R219, RZ ;  /* 0x000000db0c0e7210 */ /* 0x000fe20007f9e0ff */
[----:B------:R-:W-:Y:S04]  /*198c0*/  STL [R1+0x408], RZ ;  /* 0x000408ff01007387 */ /* 0x000fe80000100800 */
[----:B------:R0:W-:Y:S01]  /*198d0*/  STL [R1+0x1bc0], R31 ;  /* 0x001bc01f01007387 */ /* 0x0001e20000100800 */
[----:B-1----:R-:W-:Y:S01]  /*198e0*/  IMAD R13, R75, 0x107, RZ ;  /* 0x000001074b0d7824 */ /* 0x002fe200078e02ff */
[----:B------:R-:W-:-:S02]  /*198f0*/  CS2R R74, SRZ ;  /* 0x00000000004a7805 */ /* 0x000fc4000001ff00 */
[----:B------:R-:W-:Y:S04]  /*19900*/  STL [R1+0x40c], RZ ;  /* 0x00040cff01007387 */ /* 0x000fe80000100800 */
[----:B------:R1:W-:Y:S01]  /*19910*/  STL [R1+0x1bcc], R14 ;  /* 0x001bcc0e01007387 */ /* 0x0003e20000100800 */
[----:B0-----:R-:W-:Y:S02]  /*19920*/  LEA.HI.X.SX32 R31, R12, R218, 0x1, P4 ;  /* 0x000000da0c1f7211 */ /* 0x001fe400020f0eff */
[----:B------:R-:W-:Y:S01]  /*19930*/  IADD3 R12, P4, R13, R219, RZ ;  /* 0x000000db0d0c7210 */ /* 0x000fe20007f9e0ff */
[----:B------:R-:W-:Y:S04]  /*19940*/  STL [R1+0x410], RZ ;  /* 0x000410ff01007387 */ /* 0x000fe80000100800 */
[----:B------:R0:W-:Y:S01]  /*19950*/  STL [R1+0x1bc8], R31 ;  /* 0x001bc81f01007387 */ /* 0x0001e20000100800 */
[----:B-1----:R-:W-:-:S03]  /*19960*/  IMAD R14, R134, 0x108, RZ ;  /* 0x00000108860e7824 */ /* 0x002fc600078e02ff */
        /* <DEDUP_REMOVED lines=35> */
[----:B-1----:R-:W-:-:S02]  /*19ba0*/  IMAD R13, R47, 0x10d, RZ ;  /* 0x0000010d2f0d7824 */ /* 0x002fc400078e02ff */
[----:B------:R-:W-:Y:S01]  /*19bb0*/  IMAD R47, R248, 0x1d4, RZ ;  /* 0x000001d4f82f7824 */ /* 0x000fe200078e02ff */
        /* <DEDUP_REMOVED lines=142> */
[----:B------:R-:W-:Y:S01]  /*1a4a0*/  STL [R1+0x1c88], R31 ;  /* 0x001c881f01007387 */ /* 0x000fe20000100800 */
[----:B-1----:R-:W-:-:S03]  /*1a4b0*/  IMAD R14, R148, 0x120, RZ ;  /* 0x00000120940e7824 */ /* 0x002fc600078e02ff */
[----:B------:R-:W-:Y:S04]  /*1a4c0*/  STL [R1+0x4d4], RZ ;  /* 0x0004d4ff01007387 */ /* 0x000fe80000100800 */
[----:B------:R0:W-:Y:S04]  /*1a4d0*/  STL [R1+0x1c94], R12 ;  /* 0x001c940c01007387 */ /* 0x0001e80000100800 */
[----:B------:R-:W-:Y:S01]  /*1a4e0*/  STL [R1+0x4d8], RZ ;  /* 0x0004d8ff01007387 */ /* 0x000fe20000100800 */
[----:B0-----:R-:W-:Y:S01]  /*1a4f0*/  IMAD R12, R23, 0x121, RZ ;  /* 0x00000121170c7824 */ /* 0x001fe200078e02ff */
[----:B------:R-:W-:-:S02]  /*1a500*/  LEA.HI.X.SX32 R23, R13, R218, 0x1, P4 ;  /* 0x000000da0d177211 */ /* 0x000fc400020f0eff */
[----:B------:R-:W-:-:S03]  /*1a510*/  IADD3 R13, P4, R14, R219, RZ ;  /* 0x000000db0e0d7210 */ /* 0x000fc60007f9e0ff */
[----:B------:R0:W-:Y:S04]  /*1a520*/  STL [R1+0x1c90], R23 ;  /* 0x001c901701007387 */ /* 0x0001e80000100800 */
        /* <DEDUP_REMOVED lines=729> */
[----:B------:R-:W-:Y:S04]  /*1d2c0*/  STL [R1], RZ ;  /* 0x000000ff01007387 */ /* 0x000fe80000100800 */
        /* <DEDUP_REMOVED lines=461> */
[----:B------:R-:W-:-:S03]  /*1efa0*/  IADD3 R13, P4, R14, R219, RZ ;  /* 0x000000db0e0d7210 */ /* 0x000fc60007f9e0ff */
[----:B------:R0:W-:Y:S01]  /*1efb0*/  STL [R1+0x21b8], R23 ;  /* 0x0021b81701007387 */ /* 0x0001e20000100800 */
[----:B-1----:R-:W-:-:S03]  /*1efc0*/  IMAD R12, R239, 0x1c6, RZ ;  /* 0x000001c6ef0c7824 */ /* 0x002fc600078e02ff */
[----:B------:R1:W-:Y:S01]  /*1efd0*/  STL [R1+0x21c4], R13 ;  /* 0x0021c40d01007387 */ /* 0x0003e20000100800 */
[----:B0-----:R-:W-:Y:S02]  /*1efe0*/  LEA.HI.X.SX32 R23, R14, R218, 0x1, P4 ;  /* 0x000000da0e177211 */ /* 0x001fe400020f0eff */
[----:B------:R-:W-:Y:S01]  /*1eff0*/  IADD3 R14, P4, R12, R219, RZ ;  /* 0x000000db0c0e7210 */ /* 0x000fe20007f9e0ff */
[----:B-1----:R-:W-:Y:S02]  /*1f000*/  IMAD R13, R123, 0x1c7, RZ ;  /* 0x000001c77b0d7824 */ /* 0x002fe400078e02ff */
[----:B------:R0:W-:Y:S01]  /*1f010*/  STL [R1+0x21c0], R23 ;  /* 0x0021c01701007387 */ /* 0x0001e20000100800 */
[----:B------:R-:W-:-:S03]  /*1f020*/  CS2R R122, SRZ ;  /* 0x00000000007a7805 */ /* 0x000fc6000001ff00 */
[----:B------:R1:W-:Y:S01]  /*1f030*/  STL [R1+0x21cc], R14 ;  /* 0x0021cc0e01007387 */ /* 0x0003e20000100800 */
[-C--:B0-----:R-:W-:Y:S02]  /*1f040*/  LEA.HI.X.SX32 R23, R12, R218.reuse, 0x1, P4 ;  /* 0x000000da0c177211 */ /* 0x081fe400020f0eff */
[C---:B------:R-:W-:Y:S01]  /*1f050*/  IADD3 R12, P4, R13.reuse, R219, RZ ;  /* 0x000000db0d0c7210 */ /* 0x040fe20007f9e0ff */
[----:B-1----:R-:W-:Y:S02]  /*1f060*/  IMAD R14, R240, 0x1c8, RZ ;  /* 0x000001c8f00e7824 */ /* 0x002fe400078e02ff */
[----:B------:R0:W-:Y:S04]  /*1f070*/  STL [R1+0x21c8], R23 ;  /* 0x0021c81701007387 */ /* 0x0001e80000100800 */
[----:B------:R1:W-:Y:S01]  /*1f080*/  STL [R1+0x21d4], R12 ;  /* 0x0021d40c01007387 */ /* 0x0003e20000100800 */
[----:B0-----:R-:W-:-:S02]  /*1f090*/  LEA.HI.X.SX32 R23, R13, R218, 0x1, P4 ;  /* 0x000000da0d177211 */ /* 0x001fc400020f0eff */
[-C--:B------:R-:W-:Y:S01]  /*1f0a0*/  IADD3 R13, P4, R14, R219.reuse, RZ ;  /* 0x000000db0e0d7210 */ /* 0x080fe20007f9e0ff */
[----:B-1----:R-:W-:Y:S02]  /*1f0b0*/  IMAD R12, R44, 0x1c9, RZ ;  /* 0x000001c92c0c7824 */ /* 0x002fe400078e02ff */
[----:B------:R0:W-:Y:S04]  /*1f0c0*/  STL [R1+0x21d0], R23 ;  /* 0x0021d01701007387 */ /* 0x0001e80000100800 */
[----:B------:R1:W-:Y:S01]  /*1f0d0*/  STL [R1+0x21dc], R13 ;  /* 0x0021dc0d01007387 */ /* 0x0003e20000100800 */
[----:B0-----:R-:W-:Y:S02]  /*1f0e0*/  LEA.HI.X.SX32 R23, R14, R218, 0x1, P4 ;  /* 0x000000da0e177211 */ /* 0x001fe400020f0eff */
[----:B------:R-:W-:Y:S01]  /*1f0f0*/  IADD3 R14, P4, R12, R219, RZ ;  /* 0x000000db0c0e7210 */ /* 0x000fe20007f9e0ff */
[----:B-1----:R-:W-:-:S02]  /*1f100*/  IMAD R13, R242, 0x1ca, RZ ;  /* 0x000001caf20d7824 */ /* 0x002fc400078e02ff */
[----:B------:R0:W-:Y:S04]  /*1f110*/  STL [R1+0x21d8], R23 ;  /* 0x0021d81701007387 */ /* 0x0001e80000100800 */
[----:B------:R1:W-:Y:S01]  /*1f120*/  STL [R1+0x21e4], R14 ;  /* 0x0021e40e01007387 */ /* 0x0003e20000100800 */
[-C--:B0-----:R-:W-:Y:S02]  /*1f130*/  LEA.HI.X.SX32 R23, R12, R218.reuse, 0x1, P4 ;  /* 0x000000da0c177211 */ /* 0x081fe400020f0eff */
[C---:B------:R-:W-:Y:S01]  /*1f140*/  IADD3 R12, P4, R13.reuse, R219, RZ ;  /* 0x000000db0d0c7210 */ /* 0x040fe20007f9e0ff */
[----:B-1----:R-:W-:Y:S02]  /*1f150*/  IMAD R14, R124, 0x1cb, RZ ;  /* 0x000001cb7c0e7824 */ /* 0x002fe400078e02ff */
[----:B------:R0:W-:Y:S04]  /*1f160*/  STL [R1+0x21e0], R23 ;  /* 0x0021e01701007387 */ /* 0x0001e80000100800 */
[----:B------:R1:W-:Y:S01]  /*1f170*/  STL [R1+0x21ec], R12 ;  /* 0x0021ec0c01007387 */ /* 0x0003e20000100800 */
[----:B0-----:R-:W-:-:S02]  /*1f180*/  LEA.HI.X.SX32 R23, R13, R218, 0x1, P4 ;  /* 0x000000da0d177211 */ /* 0x001fc400020f0eff */
[CC--:B------:R-:W-:Y:S01]  /*1f190*/  IADD3 R13, P4, R14.reuse, R219.reuse, RZ ;  /* 0x000000db0e0d7210 */ /* 0x0c0fe20007f9e0ff */
[----:B-1----:R-:W-:Y:S02]  /*1f1a0*/  IMAD R12, R243, 0x1cc, RZ ;  /* 0x000001ccf30c7824 */ /* 0x002fe400078e02ff */
[----:B------:R0:W-:Y:S04]  /*1f1b0*/  STL [R1+0x21e8], R23 ;  /* 0x0021e81701007387 */ /* 0x0001e80000100800 */
[----:B------:R1:W-:Y:S01]  /*1f1c0*/  STL [R1+0x21f4], R13 ;  /* 0x0021f40d01007387 */ /* 0x0003e20000100800 */
[----:B0-----:R-:W-:Y:S02]  /*1f1d0*/  LEA.HI.X.SX32 R23, R14, R218, 0x1, P4 ;  /* 0x000000da0e177211 */ /* 0x001fe400020f0eff */
[----:B------:R-:W-:Y:S01]  /*1f1e0*/  IADD3 R14, P4, R12, R219, RZ ;  /* 0x000000db0c0e7210 */ /* 0x000fe20007f9e0ff */
[----:B-1----:R-:W-:-:S02]  /*1f1f0*/  IMAD R13, R71, 0x1cd, RZ ;  /* 0x000001cd470d7824 */ /* 0x002fc400078e02ff */
        /* <DEDUP_REMOVED lines=9> */
[----:B------:R-:W-:Y:S01]  /*1f290*/  IADD3 R13, P4, R14, R219, RZ ;  /* 0x000000db0e0d7210 */ /* 0x000fe20007f9e0ff */
[----:B-1----:R-:W-:Y:S02]  /*1f2a0*/  IMAD R12, R125, 0x1cf, RZ ;  /* 0x000001cf7d0c7824 */ /* 0x002fe400078e02ff */
[----:B------:R0:W-:Y:S01]  /*1f2b0*/  STL [R1+0x2200], R23 ;  /* 0x0022001701007387 */ /* 0x0001e20000100800 */
[----:B------:R-:W-:-:S03]  /*1f2c0*/  CS2R R124, SRZ ;  /* 0x00000000007c7805 */ /* 0x000fc6000001ff00 */
[----:B------:R1:W-:Y:S01]  /*1f2d0*/  STL [R1+0x220c], R13 ;  /* 0x00220c0d01007387 */ /* 0x0003e20000100800 */
[-C--:B0-----:R-:W-:Y:S02]  /*1f2e0*/  LEA.HI.X.SX32 R23, R14, R218.reuse, 0x1, P4 ;  /* 0x000000da0e177211 */ /* 0x081fe400020f0eff */
[----:B------:R-:W-:Y:S01]  /*1f2f0*/  IADD3 R14, P4, R12, R219, RZ ;  /* 0x000000db0c0e7210 */ /* 0x000fe20007f9e0ff */
[----:B-1----:R-:W-:Y:S02]  /*1f300*/  IMAD R13, R245, 0x1d0, RZ ;  /* 0x000001d0f50d7824 */ /* 0x002fe400078e02ff */
[----:B------:R0:W-:Y:S04]  /*1f310*/  STL [R1+0x2208], R23 ;  /* 0x0022081701007387 */ /* 0x0001e80000100800 */
[----:B------:R1:W-:Y:S01]  /*1f320*/  STL [R1+0x2214], R14 ;  /* 0x0022140e01007387 */ /* 0x0003e20000100800 */
[----:B0-----:R-:W-:Y:S01]  /*1f330*/  IMAD R23, R246, 0x1d1, RZ ;  /* 0x000001d1f6177824 */ /* 0x001fe200078e02ff */
[----:B-1----:R-:W-:-:S02]  /*1f340*/  LEA.HI.X.SX32 R14, R12, R218, 0x1, P4 ;  /* 0x000000da0c0e7211 */ /* 0x002fc400020f0eff */
[----:B------:R-:W-:-:S03]  /*1f350*/  IADD3 R12, P4, R13, R219, RZ ;  /* 0x000000db0d0c7210 */ /* 0x000fc60007f9e0ff */
[----:B------:R0:W-:Y:S01]  /*1f360*/  STL [R1+0x2210], R14 ;  /* 0x0022100e01007387 */ /* 0x0001e20000100800 */
[----:B------:R-:W-:-:S03]  /*1f370*/  LEA.HI.X.SX32 R13, R13, R218, 0x1, P4 ;  /* 0x000000da0d0d7211 */ /* 0x000fc600020f0eff */
[----:B------:R1:W-:Y:S04]  /*1f380*/  STL [R1+0x221c], R12 ;  /* 0x00221c0c01007387 */ /* 0x0003e80000100800 */
[----:B------:R3:W-:Y:S01]  /*1f390*/  STL [R1+0x2218], R13 ;  /* 0x0022180d01007387 */ /* 0x0007e20000100800 */
[----:B0-----:R-:W-:Y:S02]  /*1f3a0*/  IMAD.IADD R14, R220, 0x1, R45 ;  /* 0x00000001dc0e7824 */ /* 0x001fe400078e022d */
[----:B------:R-:W-:Y:S01]  /*1f3b0*/  IMAD R45, R247, 0x1d2, RZ ;  /* 0x000001d2f72d7824 */ /* 0x000fe200078e02ff */
[----:B-1----:R-:W-:-:S04]  /*1f3c0*/  IADD3 R12, P4, R23, R219, RZ ;  /* 0x000000db170c7210 */ /* 0x002fc80007f9e0ff */
[----:B---3--:R-:W-:Y:S01]  /*1f3d0*/  LEA.HI.X.SX32 R13, R23, R218, 0x1, P4 ;  /* 0x000000da170d7211 */ /* 0x008fe200020f0eff */
[----:B------:R0:W-:Y:S04]  /*1f3e0*/  STL [R1+0x2224], R12 ;  /* 0x0022240c01007387 */ /* 0x0001e80000100800 */
[----:B------:R-:W-:Y:S01]  /*1f3f0*/  STL [R1+0x2220], R13 ;  /* 0x0022200d01007387 */ /* 0x000fe20000100800 */
[----:B0-----:R-:W-:-:S05]  /*1f400*/  IADD3 R12, P4, R45, R219, RZ ;  /* 0x000000db2d0c7210 */ /* 0x001fca0007f9e0ff */
[----:B------:R0:W-:Y:S02]  /*1f410*/  STL [R1+0x222c], R12 ;  /* 0x00222c0c01007387 */ /* 0x0001e40000100800 */
[----:B0-----:R-:W-:Y:S02]  /*1f420*/  LEA.HI.X.SX32 R12, R45, R218, 0x1, P4 ;  /* 0x000000da2d0c7211 */ /* 0x001fe400020f0eff */
[----:B------:R-:W-:-:S03]  /*1f430*/  IADD3 R13, P4, R46, R219, RZ ;  /* 0x000000db2e0d7210 */ /* 0x000fc60007f9e0ff */
[----:B------:R2:W-:Y:S01]  /*1f440*/  STL [R1+0x2228], R12 ;  /* 0x0022280c01007387 */ /* 0x0005e20000100800 */
[----:B------:R-:W-:-:S03]  /*1f450*/  LEA.HI.X.SX32 R23, R46, R218, 0x1, P4 ;  /* 0x000000da2e177211 */ /* 0x000fc600020f0eff */
[----:B------:R0:W-:Y:S04]  /*1f460*/  STL [R1+0x2234], R13 ;  /* 0x0022340d01007387 */ /* 0x0001e80000100800 */
[----:B------:R1:W-:Y:S01]  /*1f470*/  STL [R1+0x2230], R23 ;  /* 0x0022301701007387 */ /* 0x0003e20000100800 */
[----:B--2---:R-:W-:Y:S01]  /*1f480*/  IMAD R12, R72, 0x1d5, RZ ;  /* 0x000001d5480c7824 */ /* 0x004fe200078e02ff */
[----:B------:R-:W-:Y:S02]  /*1f490*/  CS2R R72, SRZ ;  /* 0x0000000000487805 */ /* 0x000fe4000001ff00 */
[----:B0-----:R-:W-:-:S04]  /*1f4a0*/  IADD3 R13, P4, R47, R219, RZ ;  /* 0x000000db2f0d7210 */ /* 0x001fc80007f9e0ff */
[----:B------:R-:W-:Y:S01]  /*1f4b0*/  LEA.HI.X.SX32 R45, R47, R218, 0x1, P4 ;  /* 0x000000da2f2d7211 */ /* 0x000fe200020f0eff */
[----:B------:R0:W-:Y:S01]  /*1f4c0*/  STL [R1+0x223c], R13 ;  /* 0x00223c0d01007387 */ /* 0x0001e20000100800 */
[----:B-1----:R-:W-:Y:S01]  /*1f4d0*/  IMAD R23, R249, 0x1d6, RZ ;  /* 0x000001d6f9177824 */ /* 0x002fe200078e02ff */
[----:B------:R-:W-:Y:S02]  /*1f4e0*/  CS2R R46, SRZ ;  /* 0x00000000002e7805 */ /* 0x000fe4000001ff00 */
[----:B------:R5:W-:Y:S01]  /*1f4f0*/  STL [R1+0x2238], R45 ;  /* 0x0022382d01007387 */ /* 0x000be20000100800 */
[----:B0-----:R-:W-:Y:S01]  /*1f500*/  IADD3 R13, P4, R12, R219, RZ ;  /* 0x000000db0c0d7210 */ /* 0x001fe20007f9e0ff */
[----:B-----5:R-:W-:-:S04]  /*1f510*/  IMAD R45, R127, 0x1d7, RZ ;  /* 0x000001d77f2d7824 */ /* 0x020fc800078e02ff */
[----:B------:R0:W-:Y:S01]  /*1f520*/  STL [R1+0x2244], R13 ;  /* 0x0022440d01007387 */ /* 0x0001e20000100800 */
[----:B------:R-:W-:Y:S02]  /*1f530*/  CS2R R126, SRZ ;  /* 0x00000000007e7805 */ /* 0x000fe4000001ff00 */
[----:B0-----:R-:W-:Y:S02]  /*1f540*/  LEA.HI.X.SX32 R13, R12, R218, 0x1, P4 ;  /* 0x000000da0c0d7211 */ /* 0x001fe400020f0eff */
[----:B------:R-:W-:-:S03]  /*1f550*/  IADD3 R12, P4, R23, R219, RZ ;  /* 0x000000db170c7210 */ /* 0x000fc60007f9e0ff */
[----:B------:R0:W-:Y:S04]  /*1f560*/  STL [R1+0x2240], R13 ;  /* 0x0022400d01007387 */ /* 0x0001e80000100800 */
[----:B------:R1:W-:Y:S01]  /*1f570*/  STL [R1+0x224c], R12 ;  /* 0x00224c0c01007387 */ /* 0x0003e20000100800 */
[----:B0-----:R-:W-:Y:S02]  /*1f580*/  LEA.HI.X.SX32 R13, R23, R218, 0x1, P4 ;  /* 0x000000da170d7211 */ /* 0x001fe400020f0eff */
[----:B-1----:R-:W-:-:S03]  /*1f590*/  IADD3 R12, P4, R45, R219, RZ ;  /* 0x000000db2d0c7210 */ /* 0x002fc60007f9e0ff */
[----:B------:R0:W-:Y:S04]  /*1f5a0*/  STL [R1+0x2248], R13 ;  /* 0x0022480d01007387 */ /* 0x0001e80000100800 */
[----:B------:R1:W-:Y:S01]  /*1f5b0*/  STL [R1+0x2254], R12 ;  /* 0x0022540c01007387 */ /* 0x0003e20000100800 */
[----:B0-----:R-:W-:Y:S01]  /*1f5c0*/  IMAD.IADD R13, R220, 0x1, R49 ;  /* 0x00000001dc0d7824 */ /* 0x001fe200078e0231 */
[----:B-1----:R-:W-:Y:S02]  /*1f5d0*/  LEA.HI.X.SX32 R12, R45, R218, 0x1, P4 ;  /* 0x000000da2d0c7211 */ /* 0x002fe400020f0eff */
[----:B------:R-:W-:Y:S02]  /*1f5e0*/  CS2R R44, SRZ ;  /* 0x00000000002c7805 */ /* 0x000fe4000001ff00 */
[----:B------:R-:W-:Y:S01]  /*1f5f0*/  IADD3 R23, P4, R48, R219, RZ ;  /* 0x000000db30177210 */ /* 0x000fe20007f9e0ff */
[----:B------:R0:W-:Y:S04]  /*1f600*/  STL [R1+0x2250], R12 ;  /* 0x0022500c01007387 */ /* 0x0001e80000100800 */
[----:B------:R1:W-:Y:S01]  /*1f610*/  STL [R1+0x225c], R23 ;  /* 0x00225c1701007387 */ /* 0x0003e20000100800 */
[----:B0-----:R-:W-:Y:S01]  /*1f620*/  IMAD.IADD R12, R220, 0x1, R50 ;  /* 0x00000001dc0c7824 */ /* 0x001fe200078e0232 */
[----:B------:R-:W-:-:S02]  /*1f630*/  CS2R R50, SRZ ;  /* 0x0000000000327805 */ /* 0x000fc4000001ff00 */
[----:B-1----:R-:W-:Y:S02]  /*1f640*/  LEA.HI.X.SX32 R23, R48, R218, 0x1, P4 ;  /* 0x000000da30177211 */ /* 0x002fe400020f0eff */
[----:B------:R-:W-:-:S03]  /*1f650*/  CS2R R48, SRZ ;  /* 0x0000000000307805 */ /* 0x000fc6000001ff00 */
[----:B------:R0:W-:Y:S02]  /*1f660*/  STL [R1+0x2258], R23 ;  /* 0x0022581701007387 */ /* 0x0001e40000100800 */
[--C-:B0-----:R-:W-:Y:S02]  /*1f670*/  IMAD.X R23, R9, 0x1, R21.reuse, P5 ;  /* 0x0000000109177824 */ /* 0x101fe400028e0615 */
[--C-:B------:R-:W-:Y:S02]  /*1f680*/  IMAD.X R9, R8, 0x1, R21.reuse, P2 ;  /* 0x0000000108097824 */ /* 0x100fe400010e0615 */
[--C-:B------:R-:W-:Y:S01]  /*1f690*/  IMAD.X R8, R5, 0x1, R21.reuse, P0 ;  /* 0x0000000105087824 */ /* 0x100fe200000e0615 */
[----:B------:R0:W-:Y:S01]  /*1f6a0*/  STL [R1+0xee8], R23 ;  /* 0x000ee81701007387 */ /* 0x0001e20000100800 */
[--C-:B------:R-:W-:Y:S02]  /*1f6b0*/  IMAD.X R5, R4, 0x1, R21.reuse, P6 ;  /* 0x0000000104057824 */ /* 0x100fe400030e0615 */
[----:B------:R-:W-:Y:S01]  /*1f6c0*/  IMAD.X R4, R22, 0x1, R21, P1 ;  /* 0x0000000116047824 */ /* 0x000fe200008e0615 */
[----:B------:R0:W-:Y:S04]  /*1f6d0*/  STL [R1+0xee4], R9 ;  /* 0x000ee40901007387 */ /* 0x0001e80000100800 */
[----:B------:R0:W-:Y:S04]  /*1f6e0*/  STL [R1+0xee0], R8 ;  /* 0x000ee00801007387 */ /* 0x0001e80000100800 */
[----:B------:R0:W-:Y:S04]  /*1f6f0*/  STL [R1+0xed4], R5 ;  /* 0x000ed40501007387 */ /* 0x0001e80000100800 */
[----:B------:R0:W-:Y:S02]  /*1f700*/  STL [R1+0xed8], R4 ;  /* 0x000ed80401007387 */ /* 0x0001e40000100800 */
.L_x_1:
[----:B0-----:R-:W-:Y:S01]  /*1f710*/  SHF.R.S32.HI R4, RZ, 0x1f, R2 ;  /* 0x0000001fff047819 */ /* 0x001fe20000011402 */
[----:B-----5:R-:W-:Y:S01]  /*1f720*/  STL [R1+0x2684], R17 ;  /* 0x0026841101007387 */ /* 0x020fe20000100800 */
[----:B------:R-:W-:Y:S02]  /*1f730*/  IADD3 R8, P0, R2, R6, RZ ;  /* 0x0000000602087210 */ /* 0x000fe40007f1e0ff */
[----:B------:R-:W-:Y:S01]  /*1f740*/  IADD3 R5, P4, R6, R3, RZ ;  /* 0x0000000306057210 */ /* 0x000fe20007f9e0ff */
[----:B------:R-:W-:Y:S02]  /*1f750*/  STL [R1+0x2604], R16 ;  /* 0x0026041001007387 */ /* 0x000fe40000100800 */
[----:B------:R-:W-:Y:S01]  /*1f760*/  IMAD.X R9, R4, 0x1, R18, P0 ;  /* 0x0000000104097824 */ /* 0x000fe200000e0612 */
[C---:B------:R-:W-:Y:S01]  /*1f770*/  IADD3 R154, P0, R2.reuse, R7, RZ ;  /* 0x00000007029a7210 */ /* 0x040fe20007f1e0ff */
[----:B------:R-:W-:Y:S04]  /*1f780*/  STL [R1+0x25a8], R15 ;  /* 0x0025a80f01007387 */ /* 0x000fe80000100800 */
[----:B------:R-:W-:Y:S04]  /*1f790*/  STL [R1+0x2540], R14 ;  /* 0x0025400e01007387 */ /* 0x000fe80000100800 */
[----:B------:R-:W-:Y:S04]  /*1f7a0*/  STL [R1+0x24c0], R13 ;  /* 0x0024c00d01007387 */ /* 0x000fe80000100800 */
[----:B------:R-:W-:Y:S04]  /*1f7b0*/  STL [R1+0x2474], R12 ;  /* 0x0024740c01007387 */ /* 0x000fe80000100800 */
[----:B------:R0:W-:Y:S04]  /*1f7c0*/  STL [R1+0x2470], R0 ;  /* 0x0024700001007387 */ /* 0x0001e80000100800 */
[----:B------:R-:W-:Y:S04]  /*1f7d0*/  STL [R1+0x246c], R219 ;  /* 0x00246cdb01007387 */ /* 0x000fe80000100800 */
[----:B------:R-:W-:Y:S04]  /*1f7e0*/  STL [R1+0x2468], R218 ;  /* 0x002468da01007387 */ /* 0x000fe80000100800 */
[----:B0-----:R0:W2:Y:S04]  /*1f7f0*/  LDG.E.U8 R0, desc[UR60][R8.64] ;  /* 0x0000003c08007981 */ /* 0x0010a8000c1e1100 */
[----:B------:R-:W-:Y:S04]  /*1f800*/  STL [R1+0x2464], R241 ;  /* 0x002464f101007387 */ /* 0x000fe80000100800 */
        /* <DEDUP_REMOVED lines=72> */
[----:B------:R1:W-:Y:S04]  /*1fc90*/  STL [R1+0x2340], R79 ;  /* 0x0023404f01007387 */ /* 0x0003e80000100800 */
[----:B------:R3:W-:Y:S01]  /*1fca0*/  STL [R1+0x233c], R78 ;  /* 0x00233c4e01007387 */ /* 0x0007e20000100800 */
[----:B------:R-:W-:-:S02]  /*1fcb0*/  IADD3 R152, P1, R2, R10, RZ ;  /* 0x0000000a02987210 */ /* 0x000fc40007f3e0ff */
[----:B------:R-:W-:Y:S01]  /*1fcc0*/  SHF.R.S32.HI R156, RZ, 0x1f, R3 ;  /* 0x0000001fff9c7819 */ /* 0x000fe20000011403 */
[----:B------:R4:W-:Y:S01]  /*1fcd0*/  STL [R1+0x2338], R77 ;  /* 0x0023384d01007387 */ /* 0x0009e20000100800 */
[----:B------:R-:W-:Y:S01]  /*1fce0*/  IADD3 R22, P2, R2, R11, RZ ;  /* 0x0000000b02167210 */ /* 0x000fe20007f5e0ff */
[C---:B------:R-:W-:Y:S01]  /*1fcf0*/  IMAD.X R155, R4.reuse, 0x1, R19, P0 ;  /* 0x00000001049b7824 */ /* 0x040fe200000e0613 */
[----:B-1----:R-:W-:Y:S01]  /*1fd00*/  MOV R79, UR57 ;  /* 0x00000039004f7c02 */ /* 0x002fe20008000f00 */
[----:B------:R1:W-:Y:S01]  /*1fd10*/  STL [R1+0x2334], R76 ;  /* 0x0023344c01007387 */ /* 0x0003e20000100800 */
[----:B------:R-:W-:Y:S01]  /*1fd20*/  IMAD.SHL.U32 R157, R3, 0x2, RZ ;  /* 0x00000002039d7824 */ /* 0x000fe200078e00ff */
[----:B---3--:R-:W-:Y:S02]  /*1fd30*/  MOV R78, UR48 ;  /* 0x00000030004e7c02 */ /* 0x008fe40008000f00 */
[----:B------:R3:W-:Y:S01]  /*1fd40*/  STL [R1+0x2330], R75 ;  /* 0x0023304b01007387 */ /* 0x0007e20000100800 */
[----:B------:R-:W-:Y:S01]  /*1fd50*/  IMAD.X R153, R4, 0x1, R20, P1 ;  /* 0x0000000104997824 */ /* 0x000fe200008e0614 */
[----:B----4-:R-:W-:-:S02]  /*1fd60*/  MOV R77, UR49 ;  /* 0x00000031004d7c02 */ /* 0x010fc40008000f00 */
[----:B------:R-:W-:Y:S01]  /*1fd70*/  STL [R1+0x232c], R74 ;  /* 0x00232c4a01007387 */ /* 0x000fe20000100800 */
[----:B0-----:R-:W-:Y:S01]  /*1fd80*/  IADD3 R8, P0, R2, R5, RZ ;  /* 0x0000000502087210 */ /* 0x001fe20007f1e0ff */
[----:B------:R-:W-:Y:S01]  /*1fd90*/  IMAD.X R23, R4, 0x1, R21, P2 ;  /* 0x0000000104177824 */ /* 0x000fe200010e0615 */
[----:B-1----:R-:W-:Y:S01]  /*1fda0*/  MOV R76, UR50 ;  /* 0x00000032004c7c02 */ /* 0x002fe20008000f00 */
[----:B------:R-:W-:Y:S01]  /*1fdb0*/  STL [R1+0x2328], R73 ;  /* 0x0023284901007387 */ /* 0x000fe20000100800 */
[----:B------:R-:W-:Y:S02]  /*1fdc0*/  MOV R80, UR56 ;  /* 0x0000003800507c02 */ /* 0x000fe40008000f00 */
[----:B---3--:R-:W-:Y:S01]  /*1fdd0*/  MOV R75, UR51 ;  /* 0x00000033004b7c02 */ /* 0x008fe20008000f00 */
        /* <DEDUP_REMOVED lines=27> */
[----:B------:R-:W-:Y:S01]  /*1ff90*/  STL [R1+0x22b8], R45 ;  /* 0x0022b82d01007387 */ /* 0x000fe20000100800 */
[----:B------:R-:W-:-:S03]  /*1ffa0*/  IMAD.X R5, R156, 0x1, R18, P4 ;  /* 0x000000019c057824 */ /* 0x000fc600020e0612 */
        /* <DEDUP_REMOVED lines=8> */
[----:B------:R-:W-:Y:S04]  /*20030*/  STL [R1+0x2298], R37 ;  /* 0x0022982501007387 */ /* 0x000fe80000100800 */
[----:B------:R0:W3:Y:S04]  /*20040*/  LDG.E.U8 R17, desc[UR60][R154.64] ;  /* 0x0000003c9a117981 */ /* 0x0000e8000c1e1100 */
[----:B------:R1:W4:Y:S04]  /*20050*/  LDG.E.U8 R16, desc[UR60][R152.64] ;  /* 0x0000003c98107981 */ /* 0x000328000c1e1100 */
[----:B------:R-:W-:Y:S01]  /*20060*/  STL [R1+0x2294], R36 ;  /* 0x0022942401007387 */ /* 0x000fe20000100800 */
[----:B0-----:R-:W-:-:S03]  /*20070*/  IADD3 R154, P2, R7, R3, RZ ;  /* 0x00000003079a7210 */ /* 0x001fc60007f5e0ff */
[----:B------:R-:W-:Y:S01]  /*20080*/  STL [R1+0x2290], R35 ;  /* 0x0022902301007387 */ /* 0x000fe20000100800 */
[----:B-1----:R-:W-:-:S03]  /*20090*/  IADD3 R152, P4, R10, R3, RZ ;  /* 0x000000030a987210 */ /* 0x002fc60007f9e0ff */
[----:B------:R-:W-:Y:S01]  /*200a0*/  STL [R1+0x228c], R34 ;  /* 0x00228c2201007387 */ /* 0x000fe20000100800 */
[----:B------:R-:W-:-:S03]  /*200b0*/  IADD3 R154, P1, R2, R154, RZ ;  /* 0x0000009a029a7210 */ /* 0x000fc60007f3e0ff */
[----:B------:R-:W-:Y:S01]  /*200c0*/  STL [R1+0x2288], R33 ;  /* 0x0022882101007387 */ /* 0x000fe20000100800 */
[----:B------:R-:W-:-:S03]  /*200d0*/  IADD3 R152, P0, R2, R152, RZ ;  /* 0x0000009802987210 */ /* 0x000fc60007f1e0ff */
[----:B------:R0:W4:Y:S01]  /*200e0*/  LDG.E.U8 R15, desc[UR60][R22.64] ;  /* 0x0000003c160f7981 */ /* 0x000122000c1e1100 */
[----:B------:R-:W-:-:S03]  /*200f0*/  SHF.R.S32.HI R5, RZ, 0x1f, R157 ;  /* 0x0000001fff057819 */ /* 0x000fc6000001149d */
[----:B------:R-:W-:Y:S04]  /*20100*/  STL [R1+0x2284], R32 ;  /* 0x0022842001007387 */ /* 0x000fe80000100800 */
[----:B------:R1:W4:Y:S01]  /*20110*/  LDG.E.U8 R14, desc[UR60][R8.64] ;  /* 0x0000003c080e7981 */ /* 0x000322000c1e1100 */
[----:B0-----:R-:W-:Y:S01]  /*20120*/  IADD3 R22, P5, R11, R3, RZ ;  /* 0x000000030b167210 */ /* 0x001fe20007fbe0ff */
[C---:B------:R-:W-:Y:S02]  /*20130*/  IMAD.X R23, R156.reuse, 0x1, R20, P4 ;  /* 0x000000019c177824 */ /* 0x040fe400020e0614 */
[----:B------:R-:W-:Y:S04]  /*20140*/  STL [R1+0x2280], R31 ;  /* 0x0022801f01007387 */ /* 0x000fe80000100800 */
[----:B------:R-:W-:Y:S01]  /*20150*/  STL [R1+0x227c], R30 ;  /* 0x00227c1e01007387 */ /* 0x000fe20000100800 */
[----:B-1----:R-:W-:Y:S01]  /*20160*/  IMAD.X R8, R156, 0x1, R19, P2 ;  /* 0x000000019c087824 */ /* 0x002fe200010e0613 */
[----:B------:R-:W-:-:S02]  /*20170*/  IADD3 R9, P4, R157, R6, RZ ;  /* 0x000000069d097210 */ /* 0x000fc40007f9e0ff */
[----:B------:R-:W-:Y:S01]  /*20180*/  STL [R1+0x2278], R29 ;  /* 0x0022781d01007387 */ /* 0x000fe20000100800 */
[----:B------:R-:W-:Y:S01]  /*20190*/  IADD3 R22, P2, R2, R22, RZ ;  /* 0x0000001602167210 */ /* 0x000fe20007f5e0ff */
[----:B------:R-:W-:Y:S02]  /*201a0*/  IMAD.X R156, R156, 0x1, R21, P5 ;  /* 0x000000019c9c7824 */ /* 0x000fe400028e0615 */
[----:B------:R-:W-:Y:S01]  /*201b0*/  STL [R1+0x2274], R28 ;  /* 0x0022741c01007387 */ /* 0x000fe20000100800 */
[----:B------:R-:W-:Y:S01]  /*201c0*/  IMAD.X R155, R4, 0x1, R8, P1 ;  /* 0x00000001049b7824 */ /* 0x000fe200008e0608 */
[----:B------:R-:W-:Y:S02]  /*201d0*/  IADD3 R8, P1, R2, R9, RZ ;  /* 0x0000000902087210 */ /* 0x000fe40007f3e0ff */
[----:B------:R-:W-:Y:S01]  /*201e0*/  STL [R1+0x2270], R27 ;  /* 0x0022701b01007387 */ /* 0x000fe20000100800 */
[C---:B------:R-:W-:Y:S02]  /*201f0*/  IMAD.X R153, R4.reuse, 0x1, R23, P0 ;  /* 0x0000000104997824 */ /* 0x040fe400000e0617 */
[----:B------:R-:W-:Y:S01]  /*20200*/  IMAD.X R9, R5, 0x1, R18, P4 ;  /* 0x0000000105097824 */ /* 0x000fe200020e0612 */
[----:B------:R-:W-:Y:S01]  /*20210*/  STL [R1+0x226c], R26 ;  /* 0x00226c1a01007387 */ /* 0x000fe20000100800 */
[----:B------:R-:W-:-:S03]  /*20220*/  IMAD.X R23, R4, 0x1, R156, P2 ;  /* 0x0000000104177824 */ /* 0x000fc600010e069c */
[----:B------:R-:W-:Y:S01]  /*20230*/  STL [R1+0x2268], R25 ;  /* 0x0022681901007387 */ /* 0x000fe20000100800 */
[----:B------:R-:W-:-:S03]  /*20240*/  IMAD.X R9, R4, 0x1, R9, P1 ;  /* 0x0000000104097824 */ /* 0x000fc600008e0609 */
[----:B------:R0:W-:Y:S04]  /*20250*/  STL [R1+0x2264], R24 ;  /* 0x0022641801007387 */ /* 0x0001e80000100800 */
[----:B------:R-:W-:Y:S04]  /*20260*/  STL [R1+0x2478], R75 ;  /* 0x0024784b01007387 */ /* 0x000fe80000100800 */
[----:B------:R-:W-:Y:S04]  /*20270*/  STL [R1+0x247c], R76 ;  /* 0x00247c4c01007387 */ /* 0x000fe80000100800 */
[----:B------:R-:W-:Y:S04]  /*20280*/  STL [R1+0x2480], R77 ;  /* 0x0024804d01007387 */ /* 0x000fe80000100800 */
[----:B0-----:R0:W4:Y:S04]  /*20290*/  LDG.E.U8 R24, desc[UR60][R154.64] ;  /* 0x0000003c9a187981 */ /* 0x001128000c1e1100 */
[----:B------:R-:W-:Y:S04]  /*202a0*/  STL [R1+0x2484], R78 ;  /* 0x0024844e01007387 */ /* 0x000fe80000100800 */
[----:B------:R1:W4:Y:S04]  /*202b0*/  LDG.E.U8 R13, desc[UR60][R152.64] ;  /* 0x0000003c980d7981 */ /* 0x000328000c1e1100 */
[----:B------:R-:W-:Y:S04]  /*202c0*/  STL [R1+0x2488], R79 ;  /* 0x0024884f01007387 */ /* 0x000fe80000100800 */
[----:B------:R-:W-:Y:S04]  /*202d0*/  STL [R1+0x248c], R80 ;  /* 0x00248c5001007387 */ /* 0x000fe80000100800 */
[----:B------:R1:W4:Y:S04]  /*202e0*/  LDG.E.U8 R12, desc[UR60][R22.64] ;  /* 0x0000003c160c7981 */ /* 0x000328000c1e1100 */
[----:B--2---:R2:W-:Y:S04]  /*202f0*/  STL [R1+0xc74], R0 ;  /* 0x000c740001007387 */ /* 0x0045e80000100800 */
[----:B--2---:R2:W4:Y:S01]  /*20300*/  LDG.E.U8 R0, desc[UR60][R8.64] ;  /* 0x0000003c08007981 */ /* 0x004522000c1e1100 */
[----:B0-----:R-:W-:Y:S01]  /*20310*/  IADD3 R154, P2, R157, R7, RZ ;  /* 0x000000079d9a7210 */ /* 0x001fe20007f5e0ff */
[----:B------:R-:W-:Y:S01]  /*20320*/  IMAD R158, R3, 0x3, RZ ;  /* 0x00000003039e7824 */ /* 0x000fe200078e02ff */
[----:B-1----:R-:W-:-:S02]  /*20330*/  IADD3 R152, P4, R157, R10, RZ ;  /* 0x0000000a9d987210 */ /* 0x002fc40007f9e0ff */
[----:B------:R-:W-:Y:S02]  /*20340*/  IADD3 R154, P1, R2, R154, RZ ;  /* 0x0000009a029a7210 */ /* 0x000fe40007f3e0ff */
[----:B------:R-:W-:Y:S02]  /*20350*/  IADD3 R22, P5, R157, R11, RZ ;  /* 0x0000000b9d167210 */ /* 0x000fe40007fbe0ff */
[----:B------:R-:W-:Y:S01]  /*20360*/  SHF.R.S32.HI R156, RZ, 0x1f, R158 ;  /* 0x0000001fff9c7819 */ /* 0x000fe2000001149e */
[C---:B--2---:R-:W-:Y:S01]  /*20370*/  IMAD.X R8, R5.reuse, 0x1, R19, P2 ;  /* 0x0000000105087824 */ /* 0x044fe200010e0613 */
[----:B------:R-:W-:Y:S01]  /*20380*/  IADD3 R9, P0, R158, R6, RZ ;  /* 0x000000069e097210 */ /* 0x000fe20007f1e0ff */
[C---:B------:R-:W-:Y:S01]  /*20390*/  IMAD.X R153, R5.reuse, 0x1, R20, P4 ;  /* 0x0000000105997824 */ /* 0x040fe200020e0614 */
[----:B------:R-:W-:Y:S01]  /*203a0*/  IADD3 R152, P2, R2, R152, RZ ;  /* 0x0000009802987210 */ /* 0x000fe20007f5e0ff */
[----:B------:R-:W-:Y:S01]  /*203b0*/  IMAD.X R155, R4, 0x1, R8, P1 ;  /* 0x00000001049b7824 */ /* 0x000fe200008e0608 */
[C---:B------:R-:W-:Y:S01]  /*203c0*/  IADD3 R22, P4, R2.reuse, R22, RZ ;  /* 0x0000001602167210 */ /* 0x040fe20007f9e0ff */
[----:B------:R-:W-:Y:S01]  /*203d0*/  IMAD.X R23, R5, 0x1, R21, P5 ;  /* 0x0000000105177824 */ /* 0x000fe200028e0615 */
[----:B------:R-:W-:Y:S01]  /*203e0*/  IADD3 R8, P1, R2, R9, RZ ;  /* 0x0000000902087210 */ /* 0x000fe20007f3e0ff */
[----:B------:R-:W-:-:S02]  /*203f0*/  IMAD.X R5, R156, 0x1, R18, P0 ;  /* 0x000000019c057824 */ /* 0x000fc400000e0612 */
[C---:B------:R-:W-:Y:S02]  /*20400*/  IMAD.X R153, R4.reuse, 0x1, R153, P2 ;  /* 0x0000000104997824 */ /* 0x040fe400010e0699 */
[C---:B------:R-:W-:Y:S02]  /*20410*/  IMAD.X R23, R4.reuse, 0x1, R23, P4 ;  /* 0x0000000104177824 */ /* 0x040fe400020e0617 */
[----:B------:R-:W-:Y:S02]  /*20420*/  IMAD.X R9, R4, 0x1, R5, P1 ;  /* 0x0000000104097824 */ /* 0x000fe400008e0605 */
[----:B------:R-:W-:-:S05]  /*20430*/  IMAD.SHL.U32 R157, R3, 0x4, RZ ;  /* 0x00000004039d7824 */ /* 0x000fca00078e00ff */
[----:B------:R-:W-:Y:S01]  /*20440*/  SHF.R.S32.HI R5, RZ, 0x1f, R157 ;  /* 0x0000001fff057819 */ /* 0x000fe2000001149d */
[----:B---3--:R0:W-:Y:S04]  /*20450*/  STL [R1+0xc70], R17 ;  /* 0x000c701101007387 */ /* 0x0081e80000100800 */
[----:B----4-:R1:W-:Y:S04]  /*20460*/  STL [R1+0xc6c], R16 ;  /* 0x000c6c1001007387 */ /* 0x0103e80000100800 */
[----:B0-----:R0:W2:Y:S04]  /*20470*/  LDG.E.U8 R17, desc[UR60][R154.64] ;  /* 0x0000003c9a117981 */ /* 0x0010a8000c1e1100 */
[----:B-1----:R1:W3:Y:S01]  /*20480*/  LDG.E.U8 R16, desc[UR60][R152.64] ;  /* 0x0000003c98107981 */ /* 0x0022e2000c1e1100 */
[----:B0-----:R-:W-:-:S03]  /*20490*/  IADD3 R154, P2, R158, R7, RZ ;  /* 0x000000079e9a7210 */ /* 0x001fc60007f5e0ff */
[----:B------:R0:W-:Y:S01]  /*204a0*/  STL [R1+0xc68], R15 ;  /* 0x000c680f01007387 */ /* 0x0001e20000100800 */
[----:B-1----:R-:W-:Y:S02]  /*204b0*/  IADD3 R152, P4, R158, R10, RZ ;  /* 0x0000000a9e987210 */ /* 0x002fe40007f9e0ff */
[----:B------:R-:W-:Y:S01]  /*204c0*/  IADD3 R154, P1, R2, R154, RZ ;  /* 0x0000009a029a7210 */ /* 0x000fe20007f3e0ff */
[----:B------:R1:W-:Y:S04]  /*204d0*/  STL [R1+0xc64], R14 ;  /* 0x000c640e01007387 */ /* 0x0003e80000100800 */
[----:B0-----:R0:W4:Y:S04]  /*204e0*/  LDG.E.U8 R15, desc[UR60][R22.64] ;  /* 0x0000003c160f7981 */ /* 0x001128000c1e1100 */
[----:B-1----:R1:W4:Y:S01]  /*204f0*/  LDG.E.U8 R14, desc[UR60][R8.64] ;  /* 0x0000003c080e7981 */ /* 0x002322000c1e1100 */
[----:B0-----:R-:W-:Y:S01]  /*20500*/  IADD3 R22, P5, R158, R11, RZ ;  /* 0x0000000b9e167210 */ /* 0x001fe20007fbe0ff */
[----:B------:R-:W-:-:S02]  /*20510*/  IMAD.X R23, R156, 0x1, R20, P4 ;  /* 0x000000019c177824 */ /* 0x000fc400020e0614 */
[----:B-1----:R-:W-:Y:S01]  /*20520*/  IMAD.X R8, R156, 0x1, R19, P2 ;  /* 0x000000019c087824 */ /* 0x002fe200010e0613 */
[----:B------:R-:W-:Y:S02]  /*20530*/  IADD3 R9, P0, R157, R6, RZ ;  /* 0x000000069d097210 */ /* 0x000fe40007f1e0ff */
[----:B------:R-:W-:Y:S01]  /*20540*/  IADD3 R152, P2, R2, R152, RZ ;  /* 0x0000009802987210 */ /* 0x000fe20007f5e0ff */
[----:B------:R-:W-:Y:S01]  /*20550*/  IMAD.X R156, R156, 0x1, R21, P5 ;  /* 0x000000019c9c7824 */ /* 0x000fe200028e0615 */
[----:B------:R-:W-:Y:S01]  /*20560*/  IADD3 R22, P4, R2, R22, RZ ;  /* 0x0000001602167210 */ /* 0x000fe20007f9e0ff */
[----:B------:R-:W-:Y:S01]  /*20570*/  IMAD.X R155, R4, 0x1, R8, P1 ;  /* 0x00000001049b7824 */ /* 0x000fe200008e0608 */
[----:B------:R-:W-:Y:S01]  /*20580*/  IADD3 R8, P1, R2, R9, RZ ;  /* 0x0000000902087210 */ /* 0x000fe20007f3e0ff */
[----:B------:R-:W-:Y:S02]  /*20590*/  IMAD.X R9, R5, 0x1, R18, P0 ;  /* 0x0000000105097824 */ /* 0x000fe400000e0612 */
[----:B------:R-:W-:-:S02]  /*205a0*/  IMAD.X R153, R4, 0x1, R23, P2 ;  /* 0x0000000104997824 */ /* 0x000fc400010e0617 */
[C---:B------:R-:W-:Y:S02]  /*205b0*/  IMAD.X R23, R4.reuse, 0x1, R156, P4 ;  /* 0x0000000104177824 */ /* 0x040fe400020e069c */
[----:B------:R-:W-:Y:S01]  /*205c0*/  IMAD.X R9, R4, 0x1, R9, P1 ;  /* 0x0000000104097824 */ /* 0x000fe200008e0609 */
[----:B------:R0:W-:Y:S04]  /*205d0*/  STL [R1+0xc60], R24 ;  /* 0x000c601801007387 */ /* 0x0001e80000100800 */
[----:B------:R1:W-:Y:S04]  /*205e0*/  STL [R1+0xc5c], R13 ;  /* 0x000c5c0d01007387 */ /* 0x0003e80000100800 */
[----:B0-----:R0:W4:Y:S04]  /*205f0*/  LDG.E.U8 R24, desc[UR60][R154.64] ;  /* 0x0000003c9a187981 */ /* 0x001128000c1e1100 */
[----:B-1----:R1:W4:Y:S04]  /*20600*/  LDG.E.U8 R13, desc[UR60][R152.64] ;  /* 0x0000003c980d7981 */ /* 0x002328000c1e1100 */
[----:B------:R0:W-:Y:S04]  /*20610*/  STL [R1+0xc58], R12 ;  /* 0x000c580c01007387 */ /* 0x0001e80000100800 */
[----:B0-----:R0:W4:Y:S04]  /*20620*/  LDG.E.U8 R12, desc[UR60][R22.64] ;  /* 0x0000003c160c7981 */ /* 0x001128000c1e1100 */
[----:B------:R1:W-:Y:S04]  /*20630*/  STL [R1+0xc54], R0 ;  /* 0x000c540001007387 */ /* 0x0003e80000100800 */
[----:B-1----:R1:W4:Y:S01]  /*20640*/  LDG.E.U8 R0, desc[UR60][R8.64] ;  /* 0x0000003c08007981 */ /* 0x002322000c1e1100 */
[----:B------:R-:W-:Y:S01]  /*20650*/  IADD3 R154, P2, R157, R7, RZ ;  /* 0x000000079d9a7210 */ /* 0x000fe20007f5e0ff */
[----:B------:R-:W-:Y:S01]  /*20660*/  IMAD R158, R3, 0x5, RZ ;  /* 0x00000005039e7824 */ /* 0x000fe200078e02ff */
[----:B------:R-:W-:-:S02]  /*20670*/  IADD3 R152, P4, R157, R10, RZ ;  /* 0x0000000a9d987210 */ /* 0x000fc40007f9e0ff */
[----:B------:R-:W-:Y:S02]  /*20680*/  IADD3 R154, P1, R2, R154, RZ ;  /* 0x0000009a029a7210 */ /* 0x000fe40007f3e0ff */
[----:B0-----:R-:W-:Y:S02]  /*20690*/  IADD3 R22, P5, R157, R11, RZ ;  /* 0x0000000b9d167210 */ /* 0x001fe40007fbe0ff */
[----:B------:R-:W-:Y:S01]  /*206a0*/  SHF.R.S32.HI R156, RZ, 0x1f, R158 ;  /* 0x0000001fff9c7819 */ /* 0x000fe2000001149e */
[C---:B-1----:R-:W-:Y:S01]  /*206b0*/  IMAD.X R8, R5.reuse, 0x1, R19, P2 ;  /* 0x0000000105087824 */ /* 0x042fe200010e0613 */
        /* <DEDUP_REMOVED lines=11> */
[----:B------:R-:W-:-:S05]  /*20770*/  IMAD R157, R3, 0x6, RZ ;  /* 0x00000006039d7824 */ /* 0x000fca00078e02ff */
[----:B------:R-:W-:Y:S01]  /*20780*/  SHF.R.S32.HI R5, RZ, 0x1f, R157 ;  /* 0x0000001fff057819 */ /* 0x000fe2000001149d */
[----:B--2---:R0:W-:Y:S04]  /*20790*/  STL [R1+0xc50], R17 ;  /* 0x000c501101007387 */ /* 0x0041e80000100800 */
[----:B---3--:R1:W-:Y:S04]  /*207a0*/  STL [R1+0xc4c], R16 ;  /* 0x000c4c1001007387 */ /* 0x0083e80000100800 */
[----:B0-----:R0:W2:Y:S04]  /*207b0*/  LDG.E.U8 R17, desc[UR60][R154.64] ;  /* 0x0000003c9a117981 */ /* 0x0010a8000c1e1100 */
[----:B-1----:R1:W3:Y:S01]  /*207c0*/  LDG.E.U8 R16, desc[UR60][R152.64] ;  /* 0x0000003c98107981 */ /* 0x0022e2000c1e1100 */
[----:B0-----:R-:W-:-:S02]  /*207d0*/  IADD3 R154, P2, R158, R7, RZ ;  /* 0x000000079e9a7210 */ /* 0x001fc40007f5e0ff */
[----:B-1----:R-:W-:Y:S01]  /*207e0*/  IADD3 R152, P4, R158, R10, RZ ;  /* 0x0000000a9e987210 */ /* 0x002fe20007f9e0ff */
[----:B----4-:R0:W-:Y:S01]  /*207f0*/  STL [R1+0xc48], R15 ;  /* 0x000c480f01007387 */ /* 0x0101e20000100800 */
[----:B------:R-:W-:-:S03]  /*20800*/  IADD3 R154, P1, R2, R154, RZ ;  /* 0x0000009a029a7210 */ /* 0x000fc60007f3e0ff */
        /* <DEDUP_REMOVED lines=15> */
[----:B------:R-:W-:Y:S02]  /*20900*/  IMAD.X R9, R4, 0x1, R9, P1 ;  /* 0x0000000104097824 */ /* 0x000fe400008e0609 */
[----:B------:R-:W-:-:S03]  /*20910*/  IMAD R158, R3, 0x7, RZ ;  /* 0x00000007039e7824 */ /* 0x000fc600078e02ff */
[----:B------:R0:W2:Y:S02]  /*20920*/  LDG.E.U8 R130, desc[UR60][R8.64] ;  /* 0x0000003c08827981 */ /* 0x0000a4000c1e1100 */
[----:B------:R-:W-:Y:S02]  /*20930*/  SHF.R.S32.HI R156, RZ, 0x1f, R158 ;  /* 0x0000001fff9c7819 */ /* 0x000fe4000001149e */
[----:B------:R-:W-:Y:S04]  /*20940*/  STL [R1+0xc40], R24 ;  /* 0x000c401801007387 */ /* 0x000fe80000100800 */
[----:B------:R1:W-:Y:S01]  /*20950*/  STL [R1+0xc3c], R13 ;  /* 0x000c3c0d01007387 */ /* 0x0003e20000100800 */
[----:B0-----:R-:W-:-:S03]  /*20960*/  IADD3 R9, P0, R158, R6, RZ ;  /* 0x000000069e097210 */ /* 0x001fc60007f1e0ff */
[----:B-1----:R0:W4:Y:S04]  /*20970*/  LDG.E.U8 R13, desc[UR60][R154.64] ;  /* 0x0000003c9a0d7981 */ /* 0x002128000c1e1100 */
[----:B------:R1:W-:Y:S01]  /*20980*/  STL [R1+0xc38], R12 ;  /* 0x000c380c01007387 */ /* 0x0003e20000100800 */
[----:B0-----:R-:W-:-:S03]  /*20990*/  IADD3 R154, P2, R157, R7, RZ ;  /* 0x000000079d9a7210 */ /* 0x001fc60007f5e0ff */
[----:B-1----:R0:W4:Y:S01]  /*209a0*/  LDG.E.U8 R12, desc[UR60][R152.64] ;  /* 0x0000003c980c7981 */ /* 0x002122000c1e1100 */
[----:B------:R-:W-:-:S03]  /*209b0*/  IADD3 R154, P1, R2, R154, RZ ;  /* 0x0000009a029a7210 */ /* 0x000fc60007f3e0ff */
[----:B------:R1:W-:Y:S01]  /*209c0*/  STL [R1+0xc34], R0 ;  /* 0x000c340001007387 */ /* 0x0003e20000100800 */
[----:B------:R-:W-:Y:S01]  /*209d0*/  IMAD.X R8, R5, 0x1, R19, P2 ;  /* 0x0000000105087824 */ /* 0x000fe200010e0613 */
[----:B0-----:R-:W-:Y:S02]  /*209e0*/  IADD3 R152, P4, R157, R10, RZ ;  /* 0x0000000a9d987210 */ /* 0x001fe40007f9e0ff */
[----:B-1----:R0:W4:Y:S03]  /*209f0*/  LDG.E.U8 R0, desc[UR60][R22.64] ;  /* 0x0000003c16007981 */ /* 0x002126000c1e1100 */
[----:B------:R-:W-:Y:S01]  /*20a00*/  IMAD.X R153, R5, 0x1, R20, P4 ;  /* 0x0000000105997824 */ /* 0x000fe200020e0614 */
[----:B------:R-:W-:Y:S01]  /*20a10*/  IADD3 R152, P2, R2, R152, RZ ;  /* 0x0000009802987210 */ /* 0x000fe20007f5e0ff */
[----:B------:R-:W-:Y:S01]  /*20a20*/  IMAD.X R155, R4, 0x1, R8, P1 ;  /* 0x00000001049b7824 */ /* 0x000fe200008e0608 */
[----:B------:R-:W-:-:S02]  /*20a30*/  IADD3 R8, P1, R2, R9, RZ ;  /* 0x0000000902087210 */ /* 0x000fc40007f3e0ff */
[----:B0-----:R-:W-:Y:S01]  /*20a40*/  IADD3 R22, P5, R157, R11, RZ ;  /* 0x0000000b9d167210 */ /* 0x001fe20007fbe0ff */
[----:B------:R-:W-:Y:S01]  /*20a50*/  IMAD.X R153, R4, 0x1, R153, P2 ;  /* 0x0000000104997824 */ /* 0x000fe200010e0699 */
[----:B------:R0:W4:Y:S02]  /*20a60*/  LDG.E.U8 R129, desc[UR60][R154.64] ;  /* 0x0000003c9a817981 */ /* 0x000124000c1e1100 */
[----:B------:R-:W-:Y:S01]  /*20a70*/  IADD3 R22, P4, R2, R22, RZ ;  /* 0x0000001602167210 */ /* 0x000fe20007f9e0ff */
[----:B------:R-:W-:Y:S01]  /*20a80*/  IMAD.X R23, R5, 0x1, R21, P5 ;  /* 0x0000000105177824 */ /* 0x000fe200028e0615 */
[----:B------:R1:W4:Y:S01]  /*20a90*/  LDG.E.U8 R128, desc[UR60][R152.64] ;  /* 0x0000003c98807981 */ /* 0x000322000c1e1100 */
[----:B------:R-:W-:Y:S02]  /*20aa0*/  IMAD.X R5, R156, 0x1, R18, P0 ;  /* 0x000000019c057824 */ /* 0x000fe400000e0612 */
[C---:B------:R-:W-:Y:S02]  /*20ab0*/  IMAD.X R23, R4.reuse, 0x1, R23, P4 ;  /* 0x0000000104177824 */ /* 0x040fe400020e0617 */
[----:B------:R-:W-:-:S03]  /*20ac0*/  IMAD.X R9, R4, 0x1, R5, P1 ;  /* 0x0000000104097824 */ /* 0x000fc600008e0605 */
[----:B------:R1:W4:Y:S04]  /*20ad0*/  LDG.E.U8 R127, desc[UR60][R22.64] ;  /* 0x0000003c167f7981 */ /* 0x000328000c1e1100 */
[----:B------:R1:W4:Y:S01]  /*20ae0*/  LDG.E.U8 R43, desc[UR60][R8.64] ;  /* 0x0000003c082b7981 */ /* 0x000322000c1e1100 */
[C---:B0-----:R-:W-:Y:S01]  /*20af0*/  IADD3 R154, P2, R158.reuse, R7, RZ ;  /* 0x000000079e9a7210 */ /* 0x041fe20007f5e0ff */
[----:B------:R-:W-:Y:S01]  /*20b00*/  IMAD.SHL.U32 R157, R3, 0x8, RZ ;  /* 0x00000008039d7824 */ /* 0x000fe200078e00ff */
[----:B-1----:R-:W-:Y:S02]  /*20b10*/  IADD3 R152, P4, R158, R10, RZ ;  /* 0x0000000a9e987210 */ /* 0x002fe40007f9e0ff */
[----:B------:R-:W-:Y:S02]  /*20b20*/  IADD3 R154, P1, R2, R154, RZ ;  /* 0x0000009a029a7210 */ /* 0x000fe40007f3e0ff */
[----:B------:R-:W-:-:S02]  /*20b30*/  IADD3 R22, P5, R158, R11, RZ ;  /* 0x0000000b9e167210 */ /* 0x000fc40007fbe0ff */
[----:B------:R-:W-:Y:S01]  /*20b40*/  SHF.R.S32.HI R5, RZ, 0x1f, R157 ;  /* 0x0000001fff057819 */ /* 0x000fe2000001149d */
[C---:B------:R-:W-:Y:S01]  /*20b50*/  IMAD.X R8, R156.reuse, 0x1, R19, P2 ;  /* 0x000000019c087824 */ /* 0x040fe200010e0613 */
[----:B------:R-:W-:Y:S01]  /*20b60*/  IADD3 R9, P0, R157, R6, RZ ;  /* 0x000000069d097210 */ /* 0x000fe20007f1e0ff */
[----:B------:R-:W-:Y:S01]  /*20b70*/  IMAD.X R23, R156, 0x1, R20, P4 ;  /* 0x000000019c177824 */ /* 0x000fe200020e0614 */
[----:B------:R-:W-:Y:S01]  /*20b80*/  IADD3 R152, P2, R2, R152, RZ ;  /* 0x0000009802987210 */ /* 0x000fe20007f5e0ff */
[----:B------:R-:W-:Y:S01]  /*20b90*/  IMAD.X R155, R4, 0x1, R8, P1 ;  /* 0x00000001049b7824 */ /* 0x000fe200008e0608 */
[----:B------:R-:W-:Y:S01]  /*20ba0*/  IADD3 R22, P4, R2, R22, RZ ;  /* 0x0000001602167210 */ /* 0x000fe20007f9e0ff */
[----:B------:R-:W-:Y:S01]  /*20bb0*/  IMAD.X R156, R156, 0x1, R21, P5 ;  /* 0x000000019c9c7824 */ /* 0x000fe200028e0615 */
[----:B------:R-:W-:Y:S01]  /*20bc0*/  IADD3 R8, P1, R2, R9, RZ ;  /* 0x0000000902087210 */ /* 0x000fe20007f3e0ff */
[----:B------:R-:W-:Y:S01]  /*20bd0*/  IMAD.X R9, R5, 0x1, R18, P0 ;  /* 0x0000000105097824 */ /* 0x000fe200000e0612 */
[----:B------:R0:W4:Y:S01]  /*20be0*/  LDG.E.U8 R44, desc[UR60][R154.64] ;  /* 0x0000003c9a2c7981 */ /* 0x000122000c1e1100 */
[----:B------:R-:W-:-:S02]  /*20bf0*/  IMAD.X R153, R4, 0x1, R23, P2 ;  /* 0x0000000104997824 */ /* 0x000fc400010e0617 */
[C---:B------:R-:W-:Y:S02]  /*20c00*/  IMAD.X R23, R4.reuse, 0x1, R156, P4 ;  /* 0x0000000104177824 */ /* 0x040fe400020e069c */
[----:B------:R-:W-:Y:S01]  /*20c10*/  IMAD.X R9, R4, 0x1, R9, P1 ;  /* 0x0000000104097824 */ /* 0x000fe200008e0609 */
[----:B------:R1:W4:Y:S04]  /*20c20*/  LDG.E.U8 R45, desc[UR60][R152.64] ;  /* 0x0000003c982d7981 */ /* 0x000328000c1e1100 */
[----:B------:R1:W4:Y:S04]  /*20c30*/  LDG.E.U8 R46, desc[UR60][R22.64] ;  /* 0x0000003c162e7981 */ /* 0x000328000c1e1100 */
[----:B--2---:R-:W-:Y:S04]  /*20c40*/  STL [R1+0x2490], R130 ;  /* 0x0024908201007387 */ /* 0x004fe80000100800 */
[----:B------:R-:W-:Y:S04]  /*20c50*/  STL [R1+0xc30], R17 ;  /* 0x000c301101007387 */ /* 0x000fe80000100800 */
[----:B---3--:R-:W-:Y:S04]  /*20c60*/  STL [R1+0xc2c], R16 ;  /* 0x000c2c1001007387 */ /* 0x008fe80000100800 */
[----:B----4-:R-:W-:Y:S04]  /*20c70*/  STL [R1+0xc28], R15 ;  /* 0x000c280f01007387 */ /* 0x010fe80000100800 */
        /* <DEDUP_REMOVED lines=8> */
[----:B--2---:R2:W3:Y:S01]  /*20d00*/  LDG.E.U8 R0, desc[UR60][R8.64] ;  /* 0x0000003c08007981 */ /* 0x0044e2000c1e1100 */
        /* <DEDUP_REMOVED lines=14> */
[----:B------:R-:W-:Y:S01]  /*20df0*/  IMAD.X R5, R156, 0x1, R18, P0 ;  /* 0x000000019c057824 */ /* 0x000fe200000e0612 */
[----:B------:R0:W2:Y:S01]  /*20e00*/  LDG.E.U8 R17, desc[UR60][R154.64] ;  /* 0x0000003c9a117981 */ /* 0x0000a2000c1e1100 */
[----:B------:R-:W-:-:S02]  /*20e10*/  IMAD.X R153, R4, 0x1, R153, P2 ;  /* 0x0000000104997824 */ /* 0x000fc400010e0699 */
[C---:B------:R-:W-:Y:S02]  /*20e20*/  IMAD.X R23, R4.reuse, 0x1, R23, P4 ;  /* 0x0000000104177824 */ /* 0x040fe400020e0617 */
[----:B------:R-:W-:Y:S01]  /*20e30*/  IMAD.X R9, R4, 0x1, R5, P1 ;  /* 0x0000000104097824 */ /* 0x000fe200008e0605 */
[----:B------:R1:W4:Y:S01]  /*20e40*/  LDG.E.U8 R16, desc[UR60][R152.64] ;  /* 0x0000003c98107981 */ /* 0x000322000c1e1100 */
[----:B------:R-:W-:Y:S01]  /*20e50*/  IMAD R157, R3, 0xa, RZ ;  /* 0x0000000a039d7824 */ /* 0x000fe200078e02ff */
[----:B0-----:R-:W-:Y:S02]  /*20e60*/  IADD3 R154, P2, R158, R7, RZ ;  /* 0x000000079e9a7210 */ /* 0x001fe40007f5e0ff */
[----:B------:R0:W4:Y:S02]  /*20e70*/  LDG.E.U8 R15, desc[UR60][R22.64] ;  /* 0x0000003c160f7981 */ /* 0x000124000c1e1100 */
[----:B------:R-:W-:Y:S02]  /*20e80*/  SHF.R.S32.HI R5, RZ, 0x1f, R157 ;  /* 0x0000001fff057819 */ /* 0x000fe4000001149d */
[----:B------:R-:W-:Y:S01]  /*20e90*/  IADD3 R154, P1, R2, R154, RZ ;  /* 0x0000009a029a7210 */ /* 0x000fe20007f3e0ff */
[----:B------:R0:W4:Y:S01]  /*20ea0*/  LDG.E.U8 R14, desc[UR60][R8.64] ;  /* 0x0000003c080e7981 */ /* 0x000122000c1e1100 */
[----:B-1----:R-:W-:-:S02]  /*20eb0*/  IADD3 R152, P4, R158, R10, RZ ;  /* 0x0000000a9e987210 */ /* 0x002fc40007f9e0ff */
[----:B0-----:R-:W-:-:S03]  /*20ec0*/  IADD3 R22, P5, R158, R11, RZ ;  /* 0x0000000b9e167210 */ /* 0x001fc60007fbe0ff */
[C---:B------:R-:W-:Y:S02]  /*20ed0*/  IMAD.X R23, R156.reuse, 0x1, R20, P4 ;  /* 0x000000019c177824 */ /* 0x040fe400020e0614 */
[----:B------:R-:W-:Y:S01]  /*20ee0*/  IMAD.X R8, R156, 0x1, R19, P2 ;  /* 0x000000019c087824 */ /* 0x000fe200010e0613 */
[----:B------:R-:W-:Y:S02]  /*20ef0*/  IADD3 R9, P0, R157, R6, RZ ;  /* 0x000000069d097210 */ /* 0x000fe40007f1e0ff */
[----:B------:R-:W-:Y:S01]  /*20f00*/  IADD3 R152, P2, R2, R152, RZ ;  /* 0x0000009802987210 */ /* 0x000fe20007f5e0ff */
[----:B------:R-:W-:Y:S01]  /*20f10*/  IMAD.X R156, R156, 0x1, R21, P5 ;  /* 0x000000019c9c7824 */ /* 0x000fe200028e0615 */
[----:B------:R-:W-:Y:S01]  /*20f20*/  IADD3 R22, P4, R2, R22, RZ ;  /* 0x0000001602167210 */ /* 0x000fe20007f9e0ff */
[----:B------:R-:W-:Y:S01]  /*20f30*/  IMAD.X R155, R4, 0x1, R8, P1 ;  /* 0x00000001049b7824 */ /* 0x000fe200008e0608 */
[----:B------:R-:W-:Y:S01]  /*20f40*/  IADD3 R8, P1, R2, R9, RZ ;  /* 0x0000000902087210 */ /* 0x000fe20007f3e0ff */
[----:B------:R-:W-:-:S02]  /*20f50*/  IMAD.X R9, R5, 0x1, R18, P0 ;  /* 0x0000000105097824 */ /* 0x000fc400000e0612 */
[C---:B------:R-:W-:Y:S01]  /*20f60*/  IMAD.X R153, R4.reuse, 0x1, R23, P2 ;  /* 0x0000000104997824 */ /* 0x040fe200010e0617 */
[----:B------:R0:W4:Y:S01]  /*20f70*/  LDG.E.U8 R24, desc[UR60][R154.64] ;  /* 0x0000003c9a187981 */ /* 0x000122000c1e1100 */
[C---:B------:R-:W-:Y:S02]  /*20f80*/  IMAD.X R23, R4.reuse, 0x1, R156, P4 ;  /* 0x0000000104177824 */ /* 0x040fe400020e069c */
[----:B------:R-:W-:Y:S01]  /*20f90*/  IMAD.X R9, R4, 0x1, R9, P1 ;  /* 0x0000000104097824 */ /* 0x000fe200008e0609 */
[----:B------:R-:W-:Y:S04]  /*20fa0*/  STL [R1+0x24a4], R44 ;  /* 0x0024a42c01007387 */ /* 0x000fe80000100800 */
[----:B------:R1:W4:Y:S04]  /*20fb0*/  LDG.E.U8 R13, desc[UR60][R152.64] ;  /* 0x0000003c980d7981 */ /* 0x000328000c1e1100 */
[----:B------:R-:W-:Y:S04]  /*20fc0*/  STL [R1+0x24a8], R45 ;  /* 0x0024a82d01007387 */ /* 0x000fe80000100800 */
[----:B------:R-:W-:Y:S04]  /*20fd0*/  STL [R1+0x24ac], R46 ;  /* 0x0024ac2e01007387 */ /* 0x000fe80000100800 */
[----:B------:R1:W4:Y:S04]  /*20fe0*/  LDG.E.U8 R12, desc[UR60][R22.64] ;  /* 0x0000003c160c7981 */ /* 0x000328000c1e1100 */
[----:B---3--:R3:W-:Y:S04]  /*20ff0*/  STL [R1+0xbf4], R0 ;  /* 0x000bf40001007387 */ /* 0x0087e80000100800 */
[----:B---3--:R3:W4:Y:S01]  /*21000*/  LDG.E.U8 R0, desc[UR60][R8.64] ;  /* 0x0000003c08007981 */ /* 0x008722000c1e1100 */
[----:B0-----:R-:W-:Y:S01]  /*21010*/  IADD3 R154, P2, R157, R7, RZ ;  /* 0x000000079d9a7210 */ /* 0x001fe20007f5e0ff */
[----:B------:R-:W-:Y:S01]  /*21020*/  IMAD R158, R3, 0xb, RZ ;  /* 0x0000000b039e7824 */ /* 0x000fe200078e02ff */
[----:B-1----:R-:W-:-:S02]  /*21030*/  IADD3 R152, P4, R157, R10, RZ ;  /* 0x0000000a9d987210 */ /* 0x002fc40007f9e0ff */
[----:B------:R-:W-:Y:S02]  /*21040*/  IADD3 R154, P1, R2, R154, RZ ;  /* 0x0000009a029a7210 */ /* 0x000fe40007f3e0ff */
[----:B------:R-:W-:Y:S02]  /*21050*/  IADD3 R22, P5, R157, R11, RZ ;  /* 0x0000000b9d167210 */ /* 0x000fe40007fbe0ff */
[----:B------:R-:W-:Y:S01]  /*21060*/  SHF.R.S32.HI R156, RZ, 0x1f, R158 ;  /* 0x0000001fff9c7819 */ /* 0x000fe2000001149e */
[C---:B---3--:R-:W-:Y:S01]  /*21070*/  IMAD.X R8, R5.reuse, 0x1, R19, P2 ;  /* 0x0000000105087824 */ /* 0x048fe200010e0613 */
        /* <DEDUP_REMOVED lines=8> */
[C---:B------:R-:W-:Y:S01]  /*21100*/  IMAD.X R153, R4.reuse, 0x1, R153, P2 ;  /* 0x0000000104997824 */ /* 0x040fe200010e0699 */
[----:B--2---:R0:W-:Y:S01]  /*21110*/  STL [R1+0xbf0], R17 ;  /* 0x000bf01101007387 */ /* 0x0041e20000100800 */
[C---:B------:R-:W-:Y:S02]  /*21120*/  IMAD.X R23, R4.reuse, 0x1, R23, P4 ;  /* 0x0000000104177824 */ /* 0x040fe400020e0617 */
[----:B------:R-:W-:Y:S01]  /*21130*/  IMAD.X R9, R4, 0x1, R5, P1 ;  /* 0x0000000104097824 */ /* 0x000fe200008e0605 */
[----:B----4-:R1:W-:Y:S01]  /*21140*/  STL [R1+0xbec], R16 ;  /* 0x000bec1001007387 */ /* 0x0103e20000100800 */
[----:B------:R-:W-:-:S03]  /*21150*/  IMAD R157, R3, 0xc, RZ ;  /* 0x0000000c039d7824 */ /* 0x000fc600078e02ff */
[----:B0-----:R0:W2:Y:S04]  /*21160*/  LDG.E.U8 R17, desc[UR60][R154.64] ;  /* 0x0000003c9a117981 */ /* 0x0010a8000c1e1100 */
[----:B-1----:R1:W3:Y:S04]  /*21170*/  LDG.E.U8 R16, desc[UR60][R152.64] ;  /* 0x0000003c98107981 */ /* 0x0022e8000c1e1100 */
[----:B------:R4:W-:Y:S01]  /*21180*/  STL [R1+0xbe8], R15 ;  /* 0x000be80f01007387 */ /* 0x0009e20000100800 */
[----:B0-----:R-:W-:-:S03]  /*21190*/  IADD3 R154, P2, R158, R7, RZ ;  /* 0x000000079e9a7210 */ /* 0x001fc60007f5e0ff */
[----:B------:R0:W-:Y:S01]  /*211a0*/  STL [R1+0xbe4], R14 ;  /* 0x000be40e01007387 */ /* 0x0001e20000100800 */
[----:B-1----:R-:W-:Y:S02]  /*211b0*/  IADD3 R152, P4, R158, R10, RZ ;  /* 0x0000000a9e987210 */ /* 0x002fe40007f9e0ff */
[----:B------:R-:W-:Y:S01]  /*211c0*/  IADD3 R154, P1, R2, R154, RZ ;  /* 0x0000009a029a7210 */ /* 0x000fe20007f3e0ff */
[----:B----4-:R1:W4:Y:S01]  /*211d0*/  LDG.E.U8 R15, desc[UR60][R22.64] ;  /* 0x0000003c160f7981 */ /* 0x010322000c1e1100 */
[----:B------:R-:W-:-:S03]  /*211e0*/  SHF.R.S32.HI R5, RZ, 0x1f, R157 ;  /* 0x0000001fff057819 */ /* 0x000fc6000001149d */
[----:B0-----:R0:W4:Y:S01]  /*211f0*/  LDG.E.U8 R14, desc[UR60][R8.64] ;  /* 0x0000003c080e7981 */ /* 0x001122000c1e1100 */
[----:B-1----:R-:W-:Y:S01]  /*21200*/  IADD3 R22, P5, R158, R11, RZ ;  /* 0x0000000b9e167210 */ /* 0x002fe20007fbe0ff */
[C---:B------:R-:W-:Y:S02]  /*21210*/  IMAD.X R23, R156.reuse, 0x1, R20, P4 ;  /* 0x000000019c177824 */ /* 0x040fe400020e0614 */
[----:B0-----:R-:W-:Y:S01]  /*21220*/  IMAD.X R8, R156, 0x1, R19, P2 ;  /* 0x000000019c087824 */ /* 0x001fe200010e0613 */
        /* <DEDUP_REMOVED lines=8> */
[----:B------:R0:W-:Y:S01]  /*212b0*/  STL [R1+0xbe0], R24 ;  /* 0x000be01801007387 */ /* 0x0001e20000100800 */
[C---:B------:R-:W-:Y:S02]  /*212c0*/  IMAD.X R23, R4.reuse, 0x1, R156, P4 ;  /* 0x0000000104177824 */ /* 0x040fe400020e069c */
[----:B------:R-:W-:Y:S01]  /*212d0*/  IMAD.X R9, R4, 0x1, R9, P1 ;  /* 0x0000000104097824 */ /* 0x000fe200008e0609 */
[----:B------:R1:W-:Y:S04]  /*212e0*/  STL [R1+0xbdc], R13 ;  /* 0x000bdc0d01007387 */ /* 0x0003e80000100800 */
[----:B------:R1:W-:Y:S04]  /*212f0*/  STL [R1+0xbd8], R12 ;  /* 0x000bd80c01007387 */ /* 0x0003e80000100800 */
[----:B0-----:R0:W4:Y:S04]  /*21300*/  LDG.E.U8 R24, desc[UR60][R154.64] ;  /* 0x0000003c9a187981 */ /* 0x001128000c1e1100 */
[----:B-1----:R1:W4:Y:S04]  /*21310*/  LDG.E.U8 R13, desc[UR60][R152.64] ;  /* 0x0000003c980d7981 */ /* 0x002328000c1e1100 */
[----:B------:R1:W4:Y:S04]  /*21320*/  LDG.E.U8 R12, desc[UR60][R22.64] ;  /* 0x0000003c160c7981 */ /* 0x000328000c1e1100 */
[----:B------:R0:W-:Y:S04]  /*21330*/  STL [R1+0xbd4], R0 ;  /* 0x000bd40001007387 */ /* 0x0001e80000100800 */
[----:B0-----:R0:W4:Y:S01]  /*21340*/  LDG.E.U8 R0, desc[UR60][R8.64] ;  /* 0x0000003c08007981 */ /* 0x001122000c1e1100 */
[----:B------:R-:W-:Y:S01]  /*21350*/  IADD3 R154, P2, R157, R7, RZ ;  /* 0x000000079d9a7210 */ /* 0x000fe20007f5e0ff */
[----:B------:R-:W-:Y:S01]  /*21360*/  IMAD R158, R3, 0xd, RZ ;  /* 0x0000000d039e7824 */ /* 0x000fe200078e02ff */
[----:B-1----:R-:W-:-:S02]  /*21370*/  IADD3 R152, P4, R157, R10, RZ ;  /* 0x0000000a9d987210 */ /* 0x002fc40007f9e0ff */
[----:B------:R-:W-:Y:S02]  /*21380*/  IADD3 R154, P1, R2, R154, RZ ;  /* 0x0000009a029a7210 */ /* 0x000fe40007f3e0ff */
[----:B------:R-:W-:Y:S02]  /*21390*/  IADD3 R22, P5, R157, R11, RZ ;  /* 0x0000000b9d167210 */ /* 0x000fe40007fbe0ff */
[----:B------:R-:W-:Y:S01]  /*213a0*/  SHF.R.S32.HI R156, RZ, 0x1f, R158 ;  /* 0x0000001fff9c7819 */ /* 0x000fe2000001149e */
[C---:B0-----:R-:W-:Y:S01]  /*213b0*/  IMAD.X R8, R5.reuse, 0x1, R19, P2 ;  /* 0x0000000105087824 */ /* 0x041fe200010e0613 */
        /* <DEDUP_REMOVED lines=12> */
[----:B---3--:R1:W-:Y:S01]  /*21480*/  STL [R1+0xbcc], R16 ;  /* 0x000bcc1001007387 */ /* 0x0083e20000100800 */
[----:B------:R-:W-:-:S03]  /*21490*/  IMAD R157, R3, 0xe, RZ ;  /* 0x0000000e039d7824 */ /* 0x000fc600078e02ff */
[----:B0-----:R0:W2:Y:S02]  /*214a0*/  LDG.E.U8 R17, desc[UR60][R154.64] ;  /* 0x0000003c9a117981 */ /* 0x0010a4000c1e1100 */
[----:B------:R-:W-:Y:S02]  /*214b0*/  SHF.R.S32.HI R5, RZ, 0x1f, R157 ;  /* 0x0000001fff057819 */ /* 0x000fe4000001149d */
[----:B-1----:R1:W3:Y:S04]  /*214c0*/  LDG.E.U8 R16, desc[UR60][R152.64] ;  /* 0x0000003c98107981 */ /* 0x0022e8000c1e1100 */
[----:B----4-:R4:W-:Y:S01]  /*214d0*/  STL [R1+0xbc8], R15 ;  /* 0x000bc80f01007387 */ /* 0x0109e20000100800 */
[----:B0-----:R-:W-:-:S03]  /*214e0*/  IADD3 R154, P2, R158, R7, RZ ;  /* 0x000000079e9a7210 */ /* 0x001fc60007f5e0ff */
[----:B------:R0:W-:Y:S01]  /*214f0*/  STL [R1+0xbc4], R14 ;  /* 0x000bc40e01007387 */ /* 0x0001e20000100800 */
[----:B-1----:R-:W-:Y:S02]  /*21500*/  IADD3 R152, P4, R158, R10, RZ ;  /* 0x0000000a9e987210 */ /* 0x002fe40007f9e0ff */
[----:B------:R-:W-:Y:S01]  /*21510*/  IADD3 R154, P1, R2, R154, RZ ;  /* 0x0000009a029a7210 */ /* 0x000fe20007f3e0ff */
[----:B----4-:R1:W4:Y:S04]  /*21520*/  LDG.E.U8 R15, desc[UR60][R22.64] ;  /* 0x0000003c160f7981 */ /* 0x010328000c1e1100 */
[----:B0-----:R0:W4:Y:S01]  /*21530*/  LDG.E.U8 R14, desc[UR60][R8.64] ;  /* 0x0000003c080e7981 */ /* 0x001122000c1e1100 */
[----:B-1----:R-:W-:Y:S01]  /*21540*/  IADD3 R22, P5, R158, R11, RZ ;  /* 0x0000000b9e167210 */ /* 0x002fe20007fbe0ff */
[C---:B0-----:R-:W-:Y:S01]  /*21550*/  IMAD.X R8, R156.reuse, 0x1, R19, P2 ;  /* 0x000000019c087824 */ /* 0x041fe200010e0613 */
[----:B------:R-:W-:Y:S01]  /*21560*/  IADD3 R9, P0, R157, R6, RZ ;  /* 0x000000069d097210 */ /* 0x000fe20007f1e0ff */
[----:B------:R-:W-:Y:S01]  /*21570*/  IMAD.X R23, R156, 0x1, R20, P4 ;  /* 0x000000019c177824 */ /* 0x000fe200020e0614 */
[----:B------:R-:W-:Y:S01]  /*21580*/  IADD3 R152, P2, R2, R152, RZ ;  /* 0x0000009802987210 */ /* 0x000fe20007f5e0ff */
[----:B------:R-:W-:Y:S01]  /*21590*/  IMAD.X R155, R4, 0x1, R8, P1 ;  /* 0x00000001049b7824 */ /* 0x000fe200008e0608 */
[----:B------:R-:W-:Y:S01]  /*215a0*/  IADD3 R22, P4, R2, R22, RZ ;  /* 0x0000001602167210 */ /* 0x000fe20007f9e0ff */
[----:B------:R-:W-:Y:S01]  /*215b0*/  IMAD.X R156, R156, 0x1, R21, P5 ;  /* 0x000000019c9c7824 */ /* 0x000fe200028e0615 */
[----:B------:R-:W-:Y:S01]  /*215c0*/  IADD3 R8, P1, R2, R9, RZ ;  /* 0x0000000902087210 */ /* 0x000fe20007f3e0ff */
[----:B------:R-:W-:-:S02]  /*215d0*/  IMAD.X R9, R5, 0x1, R18, P0 ;  /* 0x0000000105097824 */ /* 0x000fc400000e0612 */
[C---:B------:R-:W-:Y:S02]  /*215e0*/  IMAD.X R153, R4.reuse, 0x1, R23, P2 ;  /* 0x0000000104997824 */ /* 0x040fe400010e0617 */
[C---:B------:R-:W-:Y:S01]  /*215f0*/  IMAD.X R23, R4.reuse, 0x1, R156, P4 ;  /* 0x0000000104177824 */ /* 0x040fe200020e069c */
[----:B------:R-:W-:Y:S01]  /*21600*/  STL [R1+0xbc0], R24 ;  /* 0x000bc01801007387 */ /* 0x000fe20000100800 */
[----:B------:R-:W-:-:S03]  /*21610*/  IMAD.X R9, R4, 0x1, R9, P1 ;  /* 0x0000000104097824 */ /* 0x000fc600008e0609 */
[----:B------:R0:W-:Y:S01]  /*21620*/  STL [R1+0xbbc], R13 ;  /* 0x000bbc0d01007387 */ /* 0x0001e20000100800 */
[----:B------:R-:W-:-:S03]  /*21630*/  IMAD R158, R3, 0xf, RZ ;  /* 0x0000000f039e7824 */ /* 0x000fc600078e02ff */
[----:B------:R1:W-:Y:S04]  /*21640*/  STL [R1+0xbb8], R12 ;  /* 0x000bb80c01007387 */ /* 0x0003e80000100800 */
[----:B------:R-:W2:Y:S04]  /*21650*/  LDG.E.U8 R126, desc[UR60][R8.64] ;  /* 0x0000003c087e7981 */ /* 0x000ea8000c1e1100 */
[----:B0-----:R0:W4:Y:S04]  /*21660*/  LDG.E.U8 R13, desc[UR60][R154.64] ;  /* 0x0000003c9a0d7981 */ /* 0x001128000c1e1100 */
[----:B-1----:R1:W4:Y:S01]  /*21670*/  LDG.E.U8 R12, desc[UR60][R152.64] ;  /* 0x0000003c980c7981 */ /* 0x002322000c1e1100 */
[----:B0-----:R-:W-:-:S02]  /*21680*/  IADD3 R154, P2, R157, R7, RZ ;  /* 0x000000079d9a7210 */ /* 0x001fc40007f5e0ff */
[----:B-1----:R-:W-:-:S03]  /*21690*/  IADD3 R152, P4, R157, R10, RZ ;  /* 0x0000000a9d987210 */ /* 0x002fc60007f9e0ff */
[C---:B------:R-:W-:Y:S01]  /*216a0*/  IMAD.X R8, R5.reuse, 0x1, R19, P2 ;  /* 0x0000000105087824 */ /* 0x040fe200010e0613 */
[----:B------:R-:W-:Y:S02]  /*216b0*/  IADD3 R154, P1, R2, R154, RZ ;  /* 0x0000009a029a7210 */ /* 0x000fe40007f3e0ff */
[----:B------:R-:W-:Y:S01]  /*216c0*/  IADD3 R9, P0, R158, R6, RZ ;  /* 0x000000069e097210 */ /* 0x000fe20007f1e0ff */
[----:B------:R-:W-:Y:S01]  /*216d0*/  IMAD.X R153, R5, 0x1, R20, P4 ;  /* 0x0000000105997824 */ /* 0x000fe200020e0614 */
[----:B------:R-:W-:Y:S02]  /*216e0*/  SHF.R.S32.HI R156, RZ, 0x1f, R158 ;  /* 0x0000001fff9c7819 */ /* 0x000fe4000001149e */
[----:B------:R-:W-:Y:S01]  /*216f0*/  IADD3 R152, P2, R2, R152, RZ ;  /* 0x0000009802987210 */ /* 0x000fe20007f5e0ff */
[----:B------:R-:W-:Y:S01]  /*21700*/  IMAD.X R155, R4, 0x1, R8, P1 ;  /* 0x00000001049b7824 */ /* 0x000fe200008e0608 */
[----:B------:R-:W-:-:S03]  /*21710*/  IADD3 R8, P1, R2, R9, RZ ;  /* 0x0000000902087210 */ /* 0x000fc60007f3e0ff */
[----:B------:R-:W-:Y:S01]  /*21720*/  IMAD.X R153, R4, 0x1, R153, P2 ;  /* 0x0000000104997824 */ /* 0x000fe200010e0699 */
[----:B------:R-:W4:Y:S04]  /*21730*/  LDG.E.U8 R125, desc[UR60][R154.64] ;  /* 0x0000003c9a7d7981 */ /* 0x000f28000c1e1100 */
[----:B------:R-:W4:Y:S04]  /*21740*/  LDG.E.U8 R124, desc[UR60][R152.64] ;  /* 0x0000003c987c7981 */ /* 0x000f28000c1e1100 */
[----:B------:R0:W-:Y:S04]  /*21750*/  STL [R1+0xbb4], R0 ;  /* 0x000bb40001007387 */ /* 0x0001e80000100800 */
[----:B0-----:R0:W4:Y:S02]  /*21760*/  LDG.E.U8 R0, desc[UR60][R22.64] ;  /* 0x0000003c16007981 */ /* 0x001124000c1e1100 */
[----:B0-----:R-:W-:-:S04]  /*21770*/  IADD3 R22, P5, R157, R11, RZ ;  /* 0x0000000b9d167210 */ /* 0x001fc80007fbe0ff */
[----:B------:R-:W-:Y:S01]  /*21780*/  IADD3 R22, P4, R2, R22, RZ ;  /* 0x0000001602167210 */ /* 0x000fe20007f9e0ff */
[----:B------:R-:W-:Y:S02]  /*21790*/  IMAD.X R23, R5, 0x1, R21, P5 ;  /* 0x0000000105177824 */ /* 0x000fe400028e0615 */
[----:B------:R-:W-:Y:S02]  /*217a0*/  IMAD.X R5, R156, 0x1, R18, P0 ;  /* 0x000000019c057824 */ /* 0x000fe400000e0612 */
[C---:B------:R-:W-:Y:S02]  /*217b0*/  IMAD.X R23, R4.reuse, 0x1, R23, P4 ;  /* 0x0000000104177824 */ /* 0x040fe400020e0617 */
[----:B------:R-:W-:-:S03]  /*217c0*/  IMAD.X R9, R4, 0x1, R5, P1 ;  /* 0x0000000104097824 */ /* 0x000fc600008e0605 */
[----:B------:R0:W4:Y:S04]  /*217d0*/  LDG.E.U8 R123, desc[UR60][R22.64] ;  /* 0x0000003c167b7981 */ /* 0x000128000c1e1100 */
[----:B------:R1:W4:Y:S01]  /*217e0*/  LDG.E.U8 R47, desc[UR60][R8.64] ;  /* 0x0000003c082f7981 */ /* 0x000322000c1e1100 */
[C---:B------:R-:W-:Y:S01]  /*217f0*/  IADD3 R154, P2, R158.reuse, R7, RZ ;  /* 0x000000079e9a7210 */ /* 0x040fe20007f5e0ff */
[----:B------:R-:W-:Y:S01]  /*21800*/  IMAD.SHL.U32 R157, R3, 0x10, RZ ;  /* 0x00000010039d7824 */ /* 0x000fe200078e00ff */
[----:B------:R-:W-:Y:S02]  /*21810*/  IADD3 R152, P4, R158, R10, RZ ;  /* 0x0000000a9e987210 */ /* 0x000fe40007f9e0ff */
[----:B------:R-:W-:Y:S02]  /*21820*/  IADD3 R154, P1, R2, R154, RZ ;  /* 0x0000009a029a7210 */ /* 0x000fe40007f3e0ff */
[----:B0-----:R-:W-:-:S02]  /*21830*/  IADD3 R22, P5, R158, R11, RZ ;  /* 0x0000000b9e167210 */ /* 0x001fc40007fbe0ff */
[----:B------:R-:W-:Y:S01]  /*21840*/  SHF.R.S32.HI R5, RZ, 0x1f, R157 ;  /* 0x0000001fff057819 */ /* 0x000fe2000001149d */
[C---:B-1----:R-:W-:Y:S01]  /*21850*/  IMAD.X R8, R156.reuse, 0x1, R19, P2 ;  /* 0x000000019c087824 */ /* 0x042fe200010e0613 */
        /* <DEDUP_REMOVED lines=17> */
[----:B------:R-:W-:-:S02]  /*21970*/  IADD3 R154, P1, R2, R154, RZ ;  /* 0x0000009a029a7210 */ /* 0x000fc40007f3e0ff */
[C---:B-1----:R-:W-:Y:S02]  /*21980*/  IADD3 R152, P4, R157.reuse, R10, RZ ;  /* 0x0000000a9d987210 */ /* 0x042fe40007f9e0ff */
[----:B0-----:R-:W-:-:S03]  /*21990*/  IADD3 R22, P5, R157, R11, RZ ;  /* 0x0000000b9d167210 */ /* 0x001fc60007fbe0ff */
[C---:B------:R-:W-:Y:S01]  /*219a0*/  IMAD.X R153, R5.reuse, 0x1, R20, P4 ;  /* 0x0000000105997824 */ /* 0x040fe200020e0614 */
[----:B--2---:R-:W-:Y:S04]  /*219b0*/  STL [R1+0x24b0], R126 ;  /* 0x0024b07e01007387 */ /* 0x004fe80000100800 */
[----:B------:R-:W-:Y:S04]  /*219c0*/  STL [R1+0xbb0], R17 ;  /* 0x000bb01101007387 */ /* 0x000fe80000100800 */
[----:B---3--:R-:W-:Y:S04]  /*219d0*/  STL [R1+0xbac], R16 ;  /* 0x000bac1001007387 */ /* 0x008fe80000100800 */
[----:B----4-:R-:W-:Y:S04]  /*219e0*/  STL [R1+0xba8], R15 ;  /* 0x000ba80f01007387 */ /* 0x010fe80000100800 */
[----:B------:R0:W-:Y:S01]  /*219f0*/  STL [R1+0xba4], R14 ;  /* 0x000ba40e01007387 */ /* 0x0001e20000100800 */
[----:B------:R-:W-:Y:S01]  /*21a00*/  IADD3 R22, P4, R2, R22, RZ ;  /* 0x0000001602167210 */ /* 0x000fe20007f9e0ff */
[----:B------:R-:W-:-:S02]  /*21a10*/  IMAD.X R23, R5, 0x1, R21, P5 ;  /* 0x0000000105177824 */ /* 0x000fc400028e0615 */
[----:B0-----:R0:W2:Y:S02]  /*21a20*/  LDG.E.U8 R14, desc[UR60][R8.64] ;  /* 0x0000003c080e7981 */ /* 0x0010a4000c1e1100 */
[----:B------:R-:W-:Y:S02]  /*21a30*/  IMAD.X R23, R4, 0x1, R23, P4 ;  /* 0x0000000104177824 */ /* 0x000fe400020e0617 */
[----:B0-----:R-:W-:Y:S01]  /*21a40*/  IMAD.X R8, R5, 0x1, R19, P2 ;  /* 0x0000000105087824 */ /* 0x001fe200010e0613 */
[----:B------:R-:W-:Y:S02]  /*21a50*/  IADD3 R9, P0, R158, R6, RZ ;  /* 0x000000069e097210 */ /* 0x000fe40007f1e0ff */
[----:B------:R-:W-:Y:S01]  /*21a60*/  IADD3 R152, P2, R2, R152, RZ ;  /* 0x0000009802987210 */ /* 0x000fe20007f5e0ff */
[----:B------:R-:W-:Y:S01]  /*21a70*/  IMAD.X R155, R4, 0x1, R8, P1 ;  /* 0x00000001049b7824 */ /* 0x000fe200008e0608 */
[----:B------:R-:W-:Y:S01]  /*21a80*/  IADD3 R8, P1, R2, R9, RZ ;  /* 0x0000000902087210 */ /* 0x000fe20007f3e0ff */
[----:B------:R-:W-:Y:S01]  /*21a90*/  IMAD.X R5, R156, 0x1, R18, P0 ;  /* 0x000000019c057824 */ /* 0x000fe200000e0612 */
[----:B------:R-:W-:Y:S01]  /*21aa0*/  STL [R1+0x24b4], R125 ;  /* 0x0024b47d01007387 */ /* 0x000fe20000100800 */
[----:B------:R-:W-:-:S03]  /*21ab0*/  IMAD.X R153, R4, 0x1, R153, P2 ;  /* 0x0000000104997824 */ /* 0x000fc600010e0699 */
[----:B------:R-:W-:Y:S01]  /*21ac0*/  STL [R1+0x24b8], R124 ;  /* 0x0024b87c01007387 */ /* 0x000fe20000100800 */
[----:B------:R-:W-:-:S03]  /*21ad0*/  IMAD.X R9, R4, 0x1, R5, P1 ;  /* 0x0000000104097824 */ /* 0x000fc600008e0605 */
[----:B------:R0:W3:Y:S04]  /*21ae0*/  LDG.E.U8 R24, desc[UR60][R154.64] ;  /* 0x0000003c9a187981 */ /* 0x0000e8000c1e1100 */
[----:B------:R-:W-:Y:S04]  /*21af0*/  STL [R1+0x24bc], R123 ;  /* 0x0024bc7b01007387 */ /* 0x000fe80000100800 */
[----:B------:R1:W-:Y:S04]  /*21b00*/  STL [R1+0xba0], R13 ;  /* 0x000ba00d01007387 */ /* 0x0003e80000100800 */
[----:B------:R-:W-:Y:S04]  /*21b10*/  STL [R1+0x24c4], R47 ;  /* 0x0024c42f01007387 */ /* 0x000fe80000100800 */
[----:B------:R4:W-:Y:S04]  /*21b20*/  STL [R1+0xb9c], R12 ;  /* 0x000b9c0c01007387 */ /* 0x0009e80000100800 */
[----:B-1----:R1:W3:Y:S04]  /*21b30*/  LDG.E.U8 R13, desc[UR60][R152.64] ;  /* 0x0000003c980d7981 */ /* 0x0022e8000c1e1100 */
[----:B------:R0:W-:Y:S04]  /*21b40*/  STL [R1+0xb98], R0 ;  /* 0x000b980001007387 */ /* 0x0001e80000100800 */
[----:B----4-:R4:W3:Y:S04]  /*21b50*/  LDG.E.U8 R12, desc[UR60][R22.64] ;  /* 0x0000003c160c7981 */ /* 0x0108e8000c1e1100 */
[----:B0-----:R0:W3:Y:S01]  /*21b60*/  LDG.E.U8 R0, desc[UR60][R8.64] ;  /* 0x0000003c08007981 */ /* 0x0010e2000c1e1100 */
[C---:B------:R-:W-:Y:S01]  /*21b70*/  IADD3 R154, P2, R158.reuse, R7, RZ ;  /* 0x000000079e9a7210 */ /* 0x040fe20007f5e0ff */
[----:B------:R-:W-:Y:S01]  /*21b80*/  IMAD R157, R3, 0x12, RZ ;  /* 0x00000012039d7824 */ /* 0x000fe200078e02ff */
[----:B-1----:R-:W-:-:S02]  /*21b90*/  IADD3 R152, P4, R158, R10, RZ ;  /* 0x0000000a9e987210 */ /* 0x002fc40007f9e0ff */
[----:B------:R-:W-:Y:S02]  /*21ba0*/  IADD3 R154, P1, R2, R154, RZ ;  /* 0x0000009a029a7210 */ /* 0x000fe40007f3e0ff */
[----:B----4-:R-:W-:Y:S02]  /*21bb0*/  IADD3 R22, P5, R158, R11, RZ ;  /* 0x0000000b9e167210 */ /* 0x010fe40007fbe0ff */
[----:B------:R-:W-:Y:S01]  /*21bc0*/  SHF.R.S32.HI R5, RZ, 0x1f, R157 ;  /* 0x0000001fff057819 */ /* 0x000fe2000001149d */
        /* <DEDUP_REMOVED lines=11> */
[C---:B------:R-:W-:Y:S01]  /*21c80*/  IMAD.X R23, R4.reuse, 0x1, R156, P4 ;  /* 0x0000000104177824 */ /* 0x040fe200020e069c */
[----:B------:R-:W-:Y:S01]  /*21c90*/  STL [R1+0x24c8], R48 ;  /* 0x0024c83001007387 */ /* 0x000fe20000100800 */
[----:B------:R-:W-:Y:S02]  /*21ca0*/  IMAD.X R9, R4, 0x1, R9, P1 ;  /* 0x0000000104097824 */ /* 0x000fe400008e0609 */
[----:B------:R-:W-:Y:S01]  /*21cb0*/  IMAD R158, R3, 0x13, RZ ;  /* 0x00000013039e7824 */ /* 0x000fe200078e02ff */
[----:B------:R-:W-:Y:S01]  /*21cc0*/  STL [R1+0x24cc], R49 ;  /* 0x0024cc3101007387 */ /* 0x000fe20000100800 */
[----:B0-----:R-:W-:-:S03]  /*21cd0*/  IADD3 R154, P2, R157, R7, RZ ;  /* 0x000000079d9a7210 */ /* 0x001fc60007f5e0ff */
[----:B------:R0:W4:Y:S01]  /*21ce0*/  LDG.E.U8 R16, desc[UR60][R152.64] ;  /* 0x0000003c98107981 */ /* 0x000122000c1e1100 */
[----:B------:R-:W-:-:S03]  /*21cf0*/  IADD3 R154, P1, R2, R154, RZ ;  /* 0x0000009a029a7210 */ /* 0x000fc60007f3e0ff */
[----:B------:R-:W-:Y:S01]  /*21d00*/  STL [R1+0x24d0], R50 ;  /* 0x0024d03201007387 */ /* 0x000fe20000100800 */
[----:B------:R-:W-:-:S03]  /*21d10*/  SHF.R.S32.HI R156, RZ, 0x1f, R158 ;  /* 0x0000001fff9c7819 */ /* 0x000fc6000001149e */
[----:B------:R1:W4:Y:S01]  /*21d20*/  LDG.E.U8 R15, desc[UR60][R22.64] ;  /* 0x0000003c160f7981 */ /* 0x000322000c1e1100 */
[----:B0-----:R-:W-:-:S05]  /*21d30*/  IADD3 R152, P4, R157, R10, RZ ;  /* 0x0000000a9d987210 */ /* 0x001fca0007f9e0ff */
[----:B------:R-:W-:Y:S01]  /*21d40*/  IMAD.X R153, R5, 0x1, R20, P4 ;  /* 0x0000000105997824 */ /* 0x000fe200020e0614 */
[----:B-1----:R-:W-:Y:S01]  /*21d50*/  IADD3 R22, P5, R157, R11, RZ ;  /* 0x0000000b9d167210 */ /* 0x002fe20007fbe0ff */
[----:B--2---:R0:W-:Y:S03]  /*21d60*/  STL [R1+0xb74], R14 ;  /* 0x000b740e01007387 */ /* 0x0041e60000100800 */
[----:B------:R-:W-:Y:S01]  /*21d70*/  IADD3 R22, P4, R2, R22, RZ ;  /* 0x0000001602167210 */ /* 0x000fe20007f9e0ff */
[----:B------:R-:W-:Y:S01]  /*21d80*/  IMAD.X R23, R5, 0x1, R21, P5 ;  /* 0x0000000105177824 */ /* 0x000fe200028e0615 */
[----:B0-----:R0:W2:Y:S03]  /*21d90*/  LDG.E.U8 R14, desc[UR60][R8.64] ;  /* 0x0000003c080e7981 */ /* 0x0010a6000c1e1100 */
[----:B------:R-:W-:-:S02]  /*21da0*/  IMAD.X R23, R4, 0x1, R23, P4 ;  /* 0x0000000104177824 */ /* 0x000fc400020e0617 */
[----:B0-----:R-:W-:Y:S01]  /*21db0*/  IMAD.X R8, R5, 0x1, R19, P2 ;  /* 0x0000000105087824 */ /* 0x001fe200010e0613 */
[----:B------:R-:W-:Y:S02]  /*21dc0*/  IADD3 R9, P0, R158, R6, RZ ;  /* 0x000000069e097210 */ /* 0x000fe40007f1e0ff */
[----:B------:R-:W-:Y:S01]  /*21dd0*/  IADD3 R152, P2, R2, R152, RZ ;  /* 0x0000009802987210 */ /* 0x000fe20007f5e0ff */
[----:B------:R-:W-:Y:S01]  /*21de0*/  IMAD.X R155, R4, 0x1, R8, P1 ;  /* 0x00000001049b7824 */ /* 0x000fe200008e0608 */
[----:B------:R-:W-:Y:S01]  /*21df0*/  IADD3 R8, P1, R2, R9, RZ ;  /* 0x0000000902087210 */ /* 0x000fe20007f3e0ff */
[----:B------:R-:W-:Y:S02]  /*21e00*/  IMAD.X R5, R156, 0x1, R18, P0 ;  /* 0x000000019c057824 */ /* 0x000fe400000e0612 */
[C---:B------:R-:W-:Y:S01]  /*21e10*/  IMAD.X R153, R4.reuse, 0x1, R153, P2 ;  /* 0x0000000104997824 */ /* 0x040fe200010e0699 */
[----:B---3--:R0:W-:Y:S01]  /*21e20*/  STL [R1+0xb70], R24 ;  /* 0x000b701801007387 */ /* 0x0081e20000100800 */
[----:B------:R-:W-:-:S03]  /*21e30*/  IMAD.X R9, R4, 0x1, R5, P1 ;  /* 0x0000000104097824 */ /* 0x000fc600008e0605 */
[----:B0-----:R0:W3:Y:S04]  /*21e40*/  LDG.E.U8 R24, desc[UR60][R154.64] ;  /* 0x0000003c9a187981 */ /* 0x0010e8000c1e1100 */
[----:B------:R1:W-:Y:S04]  /*21e50*/  STL [R1+0xb6c], R13 ;  /* 0x000b6c0d01007387 */ /* 0x0003e80000100800 */
[----:B------:R0:W-:Y:S04]  /*21e60*/  STL [R1+0xb68], R12 ;  /* 0x000b680c01007387 */ /* 0x0001e80000100800 */
[----:B-1----:R1:W3:Y:S04]  /*21e70*/  LDG.E.U8 R13, desc[UR60][R152.64] ;  /* 0x0000003c980d7981 */ /* 0x0022e8000c1e1100 */
[----:B------:R1:W-:Y:S04]  /*21e80*/  STL [R1+0xb64], R0 ;  /* 0x000b640001007387 */ /* 0x0003e80000100800 */
[----:B0-----:R0:W3:Y:S04]  /*21e90*/  LDG.E.U8 R12, desc[UR60][R22.64] ;  /* 0x0000003c160c7981 */ /* 0x0010e8000c1e1100 */
[----:B-1----:R1:W3:Y:S01]  /*21ea0*/  LDG.E.U8 R0, desc[UR60][R8.64] ;  /* 0x0000003c08007981 */ /* 0x0022e2000c1e1100 */
[C---:B------:R-:W-:Y:S01]  /*21eb0*/  IADD3 R154, P2, R158.reuse, R7, RZ ;  /* 0x000000079e9a7210 */ /* 0x040fe20007f5e0ff */
[----:B------:R-:W-:Y:S01]  /*21ec0*/  IMAD R157, R3, 0x14, RZ ;  /* 0x00000014039d7824 */ /* 0x000fe200078e02ff */
[----:B------:R-:W-:-:S02]  /*21ed0*/  IADD3 R152, P4, R158, R10, RZ ;  /* 0x0000000a9e987210 */ /* 0x000fc40007f9e0ff */
[----:B------:R-:W-:Y:S02]  /*21ee0*/  IADD3 R154, P1, R2, R154, RZ ;  /* 0x0000009a029a7210 */ /* 0x000fe40007f3e0ff */
[----:B0-----:R-:W-:Y:S02]  /*21ef0*/  IADD3 R22, P5, R158, R11, RZ ;  /* 0x0000000b9e167210 */ /* 0x001fe40007fbe0ff */
        /* <DEDUP_REMOVED lines=10> */
[----:B----4-:R0:W-:Y:S01]  /*21fa0*/  STL [R1+0xb60], R17 ;  /* 0x000b601101007387 */ /* 0x0101e20000100800 */
[----:B------:R-:W-:-:S02]  /*21fb0*/  IMAD.X R153, R4, 0x1, R23, P2 ;  /* 0x0000000104997824 */ /* 0x000fc400010e0617 */
[C---:B------:R-:W-:Y:S02]  /*21fc0*/  IMAD.X R23, R4.reuse, 0x1, R156, P4 ;  /* 0x0000000104177824 */ /* 0x040fe400020e069c */
[----:B------:R-:W-:Y:S01]  /*21fd0*/  IMAD.X R9, R4, 0x1, R9, P1 ;  /* 0x0000000104097824 */ /* 0x000fe200008e0609 */
[----:B------:R1:W-:Y:S01]  /*21fe0*/  STL [R1+0xb5c], R16 ;  /* 0x000b5c1001007387 */ /* 0x0003e20000100800 */
[----:B------:R-:W-:-:S03]  /*21ff0*/  IMAD R158, R3, 0x15, RZ ;  /* 0x00000015039e7824 */ /* 0x000fc600078e02ff */
[----:B0-----:R0:W4:Y:S04]  /*22000*/  LDG.E.U8 R17, desc[UR60][R154.64] ;  /* 0x0000003c9a117981 */ /* 0x001128000c1e1100 */
[----:B------:R0:W-:Y:S04]  /*22010*/  STL [R1+0xb58], R15 ;  /* 0x000b580f01007387 */ /* 0x0001e80000100800 */
[----:B-1----:R1:W4:Y:S01]  /*22020*/  LDG.E.U8 R16, desc[UR60][R152.64] ;  /* 0x0000003c98107981 */ /* 0x002322000c1e1100 */
[----:B0-----:R-:W-:Y:S02]  /*22030*/  IADD3 R154, P2, R157, R7, RZ ;  /* 0x000000079d9a7210 */ /* 0x001fe40007f5e0ff */
[----:B------:R-:W-:Y:S01]  /*22040*/  SHF.R.S32.HI R156, RZ, 0x1f, R158 ;  /* 0x0000001fff9c7819 */ /* 0x000fe2000001149e */
[----:B------:R0:W4:Y:S01]  /*22050*/  LDG.E.U8 R15, desc[UR60][R22.64] ;  /* 0x0000003c160f7981 */ /* 0x000122000c1e1100 */
[----:B------:R-:W-:-:S02]  /*22060*/  IADD3 R154, P1, R2, R154, RZ ;  /* 0x0000009a029a7210 */ /* 0x000fc40007f3e0ff */
[C---:B-1----:R-:W-:Y:S01]  /*22070*/  IADD3 R152, P4, R157.reuse, R10, RZ ;  /* 0x0000000a9d987210 */ /* 0x042fe20007f9e0ff */
[----:B--2---:R1:W-:Y:S01]  /*22080*/  STL [R1+0xb54], R14 ;  /* 0x000b540e01007387 */ /* 0x0043e20000100800 */
[----:B0-----:R-:W-:-:S03]  /*22090*/  IADD3 R22, P5, R157, R11, RZ ;  /* 0x0000000b9d167210 */ /* 0x001fc60007fbe0ff */
[----:B-1----:R0:W2:Y:S01]  /*220a0*/  LDG.E.U8 R14, desc[UR60][R8.64] ;  /* 0x0000003c080e7981 */ /* 0x0020a2000c1e1100 */
[C---:B------:R-:W-:Y:S01]  /*220b0*/  IMAD.X R153, R5.reuse, 0x1, R20, P4 ;  /* 0x0000000105997824 */ /* 0x040fe200020e0614 */
[----:B------:R-:W-:Y:S01]  /*220c0*/  IADD3 R22, P4, R2, R22, RZ ;  /* 0x0000001602167210 */ /* 0x000fe20007f9e0ff */
[C---:B------:R-:W-:Y:S02]  /*220d0*/  IMAD.X R23, R5.reuse, 0x1, R21, P5 ;  /* 0x0000000105177824 */ /* 0x040fe400028e0615 */
[----:B0-----:R-:W-:Y:S01]  /*220e0*/  IMAD.X R8, R5, 0x1, R19, P2 ;  /* 0x0000000105087824 */ /* 0x001fe200010e0613 */
[----:B------:R-:W-:Y:S02]  /*220f0*/  IADD3 R9, P0, R158, R6, RZ ;  /* 0x000000069e097210 */ /* 0x000fe40007f1e0ff */
[----:B------:R-:W-:Y:S01]  /*22100*/  IADD3 R152, P2, R2, R152, RZ ;  /* 0x0000009802987210 */ /* 0x000fe20007f5e0ff */
[----:B------:R-:W-:Y:S01]  /*22110*/  IMAD.X R155, R4, 0x1, R8, P1 ;  /* 0x00000001049b7824 */ /* 0x000fe200008e0608 */
[----:B------:R-:W-:Y:S01]  /*22120*/  IADD3 R8, P1, R2, R9, RZ ;  /* 0x0000000902087210 */ /* 0x000fe20007f3e0ff */
[----:B------:R-:W-:-:S02]  /*22130*/  IMAD.X R5, R156, 0x1, R18, P0 ;  /* 0x000000019c057824 */ /* 0x000fc400000e0612 */
[C---:B------:R-:W-:Y:S01]  /*22140*/  IMAD.X R153, R4.reuse, 0x1, R153, P2 ;  /* 0x0000000104997824 */ /* 0x040fe200010e0699 */
[----:B---3--:R-:W-:Y:S01]  /*22150*/  STL [R1+0xb50], R24 ;  /* 0x000b501801007387 */ /* 0x008fe20000100800 */
[C---:B------:R-:W-:Y:S02]  /*22160*/  IMAD.X R23, R4.reuse, 0x1, R23, P4 ;  /* 0x0000000104177824 */ /* 0x040fe400020e0617 */
[----:B------:R-:W-:Y:S02]  /*22170*/  IMAD.X R9, R4, 0x1, R5, P1 ;  /* 0x0000000104097824 */ /* 0x000fe400008e0605 */
[----:B------:R-:W-:-:S03]  /*22180*/  IMAD R157, R3, 0x16, RZ ;  /* 0x00000016039d7824 */ /* 0x000fc600078e02ff */
[----:B------:R0:W3:Y:S02]  /*22190*/  LDG.E.U8 R123, desc[UR60][R8.64] ;  /* 0x0000003c087b7981 */ /* 0x0000e4000c1e1100 */
[----:B------:R-:W-:Y:S02]  /*221a0*/  SHF.R.S32.HI R5, RZ, 0x1f, R157 ;  /* 0x0000001fff057819 */ /* 0x000fe4000001149d */
[----:B0-----:R-:W-:Y:S01]  /*221b0*/  IADD3 R9, P0, R157, R6, RZ ;  /* 0x000000069d097210 */ /* 0x001fe20007f1e0ff */
[----:B------:R0:W-:Y:S04]  /*221c0*/  STL [R1+0xb4c], R13 ;  /* 0x000b4c0d01007387 */ /* 0x0001e80000100800 */
[----:B------:R1:W-:Y:S04]  /*221d0*/  STL [R1+0xb48], R12 ;  /* 0x000b480c01007387 */ /* 0x0003e80000100800 */
[----:B0-----:R0:W2:Y:S04]  /*221e0*/  LDG.E.U8 R13, desc[UR60][R154.64] ;  /* 0x0000003c9a0d7981 */ /* 0x0010a8000c1e1100 */
[----:B------:R0:W-:Y:S04]  /*221f0*/  STL [R1+0xb44], R0 ;  /* 0x000b440001007387 */ /* 0x0001e80000100800 */
[----:B-1----:R1:W2:Y:S01]  /*22200*/  LDG.E.U8 R12, desc[UR60][R152.64] ;  /* 0x0000003c980c7981 */ /* 0x0022a2000c1e1100 */
[----:B0-----:R-:W-:-:S03]  /*22210*/  IADD3 R154, P2, R158, R7, RZ ;  /* 0x000000079e9a7210 */ /* 0x001fc60007f5e0ff */
[----:B------:R0:W2:Y:S01]  /*22220*/  LDG.E.U8 R0, desc[UR60][R22.64] ;  /* 0x0000003c16007981 */ /* 0x0000a2000c1e1100 */
[----:B------:R-:W-:Y:S02]  /*22230*/  IADD3 R154, P1, R2, R154, RZ ;  /* 0x0000009a029a7210 */ /* 0x000fe40007f3e0ff */
[----:B-1----:R-:W-:Y:S01]  /*22240*/  IADD3 R152, P4, R158, R10, RZ ;  /* 0x0000000a9e987210 */ /* 0x002fe20007f9e0ff */
[----:B------:R-:W-:Y:S01]  /*22250*/  IMAD.X R8, R156, 0x1, R19, P2 ;  /* 0x000000019c087824 */ /* 0x000fe200010e0613 */
[----:B0-----:R-:W-:-:S03]  /*22260*/  IADD3 R22, P5, R158, R11, RZ ;  /* 0x0000000b9e167210 */ /* 0x001fc60007fbe0ff */
[----:B------:R-:W-:Y:S01]  /*22270*/  IMAD.X R23, R156, 0x1, R20, P4 ;  /* 0x000000019c177824 */ /* 0x000fe200020e0614 */
[----:B------:R-:W-:Y:S01]  /*22280*/  IADD3 R152, P2, R2, R152, RZ ;  /* 0x0000009802987210 */ /* 0x000fe20007f5e0ff */
[----:B------:R-:W-:Y:S01]  /*22290*/  IMAD.X R155, R4, 0x1, R8, P1 ;  /* 0x00000001049b7824 */ /* 0x000fe200008e0608 */
[----:B------:R-:W-:Y:S01]  /*222a0*/  IADD3 R22, P4, R2, R22, RZ ;  /* 0x0000001602167210 */ /* 0x000fe20007f9e0ff */
[----:B------:R-:W-:Y:S01]  /*222b0*/  IMAD.X R156, R156, 0x1, R21, P5 ;  /* 0x000000019c9c7824 */ /* 0x000fe200028e0615 */
[----:B------:R-:W-:Y:S01]  /*222c0*/  IADD3 R8, P1, R2, R9, RZ ;  /* 0x0000000902087210 */ /* 0x000fe20007f3e0ff */
[----:B------:R-:W-:Y:S01]  /*222d0*/  IMAD.X R9, R5, 0x1, R18, P0 ;  /* 0x0000000105097824 */ /* 0x000fe200000e0612 */
[----:B------:R0:W2:Y:S01]  /*222e0*/  LDG.E.U8 R124, desc[UR60][R154.64] ;  /* 0x0000003c9a7c7981 */ /* 0x0000a2000c1e1100 */
[C---:B------:R-:W-:Y:S02]  /*222f0*/  IMAD.X R153, R4.reuse, 0x1, R23, P2 ;  /* 0x0000000104997824 */ /* 0x040fe400010e0617 */
[----:B------:R-:W-:-:S02]  /*22300*/  IMAD.X R23, R4, 0x1, R156, P4 ;  /* 0x0000000104177824 */ /* 0x000fc400020e069c */
[----:B------:R-:W-:Y:S01]  /*22310*/  IMAD.X R9, R4, 0x1, R9, P1 ;  /* 0x0000000104097824 */ /* 0x000fe200008e0609 */
[----:B------:R1:W2:Y:S04]  /*22320*/  LDG.E.U8 R125, desc[UR60][R152.64] ;  /* 0x0000003c987d7981 */ /* 0x0002a8000c1e1100 */
[----:B------:R4:W2:Y:S04]  /*22330*/  LDG.E.U8 R126, desc[UR60][R22.64] ;  /* 0x0000003c167e7981 */ /* 0x0008a8000c1e1100 */
[----:B------:R4:W2:Y:S01]  /*22340*/  LDG.E.U8 R122, desc[UR60][R8.64] ;  /* 0x0000003c087a7981 */ /* 0x0008a2000c1e1100 */
[----:B0-----:R-:W-:Y:S01]  /*22350*/  IADD3 R154, P2, R157, R7, RZ ;  /* 0x000000079d9a7210 */ /* 0x001fe20007f5e0ff */
[----:B------:R-:W-:Y:S01]  /*22360*/  IMAD R158, R3, 0x17, RZ ;  /* 0x00000017039e7824 */ /* 0x000fe200078e02ff */
[----:B-1----:R-:W-:-:S02]  /*22370*/  IADD3 R152, P4, R157, R10, RZ ;  /* 0x0000000a9d987210 */ /* 0x002fc40007f9e0ff */
[----:B------:R-:W-:Y:S02]  /*22380*/  IADD3 R154, P1, R2, R154, RZ ;  /* 0x0000009a029a7210 */ /* 0x000fe40007f3e0ff */
[----:B----4-:R-:W-:Y:S02]  /*22390*/  IADD3 R22, P5, R157, R11, RZ ;  /* 0x0000000b9d167210 */ /* 0x010fe40007fbe0ff */
[----:B------:R-:W-:Y:S01]  /*223a0*/  SHF.R.S32.HI R156, RZ, 0x1f, R158 ;  /* 0x0000001fff9c7819 */ /* 0x000fe2000001149e */
[C---:B------:R-:W-:Y:S01]  /*223b0*/  IMAD.X R8, R5.reuse, 0x1, R19, P2 ;  /* 0x0000000105087824 */ /* 0x040fe200010e0613 */
        /* <DEDUP_REMOVED lines=22> */
[----:B---3--:R-:W-:Y:S01]  /*22520*/  IMAD.X R8, R156, 0x1, R19, P2 ;  /* 0x000000019c087824 */ /* 0x008fe200010e0613 */
[----:B------:R-:W-:Y:S02]  /*22530*/  IADD3 R9, P0, R157, R6, RZ ;  /* 0x000000069d097210 */ /* 0x000fe40007f1e0ff */
[----:B------:R-:W-:Y:S01]  /*22540*/  IADD3 R152, P2, R2, R152, RZ ;  /* 0x0000009802987210 */ /* 0x000fe20007f5e0ff */
[----:B------:R-:W-:Y:S01]  /*22550*/  IMAD.X R155, R4, 0x1, R8, P1 ;  /* 0x00000001049b7824 */ /* 0x000fe200008e0608 */
[----:B------:R-:W-:Y:S01]  /*22560*/  IADD3 R22, P4, R2, R22, RZ ;  /* 0x0000001602167210 */ /* 0x000fe20007f9e0ff */
[----:B------:R-:W-:Y:S01]  /*22570*/  IMAD.X R156, R156, 0x1, R21, P5 ;  /* 0x000000019c9c7824 */ /* 0x000fe200028e0615 */
[----:B------:R-:W-:Y:S01]  /*22580*/  IADD3 R8, P1, R2, R9, RZ ;  /* 0x0000000902087210 */ /* 0x000fe20007f3e0ff */
[----:B------:R-:W-:Y:S01]  /*22590*/  IMAD.X R9, R5, 0x1, R18, P0 ;  /* 0x0000000105097824 */ /* 0x000fe200000e0612 */
[----:B------:R-:W-:Y:S01]  /*225a0*/  STL [R1+0x24d4], R123 ;  /* 0x0024d47b01007387 */ /* 0x000fe20000100800 */
[----:B------:R-:W-:-:S02]  /*225b0*/  IMAD.X R153, R4, 0x1, R23, P2 ;  /* 0x0000000104997824 */ /* 0x000fc400010e0617 */
[C---:B------:R-:W-:Y:S01]  /*225c0*/  IMAD.X R23, R4.reuse, 0x1, R156, P4 ;  /* 0x0000000104177824 */ /* 0x040fe200020e069c */
[----:B------:R0:W3:Y:S01]  /*225d0*/  LDG.E.U8 R52, desc[UR60][R154.64] ;  /* 0x0000003c9a347981 */ /* 0x0000e2000c1e1100 */
[----:B------:R-:W-:Y:S02]  /*225e0*/  IMAD.X R9, R4, 0x1, R9, P1 ;  /* 0x0000000104097824 */ /* 0x000fe400008e0609 */
[----:B------:R-:W-:Y:S01]  /*225f0*/  IMAD R158, R3, 0x19, RZ ;  /* 0x00000019039e7824 */ /* 0x000fe200078e02ff */
[----:B------:R-:W-:Y:S04]  /*22600*/  STL [R1+0xb40], R17 ;  /* 0x000b401101007387 */ /* 0x000fe80000100800 */
[----:B------:R-:W-:Y:S01]  /*22610*/  STL [R1+0xb3c], R16 ;  /* 0x000b3c1001007387 */ /* 0x000fe20000100800 */
[----:B0-----:R-:W-:-:S03]  /*22620*/  IADD3 R154, P2, R157, R7, RZ ;  /* 0x000000079d9a7210 */ /* 0x001fc60007f5e0ff */
[----:B------:R0:W3:Y:S01]  /*22630*/  LDG.E.U8 R53, desc[UR60][R152.64] ;  /* 0x0000003c98357981 */ /* 0x0000e2000c1e1100 */
[----:B------:R-:W-:-:S03]  /*22640*/  IADD3 R154, P1, R2, R154, RZ ;  /* 0x0000009a029a7210 */ /* 0x000fc60007f3e0ff */
[----:B------:R-:W-:Y:S01]  /*22650*/  STL [R1+0xb38], R15 ;  /* 0x000b380f01007387 */ /* 0x000fe20000100800 */
[----:B------:R-:W-:-:S03]  /*22660*/  SHF.R.S32.HI R156, RZ, 0x1f, R158 ;  /* 0x0000001fff9c7819 */ /* 0x000fc6000001149e */
[----:B--2---:R1:W-:Y:S01]  /*22670*/  STL [R1+0xb34], R14 ;  /* 0x000b340e01007387 */ /* 0x0043e20000100800 */
[----:B0-----:R-:W-:-:S03]  /*22680*/  IADD3 R152, P4, R157, R10, RZ ;  /* 0x0000000a9d987210 */ /* 0x001fc60007f9e0ff */
[----:B------:R0:W2:Y:S02]  /*22690*/  LDG.E.U8 R54, desc[UR60][R22.64] ;  /* 0x0000003c16367981 */ /* 0x0000a4000c1e1100 */
[----:B------:R-:W-:Y:S02]  /*226a0*/  IMAD.X R153, R5, 0x1, R20, P4 ;  /* 0x0000000105997824 */ /* 0x000fe400020e0614 */
[----:B-1----:R1:W2:Y:S01]  /*226b0*/  LDG.E.U8 R14, desc[UR60][R8.64] ;  /* 0x0000003c080e7981 */ /* 0x0022a2000c1e1100 */
[----:B0-----:R-:W-:Y:S01]  /*226c0*/  IADD3 R22, P5, R157, R11, RZ ;  /* 0x0000000b9d167210 */ /* 0x001fe20007fbe0ff */
[C---:B-1----:R-:W-:Y:S01]  /*226d0*/  IMAD.X R8, R5.reuse, 0x1, R19, P2 ;  /* 0x0000000105087824 */ /* 0x042fe200010e0613 */
[----:B------:R-:W-:Y:S02]  /*226e0*/  IADD3 R9, P0, R158, R6, RZ ;  /* 0x000000069e097210 */ /* 0x000fe40007f1e0ff */
[C---:B------:R-:W-:Y:S01]  /*226f0*/  IADD3 R152, P2, R2.reuse, R152, RZ ;  /* 0x0000009802987210 */ /* 0x040fe20007f5e0ff */
[----:B------:R-:W-:Y:S01]  /*22700*/  IMAD.X R23, R5, 0x1, R21, P5 ;  /* 0x0000000105177824 */ /* 0x000fe200028e0615 */
[----:B------:R-:W-:Y:S01]  /*22710*/  IADD3 R22, P4, R2, R22, RZ ;  /* 0x0000001602167210 */ /* 0x000fe20007f9e0ff */
[----:B------:R-:W-:Y:S01]  /*22720*/  IMAD.X R155, R4, 0x1, R8, P1 ;  /* 0x00000001049b7824 */ /* 0x000fe200008e0608 */
[----:B------:R-:W-:Y:S01]  /*22730*/  IADD3 R8, P1, R2, R9, RZ ;  /* 0x0000000902087210 */ /* 0x000fe20007f3e0ff */
[----:B------:R-:W-:-:S02]  /*22740*/  IMAD.X R5, R156, 0x1, R18, P0 ;  /* 0x000000019c057824 */ /* 0x000fc400000e0612 */
[C---:B------:R-:W-:Y:S01]  /*22750*/  IMAD.X R153, R4.reuse, 0x1, R153, P2 ;  /* 0x0000000104997824 */ /* 0x040fe200010e0699 */
[----:B------:R0:W2:Y:S01]  /*22760*/  LDG.E.U8 R24, desc[UR60][R154.64] ;  /* 0x0000003c9a187981 */ /* 0x0000a2000c1e1100 */
[C---:B------:R-:W-:Y:S02]  /*22770*/  IMAD.X R23, R4.reuse, 0x1, R23, P4 ;  /* 0x0000000104177824 */ /* 0x040fe400020e0617 */
[----:B------:R-:W-:Y:S01]  /*22780*/  IMAD.X R9, R4, 0x1, R5, P1 ;  /* 0x0000000104097824 */ /* 0x000fe200008e0605 */
[----:B------:R-:W-:Y:S04]  /*22790*/  STL [R1+0x24d8], R124 ;  /* 0x0024d87c01007387 */ /* 0x000fe80000100800 */
[----:B------:R-:W-:Y:S04]  /*227a0*/  STL [R1+0x24dc], R125 ;  /* 0x0024dc7d01007387 */ /* 0x000fe80000100800 */
[----:B------:R-:W-:Y:S04]  /*227b0*/  STL [R1+0x24e0], R126 ;  /* 0x0024e07e01007387 */ /* 0x000fe80000100800 */
[----:B------:R1:W-:Y:S04]  /*227c0*/  STL [R1+0xb30], R13 ;  /* 0x000b300d01007387 */ /* 0x0003e80000100800 */
[----:B------:R-:W-:Y:S04]  /*227d0*/  STL [R1+0x24e4], R122 ;  /* 0x0024e47a01007387 */ /* 0x000fe80000100800 */
[----:B------:R0:W-:Y:S04]  /*227e0*/  STL [R1+0xb2c], R12 ;  /* 0x000b2c0c01007387 */ /* 0x0001e80000100800 */
[----:B-1----:R1:W2:Y:S04]  /*227f0*/  LDG.E.U8 R13, desc[UR60][R152.64] ;  /* 0x0000003c980d7981 */ /* 0x0022a8000c1e1100 */
[----:B------:R1:W-:Y:S04]  /*22800*/  STL [R1+0xb28], R0 ;  /* 0x000b280001007387 */ /* 0x0003e80000100800 */
[----:B0-----:R0:W2:Y:S04]  /*22810*/  LDG.E.U8 R12, desc[UR60][R22.64] ;  /* 0x0000003c160c7981 */ /* 0x0010a8000c1e1100 */
[----:B-1----:R1:W2:Y:S01]  /*22820*/  LDG.E.U8 R0, desc[UR60][R8.64] ;  /* 0x0000003c08007981 */ /* 0x0022a2000c1e1100 */
        /* <DEDUP_REMOVED lines=15> */
[----:B----4-:R-:W-:Y:S01]  /*22920*/  STL [R1+0x24e8], R121 ;  /* 0x0024e87901007387 */ /* 0x010fe20000100800 */
[----:B------:R-:W-:-:S02]  /*22930*/  IMAD.X R153, R4, 0x1, R23, P2 ;  /* 0x0000000104997824 */ /* 0x000fc400010e0617 */
[C---:B------:R-:W-:Y:S01]  /*22940*/  IMAD.X R23, R4.reuse, 0x1, R156, P4 ;  /* 0x0000000104177824 */ /* 0x040fe200020e069c */
[----:B------:R-:W-:Y:S01]  /*22950*/  STL [R1+0x24ec], R120 ;  /* 0x0024ec7801007387 */ /* 0x000fe20000100800 */
[----:B------:R-:W-:-:S03]  /*22960*/  IMAD.X R9, R4, 0x1, R9, P1 ;  /* 0x0000000104097824 */ /* 0x000fc600008e0609 */
[----:B------:R-:W-:Y:S01]  /*22970*/  STL [R1+0x24f0], R119 ;  /* 0x0024f07701007387 */ /* 0x000fe20000100800 */
[----:B------:R-:W-:-:S03]  /*22980*/  IMAD R158, R3, 0x1b, RZ ;  /* 0x0000001b039e7824 */ /* 0x000fc600078e02ff */
[----:B------:R-:W-:Y:S04]  /*22990*/  STL [R1+0x24f4], R51 ;  /* 0x0024f43301007387 */ /* 0x000fe80000100800 */
[----:B------:R0:W4:Y:S04]  /*229a0*/  LDG.E.U8 R17, desc[UR60][R154.64] ;  /* 0x0000003c9a117981 */ /* 0x000128000c1e1100 */
[----:B---3--:R-:W-:Y:S04]  /*229b0*/  STL [R1+0x24f8], R52 ;  /* 0x0024f83401007387 */ /* 0x008fe80000100800 */
[----:B------:R-:W-:Y:S01]  /*229c0*/  STL [R1+0x24fc], R53 ;  /* 0x0024fc3501007387 */ /* 0x000fe20000100800 */
[----:B0-----:R-:W-:-:S03]  /*229d0*/  IADD3 R154, P2, R157, R7, RZ ;  /* 0x000000079d9a7210 */ /* 0x001fc60007f5e0ff */
[----:B------:R0:W3:Y:S01]  /*229e0*/  LDG.E.U8 R16, desc[UR60][R152.64] ;  /* 0x0000003c98107981 */ /* 0x0000e2000c1e1100 */
[----:B------:R-:W-:-:S03]  /*229f0*/  IADD3 R154, P1, R2, R154, RZ ;  /* 0x0000009a029a7210 */ /* 0x000fc60007f3e0ff */
[----:B------:R1:W3:Y:S04]  /*22a00*/  LDG.E.U8 R15, desc[UR60][R22.64] ;  /* 0x0000003c160f7981 */ /* 0x0002e8000c1e1100 */
[----:B--2---:R-:W-:Y:S01]  /*22a10*/  STL [R1+0x2500], R54 ;  /* 0x0025003601007387 */ /* 0x004fe20000100800 */
[----:B0-----:R-:W-:-:S03]  /*22a20*/  IADD3 R152, P4, R157, R10, RZ ;  /* 0x0000000a9d987210 */ /* 0x001fc60007f9e0ff */
[----:B------:R0:W-:Y:S01]  /*22a30*/  STL [R1+0xaf4], R14 ;  /* 0x000af40e01007387 */ /* 0x0001e20000100800 */
[----:B-1----:R-:W-:Y:S01]  /*22a40*/  IADD3 R22, P5, R157, R11, RZ ;  /* 0x0000000b9d167210 */ /* 0x002fe20007fbe0ff */
[C---:B------:R-:W-:Y:S01]  /*22a50*/  IMAD.X R153, R5.reuse, 0x1, R20, P4 ;  /* 0x0000000105997824 */ /* 0x040fe200020e0614 */
[----:B------:R-:W-:Y:S02]  /*22a60*/  SHF.R.S32.HI R156, RZ, 0x1f, R158 ;  /* 0x0000001fff9c7819 */ /* 0x000fe4000001149e */
[----:B------:R-:W-:Y:S01]  /*22a70*/  IADD3 R22, P4, R2, R22, RZ ;  /* 0x0000001602167210 */ /* 0x000fe20007f9e0ff */
[----:B0-----:R0:W2:Y:S01]  /*22a80*/  LDG.E.U8 R14, desc[UR60][R8.64] ;  /* 0x0000003c080e7981 */ /* 0x0010a2000c1e1100 */
[C---:B------:R-:W-:Y:S02]  /*22a90*/  IMAD.X R23, R5.reuse, 0x1, R21, P5 ;  /* 0x0000000105177824 */ /* 0x040fe400028e0615 */
[----:B0-----:R-:W-:Y:S01]  /*22aa0*/  IMAD.X R8, R5, 0x1, R19, P2 ;  /* 0x0000000105087824 */ /* 0x001fe200010e0613 */
[----:B------:R-:W-:-:S02]  /*22ab0*/  IADD3 R9, P0, R158, R6, RZ ;  /* 0x000000069e097210 */ /* 0x000fc40007f1e0ff */
[----:B------:R-:W-:Y:S01]  /*22ac0*/  IADD3 R152, P2, R2, R152, RZ ;  /* 0x0000009802987210 */ /* 0x000fe20007f5e0ff */
[----:B------:R-:W-:Y:S01]  /*22ad0*/  IMAD.X R155, R4, 0x1, R8, P1 ;  /* 0x00000001049b7824 */ /* 0x000fe200008e0608 */
[----:B------:R-:W-:Y:S01]  /*22ae0*/  IADD3 R8, P1, R2, R9, RZ ;  /* 0x0000000902087210 */ /* 0x000fe20007f3e0ff */
[----:B------:R-:W-:Y:S02]  /*22af0*/  IMAD.X R5, R156, 0x1, R18, P0 ;  /* 0x000000019c057824 */ /* 0x000fe400000e0612 */
[C---:B------:R-:W-:Y:S01]  /*22b00*/  IMAD.X R153, R4.reuse, 0x1, R153, P2 ;  /* 0x0000000104997824 */ /* 0x040fe200010e0699 */
[----:B------:R0:W-:Y:S01]  /*22b10*/  STL [R1+0xaf0], R24 ;  /* 0x000af01801007387 */ /* 0x0001e20000100800 */
[C---:B------:R-:W-:Y:S02]  /*22b20*/  IMAD.X R23, R4.reuse, 0x1, R23, P4 ;  /* 0x0000000104177824 */ /* 0x040fe400020e0617 */
[----:B------:R-:W-:Y:S01]  /*22b30*/  IMAD.X R9, R4, 0x1, R5, P1 ;  /* 0x0000000104097824 */ /* 0x000fe200008e0605 */
[----:B0-----:R0:W2:Y:S04]  /*22b40*/  LDG.E.U8 R24, desc[UR60][R154.64] ;  /* 0x0000003c9a187981 */ /* 0x0010a8000c1e1100 */
[----:B------:R1:W-:Y:S04]  /*22b50*/  STL [R1+0xaec], R13 ;  /* 0x000aec0d01007387 */ /* 0x0003e80000100800 */
        /* <DEDUP_REMOVED lines=22> */
[----:B----4-:R0:W-:Y:S01]  /*22cc0*/  STL [R1+0xae0], R17 ;  /* 0x000ae01101007387 */ /* 0x0101e20000100800 */
[----:B------:R-:W-:Y:S02]  /*22cd0*/  IMAD.X R9, R4, 0x1, R9, P1 ;  /* 0x0000000104097824 */ /* 0x000fe400008e0609 */
[----:B------:R-:W-:Y:S01]  /*22ce0*/  IMAD R158, R3, 0x1d, RZ ;  /* 0x0000001d039e7824 */ /* 0x000fe200078e02ff */
[----:B0-----:R0:W4:Y:S04]  /*22cf0*/  LDG.E.U8 R17, desc[UR60][R154.64] ;  /* 0x0000003c9a117981 */ /* 0x001128000c1e1100 */
[----:B---3--:R1:W-:Y:S04]  /*22d00*/  STL [R1+0xadc], R16 ;  /* 0x000adc1001007387 */ /* 0x0083e80000100800 */
[----:B------:R3:W-:Y:S01]  /*22d10*/  STL [R1+0xad8], R15 ;  /* 0x000ad80f01007387 */ /* 0x0007e20000100800 */
[----:B0-----:R-:W-:-:S03]  /*22d20*/  IADD3 R154, P2, R157, R7, RZ ;  /* 0x000000079d9a7210 */ /* 0x001fc60007f5e0ff */
[----:B-1----:R0:W4:Y:S01]  /*22d30*/  LDG.E.U8 R16, desc[UR60][R152.64] ;  /* 0x0000003c98107981 */ /* 0x002122000c1e1100 */
[----:B------:R-:W-:-:S03]  /*22d40*/  IADD3 R154, P1, R2, R154, RZ ;  /* 0x0000009a029a7210 */ /* 0x000fc60007f3e0ff */
[----:B---3--:R1:W3:Y:S01]  /*22d50*/  LDG.E.U8 R15, desc[UR60][R22.64] ;  /* 0x0000003c160f7981 */ /* 0x0082e2000c1e1100 */
[----:B------:R-:W-:Y:S02]  /*22d60*/  SHF.R.S32.HI R156, RZ, 0x1f, R158 ;  /* 0x0000001fff9c7819 */ /* 0x000fe4000001149e */
[C---:B0-----:R-:W-:Y:S01]  /*22d70*/  IADD3 R152, P4, R157.reuse, R10, RZ ;  /* 0x0000000a9d987210 */ /* 0x041fe20007f9e0ff */
[----:B--2---:R0:W-:Y:S01]  /*22d80*/  STL [R1+0xad4], R14 ;  /* 0x000ad40e01007387 */ /* 0x0041e20000100800 */
[----:B-1----:R-:W-:-:S03]  /*22d90*/  IADD3 R22, P5, R157, R11, RZ ;  /* 0x0000000b9d167210 */ /* 0x002fc60007fbe0ff */
[C---:B------:R-:W-:Y:S01]  /*22da0*/  IMAD.X R153, R5.reuse, 0x1, R20, P4 ;  /* 0x0000000105997824 */ /* 0x040fe200020e0614 */
[----:B0-----:R0:W2:Y:S01]  /*22db0*/  LDG.E.U8 R14, desc[UR60][R8.64] ;  /* 0x0000003c080e7981 */ /* 0x0010a2000c1e1100 */
[C---:B------:R-:W-:Y:S01]  /*22dc0*/  IMAD.X R23, R5.reuse, 0x1, R21, P5 ;  /* 0x0000000105177824 */ /* 0x040fe200028e0615 */
[----:B------:R-:W-:Y:S01]  /*22dd0*/  IADD3 R22, P4, R2, R22, RZ ;  /* 0x0000001602167210 */ /* 0x000fe20007f9e0ff */
[----:B0-----:R-:W-:Y:S01]  /*22de0*/  IMAD.X R8, R5, 0x1, R19, P2 ;  /* 0x0000000105087824 */ /* 0x001fe200010e0613 */
[----:B------:R-:W-:Y:S02]  /*22df0*/  IADD3 R9, P0, R158, R6, RZ ;  /* 0x000000069e097210 */ /* 0x000fe40007f1e0ff */
[----:B------:R-:W-:Y:S01]  /*22e00*/  IADD3 R152, P2, R2, R152, RZ ;  /* 0x0000009802987210 */ /* 0x000fe20007f5e0ff */
[----:B------:R-:W-:Y:S01]  /*22e10*/  IMAD.X R155, R4, 0x1, R8, P1 ;  /* 0x00000001049b7824 */ /* 0x000fe200008e0608 */
[----:B------:R-:W-:Y:S01]  /*22e20*/  IADD3 R8, P1, R2, R9, RZ ;  /* 0x0000000902087210 */ /* 0x000fe20007f3e0ff */
[----:B------:R-:W-:-:S02]  /*22e30*/  IMAD.X R5, R156, 0x1, R18, P0 ;  /* 0x000000019c057824 */ /* 0x000fc400000e0612 */
[C---:B------:R-:W-:Y:S01]  /*22e40*/  IMAD.X R153, R4.reuse, 0x1, R153, P2 ;  /* 0x0000000104997824 */ /* 0x040fe200010e0699 */
[----:B------:R-:W-:Y:S01]  /*22e50*/  STL [R1+0xad0], R24 ;  /* 0x000ad01801007387 */ /* 0x000fe20000100800 */
[C---:B------:R-:W-:Y:S02]  /*22e60*/  IMAD.X R23, R4.reuse, 0x1, R23, P4 ;  /* 0x0000000104177824 */ /* 0x040fe400020e0617 */
[----:B------:R-:W-:Y:S02]  /*22e70*/  IMAD.X R9, R4, 0x1, R5, P1 ;  /* 0x0000000104097824 */ /* 0x000fe400008e0605 */
[----:B------:R-:W-:-:S03]  /*22e80*/  IMAD R157, R3, 0x1e, RZ ;  /* 0x0000001e039d7824 */ /* 0x000fc600078e02ff */
[----:B------:R0:W4:Y:S02]  /*22e90*/  LDG.E.U8 R46, desc[UR60][R8.64] ;  /* 0x0000003c082e7981 */ /* 0x000124000c1e1100 */
        /* <DEDUP_REMOVED lines=31> */
[----:B---3--:R-:W-:Y:S02]  /*23090*/  IADD3 R22, P5, R157, R11, RZ ;  /* 0x0000000b9d167210 */ /* 0x008fe40007fbe0ff */
        /* <DEDUP_REMOVED lines=10> */
[----:B------:R0:W3:Y:S01]  /*23140*/  LDG.E.U8 R117, desc[UR60][R154.64] ;  /* 0x0000003c9a757981 */ /* 0x0000e2000c1e1100 */
[----:B------:R-:W-:-:S02]  /*23150*/  IMAD.X R153, R4, 0x1, R153, P2 ;  /* 0x0000000104997824 */ /* 0x000fc400010e0699 */
[C---:B------:R-:W-:Y:S02]  /*23160*/  IMAD.X R23, R4.reuse, 0x1, R23, P4 ;  /* 0x0000000104177824 */ /* 0x040fe400020e0617 */
[----:B------:R-:W-:Y:S01]  /*23170*/  IMAD.X R9, R4, 0x1, R5, P1 ;  /* 0x0000000104097824 */ /* 0x000fe200008e0605 */
[----:B------:R1:W3:Y:S01]  /*23180*/  LDG.E.U8 R116, desc[UR60][R152.64] ;  /* 0x0000003c98747981 */ /* 0x0002e2000c1e1100 */
[----:B------:R-:W-:Y:S01]  /*23190*/  IMAD.SHL.U32 R157, R3, 0x20, RZ ;  /* 0x00000020039d7824 */ /* 0x000fe200078e00ff */
[----:B0-----:R-:W-:Y:S02]  /*231a0*/  IADD3 R154, P2, R158, R7, RZ ;  /* 0x000000079e9a7210 */ /* 0x001fe40007f5e0ff */
[----:B------:R0:W3:Y:S02]  /*231b0*/  LDG.E.U8 R115, desc[UR60][R22.64] ;  /* 0x0000003c16737981 */ /* 0x0000e4000c1e1100 */
[----:B------:R-:W-:Y:S02]  /*231c0*/  SHF.R.S32.HI R5, RZ, 0x1f, R157 ;  /* 0x0000001fff057819 */ /* 0x000fe4000001149d */
[----:B------:R-:W-:Y:S01]  /*231d0*/  IADD3 R154, P1, R2, R154, RZ ;  /* 0x0000009a029a7210 */ /* 0x000fe20007f3e0ff */
[----:B------:R0:W3:Y:S01]  /*231e0*/  LDG.E.U8 R55, desc[UR60][R8.64] ;  /* 0x0000003c08377981 */ /* 0x0000e2000c1e1100 */
        /* <DEDUP_REMOVED lines=14> */
[----:B------:R0:W4:Y:S01]  /*232d0*/  LDG.E.U8 R56, desc[UR60][R154.64] ;  /* 0x0000003c9a387981 */ /* 0x000122000c1e1100 */
[----:B------:R-:W-:Y:S02]  /*232e0*/  IMAD.X R9, R4, 0x1, R9, P1 ;  /* 0x0000000104097824 */ /* 0x000fe400008e0609 */
[----:B------:R-:W-:Y:S01]  /*232f0*/  IMAD R158, R3, 0x21, RZ ;  /* 0x00000021039e7824 */ /* 0x000fe200078e02ff */
[----:B------:R-:W-:Y:S04]  /*23300*/  STL [R1+0xac0], R17 ;  /* 0x000ac01101007387 */ /* 0x000fe80000100800 */
[----:B------:R-:W-:Y:S01]  /*23310*/  STL [R1+0xabc], R16 ;  /* 0x000abc1001007387 */ /* 0x000fe20000100800 */
[----:B0-----:R-:W-:-:S03]  /*23320*/  IADD3 R154, P2, R157, R7, RZ ;  /* 0x000000079d9a7210 */ /* 0x001fc60007f5e0ff */
[----:B------:R0:W4:Y:S01]  /*23330*/  LDG.E.U8 R57, desc[UR60][R152.64] ;  /* 0x0000003c98397981 */ /* 0x000122000c1e1100 */
        /* <DEDUP_REMOVED lines=46> */
[----:B---3--:R-:W-:Y:S01]  /*23620*/  STL [R1+0x2518], R117 ;  /* 0x0025187501007387 */ /* 0x008fe20000100800 */
[----:B------:R-:W-:-:S02]  /*23630*/  IMAD.X R153, R4, 0x1, R23, P2 ;  /* 0x0000000104997824 */ /* 0x000fc400010e0617 */
[C---:B------:R-:W-:Y:S01]  /*23640*/  IMAD.X R23, R4.reuse, 0x1, R156, P4 ;  /* 0x0000000104177824 */ /* 0x040fe200020e069c */
[----:B------:R-:W-:Y:S01]  /*23650*/  STL [R1+0x251c], R116 ;  /* 0x00251c7401007387 */ /* 0x000fe20000100800 */
[----:B------:R-:W-:-:S03]  /*23660*/  IMAD.X R9, R4, 0x1, R9, P1 ;  /* 0x0000000104097824 */ /* 0x000fc600008e0609 */
[----:B------:R-:W-:Y:S01]  /*23670*/  STL [R1+0x2520], R115 ;  /* 0x0025207301007387 */ /* 0x000fe20000100800 */
[----:B------:R-:W-:-:S03]  /*23680*/  IMAD R158, R3, 0x23, RZ ;  /* 0x00000023039e7824 */ /* 0x000fc600078e02ff */
[----:B------:R-:W-:Y:S04]  /*23690*/  STL [R1+0x2524], R55 ;  /* 0x0025243701007387 */ /* 0x000fe80000100800 */
[----:B------:R0:W3:Y:S04]  /*236a0*/  LDG.E.U8 R17, desc[UR60][R154.64] ;  /* 0x0000003c9a117981 */ /* 0x0000e8000c1e1100 */
[----:B----4-:R-:W-:Y:S04]  /*236b0*/  STL [R1+0x2528], R56 ;  /* 0x0025283801007387 */ /* 0x010fe80000100800 */
[----:B------:R-:W-:Y:S01]  /*236c0*/  STL [R1+0x252c], R57 ;  /* 0x00252c3901007387 */ /* 0x000fe20000100800 */
[----:B0-----:R-:W-:-:S03]  /*236d0*/  IADD3 R154, P2, R157, R7, RZ ;  /* 0x000000079d9a7210 */ /* 0x001fc60007f5e0ff */
[----:B------:R0:W4:Y:S01]  /*236e0*/  LDG.E.U8 R16, desc[UR60][R152.64] ;  /* 0x0000003c98107981 */ /* 0x000122000c1e1100 */
[----:B------:R-:W-:-:S03]  /*236f0*/  IADD3 R154, P1, R2, R154, RZ ;  /* 0x0000009a029a7210 */ /* 0x000fc60007f3e0ff */
[----:B------:R1:W4:Y:S04]  /*23700*/  LDG.E.U8 R15, desc[UR60][R22.64] ;  /* 0x0000003c160f7981 */ /* 0x000328000c1e1100 */
        /* <DEDUP_REMOVED lines=43> */
[----:B---3--:R0:W-:Y:S01]  /*239c0*/  STL [R1+0xa5c], R17 ;  /* 0x000a5c1101007387 */ /* 0x0081e20000100800 */
[----:B------:R-:W-:Y:S02]  /*239d0*/  IMAD.X R9, R4, 0x1, R9, P1 ;  /* 0x0000000104097824 */ /* 0x000fe400008e0609 */
[----:B------:R-:W-:Y:S01]  /*239e0*/  IMAD R158, R3, 0x25, RZ ;  /* 0x00000025039e7824 */ /* 0x000fe200078e02ff */
[----:B0-----:R0:W3:Y:S04]  /*239f0*/  LDG.E.U8 R17, desc[UR60][R154.64] ;  /* 0x0000003c9a117981 */ /* 0x0010e8000c1e1100 */
[----:B----4-:R1:W-:Y:S04]  /*23a00*/  STL [R1+0xa58], R16 ;  /* 0x000a581001007387 */ /* 0x0103e80000100800 */
[----:B------:R4:W-:Y:S01]  /*23a10*/  STL [R1+0xa54], R15 ;  /* 0x000a540f01007387 */ /* 0x0009e20000100800 */
[----:B0-----:R-:W-:-:S03]  /*23a20*/  IADD3 R154, P2, R157, R7, RZ ;  /* 0x000000079d9a7210 */ /* 0x001fc60007f5e0ff */
[----:B-1----:R0:W3:Y:S01]  /*23a30*/  LDG.E.U8 R16, desc[UR60][R152.64] ;  /* 0x0000003c98107981 */ /* 0x0020e2000c1e1100 */
[----:B------:R-:W-:-:S03]  /*23a40*/  IADD3 R154, P1, R2, R154, RZ ;  /* 0x0000009a029a7210 */ /* 0x000fc60007f3e0ff */
[----:B----4-:R1:W4:Y:S01]  /*23a50*/  LDG.E.U8 R15, desc[UR60][R22.64] ;  /* 0x0000003c160f7981 */ /* 0x010322000c1e1100 */
[----:B------:R-:W-:Y:S02]  /*23a60*/  SHF.R.S32.HI R156, RZ, 0x1f, R158 ;  /* 0x0000001fff9c7819 */ /* 0x000fe4000001149e */
[C---:B0-----:R-:W-:Y:S01]  /*23a70*/  IADD3 R152, P4, R157.reuse, R10, RZ ;  /* 0x0000000a9d987210 */ /* 0x041fe20007f9e0ff */
[----:B--2---:R0:W-:Y:S01]  /*23a80*/  STL [R1+0xa50], R14 ;  /* 0x000a500e01007387 */ /* 0x0041e20000100800 */
[----:B-1----:R-:W-:-:S03]  /*23a90*/  IADD3 R22, P5, R157, R11, RZ ;  /* 0x0000000b9d167210 */ /* 0x002fc60007fbe0ff */
[C---:B------:R-:W-:Y:S01]  /*23aa0*/  IMAD.X R153, R5.reuse, 0x1, R20, P4 ;  /* 0x0000000105997824 */ /* 0x040fe200020e0614 */
[----:B0-----:R0:W2:Y:S01]  /*23ab0*/  LDG.E.U8 R14, desc[UR60][R8.64] ;  /* 0x0000003c080e7981 */ /* 0x0010a2000c1e1100 */
        /* <DEDUP_REMOVED lines=76> */
[----:B---3--:R-:W-:Y:S01]  /*23f80*/  STL [R1+0x2534], R127 ;  /* 0x0025347f01007387 */ /* 0x008fe20000100800 */
[----:B------:R-:W-:Y:S01]  /*23f90*/  IADD3 R8, P1, R2, R9, RZ ;  /* 0x0000000902087210 */ /* 0x000fe20007f3e0ff */
[----:B------:R-:W-:-:S02]  /*23fa0*/  IMAD.X R9, R5, 0x1, R18, P0 ;  /* 0x0000000105097824 */ /* 0x000fc400000e0612 */
[----:B------:R-:W-:Y:S01]  /*23fb0*/  STL [R1+0xa3c], R17 ;  /* 0x000a3c1101007387 */ /* 0x000fe20000100800 */
[----:B------:R-:W-:-:S03]  /*23fc0*/  IMAD.X R153, R4, 0x1, R23, P2 ;  /* 0x0000000104997824 */ /* 0x000fc600010e0617 */
[----:B------:R-:W-:Y:S01]  /*23fd0*/  STL [R1+0xa38], R16 ;  /* 0x000a381001007387 */ /* 0x000fe20000100800 */
[----:B------:R-:W-:-:S03]  /*23fe0*/  IMAD.X R23, R4, 0x1, R156, P4 ;  /* 0x0000000104177824 */ /* 0x000fc600020e069c */
[----:B------:R-:W-:Y:S01]  /*23ff0*/  STL [R1+0xa34], R15 ;  /* 0x000a340f01007387 */ /* 0x000fe20000100800 */
[----:B------:R-:W-:-:S03]  /*24000*/  IMAD.X R9, R4, 0x1, R9, P1 ;  /* 0x0000000104097824 */ /* 0x000fc600008e0609 */
[----:B--2---:R-:W-:Y:S04]  /*24010*/  STL [R1+0xa30], R14 ;  /* 0x000a300e01007387 */ /* 0x004fe80000100800 */
[----:B------:R0:W2:Y:S04]  /*24020*/  LDG.E.U8 R60, desc[UR60][R154.64] ;  /* 0x0000003c9a3c7981 */ /* 0x0000a8000c1e1100 */
[----:B------:R1:W3:Y:S04]  /*24030*/  LDG.E.U8 R61, desc[UR60][R152.64] ;  /* 0x0000003c983d7981 */ /* 0x0002e8000c1e1100 */
[----:B------:R1:W3:Y:S04]  /*24040*/  LDG.E.U8 R62, desc[UR60][R22.64] ;  /* 0x0000003c163e7981 */ /* 0x0002e8000c1e1100 */
[----:B------:R-:W-:Y:S04]  /*24050*/  STL [R1+0x2538], R128 ;  /* 0x0025388001007387 */ /* 0x000fe80000100800 */
[----:B------:R-:W-:Y:S04]  /*24060*/  STL [R1+0x253c], R129 ;  /* 0x00253c8101007387 */ /* 0x000fe80000100800 */
[----:B------:R-:W-:Y:S04]  /*24070*/  STL [R1+0x2544], R130 ;  /* 0x0025448201007387 */ /* 0x000fe80000100800 */
[----:B------:R-:W-:Y:S04]  /*24080*/  STL [R1+0xa2c], R13 ;  /* 0x000a2c0d01007387 */ /* 0x000fe80000100800 */
[----:B------:R-:W-:Y:S04]  /*24090*/  STL [R1+0x2548], R114 ;  /* 0x0025487201007387 */ /* 0x000fe80000100800 */
[----:B------:R-:W-:Y:S04]  /*240a0*/  STL [R1+0xa28], R12 ;  /* 0x000a280c01007387 */ /* 0x000fe80000100800 */
[----:B------:R0:W-:Y:S04]  /*240b0*/  STL [R1+0xa24], R0 ;  /* 0x000a240001007387 */ /* 0x0001e80000100800 */
[----:B0-----:R0:W3:Y:S01]  /*240c0*/  LDG.E.U8 R0, desc[UR60][R8.64] ;  /* 0x0000003c08007981 */ /* 0x0010e2000c1e1100 */
        /* <DEDUP_REMOVED lines=20> */
[----:B------:R-:W-:Y:S01]  /*24210*/  IMAD R157, R3, 0x2a, RZ ;  /* 0x0000002a039d7824 */ /* 0x000fe200078e02ff */
        /* <DEDUP_REMOVED lines=8> */
[----:B----4-:R-:W-:Y:S01]  /*242a0*/  IMAD.X R8, R156, 0x1, R19, P2 ;  /* 0x000000019c087824 */ /* 0x010fe200010e0613 */
        /* <DEDUP_REMOVED lines=10> */
[----:B------:R-:W-:Y:S01]  /*24350*/  STL [R1+0x2550], R112 ;  /* 0x0025507001007387 */ /* 0x000fe20000100800 */
[----:B------:R-:W-:-:S03]  /*24360*/  IMAD.X R9, R4, 0x1, R9, P1 ;  /* 0x0000000104097824 */ /* 0x000fc600008e0609 */
[----:B------:R-:W-:Y:S04]  /*24370*/  STL [R1+0x2554], R111 ;  /* 0x0025546f01007387 */ /* 0x000fe80000100800 */
[----:B------:R-:W-:Y:S04]  /*24380*/  STL [R1+0x2558], R59 ;  /* 0x0025583b01007387 */ /* 0x000fe80000100800 */
[----:B------:R0:W4:Y:S04]  /*24390*/  LDG.E.U8 R24, desc[UR60][R154.64] ;  /* 0x0000003c9a187981 */ /* 0x000128000c1e1100 */
[----:B--2---:R-:W-:Y:S04]  /*243a0*/  STL [R1+0x255c], R60 ;  /* 0x00255c3c01007387 */ /* 0x004fe80000100800 */
[----:B------:R1:W2:Y:S04]  /*243b0*/  LDG.E.U8 R13, desc[UR60][R152.64] ;  /* 0x0000003c980d7981 */ /* 0x0002a8000c1e1100 */
[----:B---3--:R-:W-:Y:S04]  /*243c0*/  STL [R1+0x2560], R61 ;  /* 0x0025603d01007387 */ /* 0x008fe80000100800 */
[----:B------:R-:W-:Y:S04]  /*243d0*/  STL [R1+0x2564], R62 ;  /* 0x0025643e01007387 */ /* 0x000fe80000100800 */
[----:B------:R3:W2:Y:S04]  /*243e0*/  LDG.E.U8 R12, desc[UR60][R22.64] ;  /* 0x0000003c160c7981 */ /* 0x0006a8000c1e1100 */
[----:B------:R0:W-:Y:S04]  /*243f0*/  STL [R1+0x9f0], R0 ;  /* 0x0009f00001007387 */ /* 0x0001e80000100800 */
[----:B0-----:R0:W2:Y:S01]  /*24400*/  LDG.E.U8 R0, desc[UR60][R8.64] ;  /* 0x0000003c08007981 */ /* 0x0010a2000c1e1100 */
[----:B------:R-:W-:Y:S01]  /*24410*/  IADD3 R154, P2, R157, R7, RZ ;  /* 0x000000079d9a7210 */ /* 0x000fe20007f5e0ff */
[----:B------:R-:W-:Y:S01]  /*24420*/  IMAD R158, R3, 0x2b, RZ ;  /* 0x0000002b039e7824 */ /* 0x000fe200078e02ff */
[----:B-1----:R-:W-:-:S02]  /*24430*/  IADD3 R152, P4, R157, R10, RZ ;  /* 0x0000000a9d987210 */ /* 0x002fc40007f9e0ff */
[----:B------:R-:W-:Y:S02]  /*24440*/  IADD3 R154, P1, R2, R154, RZ ;  /* 0x0000009a029a7210 */ /* 0x000fe40007f3e0ff */
[----:B---3--:R-:W-:Y:S02]  /*24450*/  IADD3 R22, P5, R157, R11, RZ ;  /* 0x0000000b9d167210 */ /* 0x008fe40007fbe0ff */
        /* <DEDUP_REMOVED lines=10> */
[----:B------:R0:W-:Y:S01]  /*24500*/  STL [R1+0x9ec], R17 ;  /* 0x0009ec1101007387 */ /* 0x0001e20000100800 */
[----:B------:R-:W-:-:S02]  /*24510*/  IMAD.X R153, R4, 0x1, R153, P2 ;  /* 0x0000000104997824 */ /* 0x000fc400010e0699 */
[C---:B------:R-:W-:Y:S02]  /*24520*/  IMAD.X R23, R4.reuse, 0x1, R23, P4 ;  /* 0x0000000104177824 */ /* 0x040fe400020e0617 */
[----:B------:R-:W-:Y:S01]  /*24530*/  IMAD.X R9, R4, 0x1, R5, P1 ;  /* 0x0000000104097824 */ /* 0x000fe200008e0605 */
[----:B------:R1:W-:Y:S01]  /*24540*/  STL [R1+0x9e8], R16 ;  /* 0x0009e81001007387 */ /* 0x0003e20000100800 */
[----:B------:R-:W-:-:S03]  /*24550*/  IMAD R157, R3, 0x2c, RZ ;  /* 0x0000002c039d7824 */ /* 0x000fc600078e02ff */
[----:B0-----:R0:W3:Y:S04]  /*24560*/  LDG.E.U8 R17, desc[UR60][R154.64] ;  /* 0x0000003c9a117981 */ /* 0x0010e8000c1e1100 */
[----:B------:R0:W-:Y:S04]  /*24570*/  STL [R1+0x9e4], R15 ;  /* 0x0009e40f01007387 */ /* 0x0001e80000100800 */
[----:B-1----:R1:W3:Y:S01]  /*24580*/  LDG.E.U8 R16, desc[UR60][R152.64] ;  /* 0x0000003c98107981 */ /* 0x0022e2000c1e1100 */
[----:B0-----:R-:W-:-:S03]  /*24590*/  IADD3 R154, P2, R158, R7, RZ ;  /* 0x000000079e9a7210 */ /* 0x001fc60007f5e0ff */
[----:B------:R0:W-:Y:S01]  /*245a0*/  STL [R1+0x9e0], R14 ;  /* 0x0009e00e01007387 */ /* 0x0001e20000100800 */
[----:B------:R-:W-:-:S03]  /*245b0*/  IADD3 R154, P1, R2, R154, RZ ;  /* 0x0000009a029a7210 */ /* 0x000fc60007f3e0ff */
[----:B------:R0:W3:Y:S01]  /*245c0*/  LDG.E.U8 R15, desc[UR60][R22.64] ;  /* 0x0000003c160f7981 */ /* 0x0000e2000c1e1100 */
[C---:B-1----:R-:W-:Y:S02]  /*245d0*/  IADD3 R152, P4, R158.reuse, R10, RZ ;  /* 0x0000000a9e987210 */ /* 0x042fe40007f9e0ff */
[----:B------:R-:W-:Y:S01]  /*245e0*/  SHF.R.S32.HI R5, RZ, 0x1f, R157 ;  /* 0x0000001fff057819 */ /* 0x000fe2000001149d */
[----:B0-----:R0:W3:Y:S01]  /*245f0*/  LDG.E.U8 R14, desc[UR60][R8.64] ;  /* 0x0000003c080e7981 */ /* 0x0010e2000c1e1100 */
[----:B------:R-:W-:Y:S01]  /*24600*/  IADD3 R22, P5, R158, R11, RZ ;  /* 0x0000000b9e167210 */ /* 0x000fe20007fbe0ff */
        /* <DEDUP_REMOVED lines=12> */
[----:B--2---:R0:W-:Y:S01]  /*246d0*/  STL [R1+0x9d8], R13 ;  /* 0x0009d80d01007387 */ /* 0x0041e20000100800 */
[----:B------:R-:W-:Y:S02]  /*246e0*/  IMAD.X R9, R4, 0x1, R9, P1 ;  /* 0x0000000104097824 */ /* 0x000fe400008e0609 */
[----:B------:R-:W-:Y:S01]  /*246f0*/  IMAD R158, R3, 0x2d, RZ ;  /* 0x0000002d039e7824 */ /* 0x000fe200078e02ff */
        /* <DEDUP_REMOVED lines=28> */
[----:B------:R-:W-:Y:S01]  /*248c0*/  IMAD R157, R3, 0x2e, RZ ;  /* 0x0000002e039d7824 */ /* 0x000fe200078e02ff */
        /* <DEDUP_REMOVED lines=19> */
[C---:B0-----:R-:W-:Y:S02]  /*24a00*/  IADD3 R154, P2, R157.reuse, R7, RZ ;  /* 0x000000079d9a7210 */ /* 0x041fe40007f5e0ff */
[----:B------:R0:W4:Y:S02]  /*24a10*/  LDG.E.U8 R77, desc[UR60][R22.64] ;  /* 0x0000003c164d7981 */ /* 0x000124000c1e1100 */
[----:B------:R-:W-:Y:S02]  /*24a20*/  SHF.R.S32.HI R156, RZ, 0x1f, R158 ;  /* 0x0000001fff9c7819 */ /* 0x000fe4000001149e */
[----:B------:R-:W-:Y:S01]  /*24a30*/  IADD3 R154, P1, R2, R154, RZ ;  /* 0x0000009a029a7210 */ /* 0x000fe20007f3e0ff */
[----:B------:R3:W4:Y:S01]  /*24a40*/  LDG.E.U8 R110, desc[UR60][R8.64] ;  /* 0x0000003c086e7981 */ /* 0x000722000c1e1100 */
[----:B-1----:R-:W-:-:S02]  /*24a50*/  IADD3 R152, P4, R157, R10, RZ ;  /* 0x0000000a9d987210 */ /* 0x002fc40007f9e0ff */
[----:B0-----:R-:W-:Y:S01]  /*24a60*/  IADD3 R22, P5, R157, R11, RZ ;  /* 0x0000000b9d167210 */ /* 0x001fe20007fbe0ff */
        /* <DEDUP_REMOVED lines=21> */
[----:B0-----:R-:W-:Y:S01]  /*24bc0*/  IADD3 R22, P5, R158, R11, RZ ;  /* 0x0000000b9e167210 */ /* 0x001fe20007fbe0ff */
[----:B--2---:R-:W-:Y:S01]  /*24bd0*/  STL [R1+0x2568], R129 ;  /* 0x0025688101007387 */ /* 0x004fe20000100800 */
[C---:B------:R-:W-:Y:S01]  /*24be0*/  IMAD.X R8, R156.reuse, 0x1, R19, P2 ;  /* 0x000000019c087824 */ /* 0x040fe200010e0613 */
[----:B------:R-:W-:Y:S01]  /*24bf0*/  IADD3 R9, P0, R157, R6, RZ ;  /* 0x000000069d097210 */ /* 0x000fe20007f1e0ff */
[----:B------:R-:W-:Y:S01]  /*24c00*/  IMAD.X R23, R156, 0x1, R20, P4 ;  /* 0x000000019c177824 */ /* 0x000fe200020e0614 */
[C---:B------:R-:W-:Y:S01]  /*24c10*/  IADD3 R152, P2, R2.reuse, R152, RZ ;  /* 0x0000009802987210 */ /* 0x040fe20007f5e0ff */
[----:B------:R-:W-:Y:S01]  /*24c20*/  STL [R1+0x9cc], R17 ;  /* 0x0009cc1101007387 */ /* 0x000fe20000100800 */
[----:B------:R-:W-:Y:S01]  /*24c30*/  IADD3 R22, P4, R2, R22, RZ ;  /* 0x0000001602167210 */ /* 0x000fe20007f9e0ff */
[----:B------:R-:W-:Y:S01]  /*24c40*/  IMAD.X R155, R4, 0x1, R8, P1 ;  /* 0x00000001049b7824 */ /* 0x000fe200008e0608 */
[----:B------:R-:W-:Y:S01]  /*24c50*/  IADD3 R8, P1, R2, R9, RZ ;  /* 0x0000000902087210 */ /* 0x000fe20007f3e0ff */
[----:B------:R-:W-:Y:S01]  /*24c60*/  STL [R1+0x9c8], R16 ;  /* 0x0009c81001007387 */ /* 0x000fe20000100800 */
[----:B------:R-:W-:-:S02]  /*24c70*/  IMAD.X R156, R156, 0x1, R21, P5 ;  /* 0x000000019c9c7824 */ /* 0x000fc400028e0615 */
[----:B------:R-:W-:Y:S01]  /*24c80*/  IMAD.X R9, R5, 0x1, R18, P0 ;  /* 0x0000000105097824 */ /* 0x000fe200000e0612 */
[----:B------:R-:W-:Y:S01]  /*24c90*/  STL [R1+0x9c4], R15 ;  /* 0x0009c40f01007387 */ /* 0x000fe20000100800 */
[----:B------:R-:W-:-:S03]  /*24ca0*/  IMAD.X R153, R4, 0x1, R23, P2 ;  /* 0x0000000104997824 */ /* 0x000fc600010e0617 */
[----:B------:R-:W-:Y:S01]  /*24cb0*/  STL [R1+0x9c0], R14 ;  /* 0x0009c00e01007387 */ /* 0x000fe20000100800 */
[----:B------:R-:W-:-:S03]  /*24cc0*/  IMAD.X R23, R4, 0x1, R156, P4 ;  /* 0x0000000104177824 */ /* 0x000fc600020e069c */
[----:B----4-:R-:W-:Y:S01]  /*24cd0*/  STL [R1+0x256c], R128 ;  /* 0x00256c8001007387 */ /* 0x010fe20000100800 */
[----:B------:R-:W-:-:S03]  /*24ce0*/  IMAD.X R9, R4, 0x1, R9, P1 ;  /* 0x0000000104097824 */ /* 0x000fc600008e0609 */
[----:B------:R-:W-:Y:S04]  /*24cf0*/  STL [R1+0x2570], R127 ;  /* 0x0025707f01007387 */ /* 0x000fe80000100800 */
[----:B------:R0:W2:Y:S04]  /*24d00*/  LDG.E.U8 R64, desc[UR60][R154.64] ;  /* 0x0000003c9a407981 */ /* 0x0000a8000c1e1100 */
[----:B------:R1:W4:Y:S04]  /*24d10*/  LDG.E.U8 R65, desc[UR60][R152.64] ;  /* 0x0000003c98417981 */ /* 0x000328000c1e1100 */
[----:B------:R1:W4:Y:S04]  /*24d20*/  LDG.E.U8 R66, desc[UR60][R22.64] ;  /* 0x0000003c16427981 */ /* 0x000328000c1e1100 */
[----:B------:R-:W-:Y:S04]  /*24d30*/  STL [R1+0x2574], R58 ;  /* 0x0025743a01007387 */ /* 0x000fe80000100800 */
[----:B------:R-:W-:Y:S04]  /*24d40*/  STL [R1+0x9bc], R13 ;  /* 0x0009bc0d01007387 */ /* 0x000fe80000100800 */
[----:B------:R-:W-:Y:S04]  /*24d50*/  STL [R1+0x2578], R80 ;  /* 0x0025785001007387 */ /* 0x000fe80000100800 */
[----:B------:R-:W-:Y:S04]  /*24d60*/  STL [R1+0x9b8], R12 ;  /* 0x0009b80c01007387 */ /* 0x000fe80000100800 */
        /* <DEDUP_REMOVED lines=29> */
[----:B0-----:R-:W-:Y:S01]  /*24f40*/  IADD3 R22, P5, R158, R11, RZ ;  /* 0x0000000b9e167210 */ /* 0x001fe20007fbe0ff */
[----:B------:R-:W-:Y:S01]  /*24f50*/  STL [R1+0x257c], R79 ;  /* 0x00257c4f01007387 */ /* 0x000fe20000100800 */
[C---:B---3--:R-:W-:Y:S01]  /*24f60*/  IMAD.X R8, R156.reuse, 0x1, R19, P2 ;  /* 0x000000019c087824 */ /* 0x048fe200010e0613 */
        /* <DEDUP_REMOVED lines=14> */
[----:B------:R-:W-:Y:S01]  /*25050*/  STL [R1+0x2590], R108 ;  /* 0x0025906c01007387 */ /* 0x000fe20000100800 */
[----:B------:R-:W-:-:S03]  /*25060*/  IMAD.X R9, R4, 0x1, R9, P1 ;  /* 0x0000000104097824 */ /* 0x000fc600008e0609 */
[----:B------:R-:W-:Y:S04]  /*25070*/  STL [R1+0x2594], R107 ;  /* 0x0025946b01007387 */ /* 0x000fe80000100800 */
[----:B------:R-:W-:Y:S04]  /*25080*/  STL [R1+0x2598], R63 ;  /* 0x0025983f01007387 */ /* 0x000fe80000100800 */
[----:B------:R0:W3:Y:S04]  /*25090*/  LDG.E.U8 R24, desc[UR60][R154.64] ;  /* 0x0000003c9a187981 */ /* 0x0000e8000c1e1100 */
[----:B------:R1:W3:Y:S04]  /*250a0*/  LDG.E.U8 R17, desc[UR60][R152.64] ;  /* 0x0000003c98117981 */ /* 0x0002e8000c1e1100 */
[----:B--2---:R-:W-:Y:S04]  /*250b0*/  STL [R1+0x259c], R64 ;  /* 0x00259c4001007387 */ /* 0x004fe80000100800 */
[----:B----4-:R-:W-:Y:S04]  /*250c0*/  STL [R1+0x25a0], R65 ;  /* 0x0025a04101007387 */ /* 0x010fe80000100800 */
[----:B------:R-:W-:Y:S04]  /*250d0*/  STL [R1+0x25a4], R66 ;  /* 0x0025a44201007387 */ /* 0x000fe80000100800 */
[----:B------:R2:W4:Y:S04]  /*250e0*/  LDG.E.U8 R16, desc[UR60][R22.64] ;  /* 0x0000003c16107981 */ /* 0x000528000c1e1100 */
[----:B------:R0:W-:Y:S04]  /*250f0*/  STL [R1+0x970], R0 ;  /* 0x0009700001007387 */ /* 0x0001e80000100800 */
[----:B0-----:R0:W4:Y:S01]  /*25100*/  LDG.E.U8 R0, desc[UR60][R8.64] ;  /* 0x0000003c08007981 */ /* 0x001122000c1e1100 */
[----:B------:R-:W-:Y:S01]  /*25110*/  IADD3 R154, P2, R157, R7, RZ ;  /* 0x000000079d9a7210 */ /* 0x000fe20007f5e0ff */
[----:B------:R-:W-:Y:S01]  /*25120*/  IMAD R158, R3, 0x33, RZ ;  /* 0x00000033039e7824 */ /* 0x000fe200078e02ff */
[----:B-1----:R-:W-:-:S02]  /*25130*/  IADD3 R152, P4, R157, R10, RZ ;  /* 0x0000000a9d987210 */ /* 0x002fc40007f9e0ff */
[----:B------:R-:W-:Y:S02]  /*25140*/  IADD3 R154, P1, R2, R154, RZ ;  /* 0x0000009a029a7210 */ /* 0x000fe40007f3e0ff */
[----:B--2---:R-:W-:Y:S02]  /*25150*/  IADD3 R22, P5, R157, R11, RZ ;  /* 0x0000000b9d167210 */ /* 0x004fe40007fbe0ff */
[----:B------:R-:W-:Y:S01]  /*25160*/  SHF.R.S32.HI R156, RZ, 0x1f, R158 ;  /* 0x0000001fff9c7819 */ /* 0x000fe2000001149e */
[C---:B0-----:R-:W-:Y:S01]  /*25170*/  IMAD.X R8, R5.reuse, 0x1, R19, P2 ;  /* 0x0000000105087824 */ /* 0x041fe200010e0613 */
[----:B------:R-:W-:Y:S01]  /*25180*/  IADD3 R9, P0, R158, R6, RZ ;  /* 0x000000069e097210 */ /* 0x000fe20007f1e0ff */
[C---:B------:R-:W-:Y:S01]  /*25190*/  IMAD.X R153, R5.reuse, 0x1, R20, P4 ;  /* 0x0000000105997824 */ /* 0x040fe200020e0614 */
[----:B------:R-:W-:Y:S01]  /*251a0*/  IADD3 R152, P2, R2, R152, RZ ;  /* 0x0000009802987210 */ /* 0x000fe20007f5e0ff */
[----:B------:R-:W-:Y:S01]  /*251b0*/  IMAD.X R155, R4, 0x1, R8, P1 ;  /* 0x00000001049b7824 */ /* 0x000fe200008e0608 */
[----:B------:R-:W-:Y:S01]  /*251c0*/  IADD3 R8, P1, R2, R9, RZ ;  /* 0x0000000902087210 */ /* 0x000fe20007f3e0ff */
[----:B------:R-:W-:-:S02]  /*251d0*/  IMAD.X R23, R5, 0x1, R21, P5 ;  /* 0x0000000105177824 */ /* 0x000fc400028e0615 */
[----:B------:R-:W-:Y:S01]  /*251e0*/  IMAD.X R5, R156, 0x1, R18, P0 ;  /* 0x000000019c057824 */ /* 0x000fe200000e0612 */
[----:B------:R-:W-:Y:S01]  /*251f0*/  IADD3 R22, P4, R2, R22, RZ ;  /* 0x0000001602167210 */ /* 0x000fe20007f9e0ff */
[C---:B------:R-:W-:Y:S01]  /*25200*/  IMAD.X R153, R4.reuse, 0x1, R153, P2 ;  /* 0x0000000104997824 */ /* 0x040fe200010e0699 */
[----:B------:R0:W-:Y:S01]  /*25210*/  STL [R1+0x96c], R15 ;  /* 0x00096c0f01007387 */ /* 0x0001e20000100800 */
[C---:B------:R-:W-:Y:S02]  /*25220*/  IMAD.X R9, R4.reuse, 0x1, R5, P1 ;  /* 0x0000000104097824 */ /* 0x040fe400008e0605 */
[----:B------:R-:W-:Y:S01]  /*25230*/  IMAD R157, R3, 0x34, RZ ;  /* 0x00000034039d7824 */ /* 0x000fe200078e02ff */
[----:B------:R1:W-:Y:S01]  /*25240*/  STL [R1+0x968], R14 ;  /* 0x0009680e01007387 */ /* 0x0003e20000100800 */
[----:B------:R-:W-:-:S03]  /*25250*/  IMAD.X R23, R4, 0x1, R23, P4 ;  /* 0x0000000104177824 */ /* 0x000fc600020e0617 */
[----:B0-----:R0:W2:Y:S04]  /*25260*/  LDG.E.U8 R15, desc[UR60][R154.64] ;  /* 0x0000003c9a0f7981 */ /* 0x0010a8000c1e1100 */
[----:B------:R0:W-:Y:S04]  /*25270*/  STL [R1+0x964], R13 ;  /* 0x0009640d01007387 */ /* 0x0001e80000100800 */
[----:B-1----:R1:W2:Y:S01]  /*25280*/  LDG.E.U8 R14, desc[UR60][R152.64] ;  /* 0x0000003c980e7981 */ /* 0x0022a2000c1e1100 */
[----:B0-----:R-:W-:-:S03]  /*25290*/  IADD3 R154, P2, R158, R7, RZ ;  /* 0x000000079e9a7210 */ /* 0x001fc60007f5e0ff */
[----:B------:R0:W-:Y:S01]  /*252a0*/  STL [R1+0x960], R12 ;  /* 0x0009600c01007387 */ /* 0x0001e20000100800 */
[----:B------:R-:W-:Y:S02]  /*252b0*/  IADD3 R154, P1, R2, R154, RZ ;  /* 0x0000009a029a7210 */ /* 0x000fe40007f3e0ff */
[----:B------:R-:W-:Y:S01]  /*252c0*/  SHF.R.S32.HI R5, RZ, 0x1f, R157 ;  /* 0x0000001fff057819 */ /* 0x000fe2000001149d */
[----:B------:R0:W2:Y:S01]  /*252d0*/  LDG.E.U8 R13, desc[UR60][R22.64] ;  /* 0x0000003c160d7981 */ /* 0x0000a2000c1e1100 */
[----:B-1----:R-:W-:-:S03]  /*252e0*/  IADD3 R152, P4, R158, R10, RZ ;  /* 0x0000000a9e987210 */ /* 0x002fc60007f9e0ff */
[----:B0-----:R0:W2:Y:S01]  /*252f0*/  LDG.E.U8 R12, desc[UR60][R8.64] ;  /* 0x0000003c080c7981 */ /* 0x0010a2000c1e1100 */
[----:B------:R-:W-:Y:S01]  /*25300*/  IADD3 R22, P5, R158, R11, RZ ;  /* 0x0000000b9e167210 */ /* 0x000fe20007fbe0ff */
[C---:B------:R-:W-:Y:S02]  /*25310*/  IMAD.X R23, R156.reuse, 0x1, R20, P4 ;  /* 0x000000019c177824 */ /* 0x040fe400020e0614 */
[----:B0-----:R-:W-:Y:S01]  /*25320*/  IMAD.X R8, R156, 0x1, R19, P2 ;  /* 0x000000019c087824 */ /* 0x001fe200010e0613 */
[----:B------:R-:W-:Y:S02]  /*25330*/  IADD3 R9, P0, R157, R6, RZ ;  /* 0x000000069d097210 */ /* 0x000fe40007f1e0ff */
[----:B------:R-:W-:Y:S01]  /*25340*/  IADD3 R152, P2, R2, R152, RZ ;  /* 0x0000009802987210 */ /* 0x000fe20007f5e0ff */
[----:B------:R-:W-:Y:S01]  /*25350*/  IMAD.X R155, R4, 0x1, R8, P1 ;  /* 0x00000001049b7824 */ /* 0x000fe200008e0608 */
[C---:B------:R-:W-:Y:S01]  /*25360*/  IADD3 R8, P1, R2.reuse, R9, RZ ;  /* 0x0000000902087210 */ /* 0x040fe20007f3e0ff */
[----:B---3--:R-:W-:Y:S01]  /*25370*/  STL [R1+0x95c], R24 ;  /* 0x00095c1801007387 */ /* 0x008fe20000100800 */
[----:B------:R-:W-:Y:S01]  /*25380*/  IMAD.X R9, R5, 0x1, R18, P0 ;  /* 0x0000000105097824 */ /* 0x000fe200000e0612 */
[----:B------:R-:W-:Y:S01]  /*25390*/  IADD3 R22, P4, R2, R22, RZ ;  /* 0x0000001602167210 */ /* 0x000fe20007f9e0ff */
[----:B------:R-:W-:Y:S01]  /*253a0*/  IMAD.X R153, R4, 0x1, R23, P2 ;  /* 0x0000000104997824 */ /* 0x000fe200010e0617 */
[----:B------:R-:W-:Y:S01]  /*253b0*/  STL [R1+0x958], R17 ;  /* 0x0009581101007387 */ /* 0x000fe20000100800 */
[----:B------:R-:W-:-:S02]  /*253c0*/  IMAD.X R156, R156, 0x1, R21, P5 ;  /* 0x000000019c9c7824 */ /* 0x000fc400028e0615 */
[C---:B------:R-:W-:Y:S01]  /*253d0*/  IMAD.X R9, R4.reuse, 0x1, R9, P1 ;  /* 0x0000000104097824 */ /* 0x040fe200008e0609 */
[----:B------:R0:W3:Y:S01]  /*253e0*/  LDG.E.U8 R66, desc[UR60][R152.64] ;  /* 0x0000003c98427981 */ /* 0x0000e2000c1e1100 */
[----:B------:R-:W-:-:S03]  /*253f0*/  IMAD.X R23, R4, 0x1, R156, P4 ;  /* 0x0000000104177824 */ /* 0x000fc600020e069c */
[----:B------:R-:W2:Y:S04]  /*25400*/  LDG.E.U8 R57, desc[UR60][R8.64] ;  /* 0x0000003c08397981 */ /* 0x000ea8000c1e1100 */
[----:B------:R-:W2:Y:S04]  /*25410*/  LDG.E.U8 R65, desc[UR60][R22.64] ;  /* 0x0000003c16417981 */ /* 0x000ea8000c1e1100 */
[----:B----4-:R-:W-:Y:S01]  /*25420*/  STL [R1+0x954], R16 ;  /* 0x0009541001007387 */ /* 0x010fe20000100800 */
[----:B0-----:R-:W-:-:S05]  /*25430*/  IADD3 R152, P4, R157, R10, RZ ;  /* 0x0000000a9d987210 */ /* 0x001fca0007f9e0ff */
[----:B------:R-:W-:Y:S01]  /*25440*/  IMAD.X R153, R5, 0x1, R20, P4 ;  /* 0x0000000105997824 */ /* 0x000fe200020e0614 */
[----:B------:R0:W-:Y:S04]  /*25450*/  STL [R1+0x950], R0 ;  /* 0x0009500001007387 */ /* 0x0001e80000100800 */
[----:B0-----:R0:W4:Y:S02]  /*25460*/  LDG.E.U8 R0, desc[UR60][R154.64] ;  /* 0x0000003c9a007981 */ /* 0x001124000c1e1100 */
[----:B0-----:R-:W-:-:S04]  /*25470*/  IADD3 R154, P2, R157, R7, RZ ;  /* 0x000000079d9a7210 */ /* 0x001fc80007f5e0ff */
[C---:B------:R-:W-:Y:S01]  /*25480*/  IADD3 R154, P1, R2.reuse, R154, RZ ;  /* 0x0000009a029a7210 */ /* 0x040fe20007f3e0ff */
[----:B------:R-:W-:Y:S01]  /*25490*/  IMAD.X R8, R5, 0x1, R19, P2 ;  /* 0x0000000105087824 */ /* 0x000fe200010e0613 */
[----:B------:R-:W-:-:S03]  /*254a0*/  IADD3 R152, P2, R2, R152, RZ ;  /* 0x0000009802987210 */ /* 0x000fc60007f5e0ff */
[C---:B------:R-:W-:Y:S02]  /*254b0*/  IMAD.X R155, R4.reuse, 0x1, R8, P1 ;  /* 0x00000001049b7824 */ /* 0x040fe400008e0608 */
[----:B------:R-:W-:-:S03]  /*254c0*/  IMAD.X R153, R4, 0x1, R153, P2 ;  /* 0x0000000104997824 */ /* 0x000fc600010e0699 */
[----:B------:R0:W4:Y:S04]  /*254d0*/  LDG.E.U8 R56, desc[UR60][R154.64] ;  /* 0x0000003c9a387981 */ /* 0x000128000c1e1100 */
[----:B------:R1:W4:Y:S01]  /*254e0*/  LDG.E.U8 R55, desc[UR60][R152.64] ;  /* 0x0000003c98377981 */ /* 0x000322000c1e1100 */
[----:B------:R-:W-:Y:S01]  /*254f0*/  IMAD R158, R3, 0x35, RZ ;  /* 0x00000035039e7824 */ /* 0x000fe200078e02ff */
[----:B------:R-:W-:-:S04]  /*25500*/  IADD3 R22, P5, R157, R11, RZ ;  /* 0x0000000b9d167210 */ /* 0x000fc80007fbe0ff */
[----:B------:R-:W-:Y:S02]  /*25510*/  IADD3 R9, P0, R158, R6, RZ ;  /* 0x000000069e097210 */ /* 0x000fe40007f1e0ff */
[----:B------:R-:W-:Y:S01]  /*25520*/  SHF.R.S32.HI R156, RZ, 0x1f, R158 ;  /* 0x0000001fff9c7819 */ /* 0x000fe2000001149e */
[----:B------:R-:W-:Y:S01]  /*25530*/  IMAD.X R23, R5, 0x1, R21, P5 ;  /* 0x0000000105177824 */ /* 0x000fe200028e0615 */
[C---:B------:R-:W-:Y:S02]  /*25540*/  IADD3 R22, P4, R2.reuse, R22, RZ ;  /* 0x0000001602167210 */ /* 0x040fe40007f9e0ff */
[----:B------:R-:W-:Y:S01]  /*25550*/  IADD3 R8, P1, R2, R9, RZ ;  /* 0x0000000902087210 */ /* 0x000fe20007f3e0ff */
[----:B------:R-:W-:Y:S02]  /*25560*/  IMAD.X R5, R156, 0x1, R18, P0 ;  /* 0x000000019c057824 */ /* 0x000fe400000e0612 */
[----:B------:R-:W-:Y:S01]  /*25570*/  IMAD.X R23, R4, 0x1, R23, P4 ;  /* 0x0000000104177824 */ /* 0x000fe200020e0617 */
[----:B0-----:R-:W-:Y:S01]  /*25580*/  IADD3 R154, P2, R158, R7, RZ ;  /* 0x000000079e9a7210 */ /* 0x001fe20007f5e0ff */
[----:B------:R-:W-:Y:S01]  /*25590*/  IMAD.X R9, R4, 0x1, R5, P1 ;  /* 0x0000000104097824 */ /* 0x000fe200008e0605 */
[----:B-1----:R-:W-:-:S02]  /*255a0*/  IADD3 R152, P4, R158, R10, RZ ;  /* 0x0000000a9e987210 */ /* 0x002fc40007f9e0ff */
[----:B------:R0:W4:Y:S01]  /*255b0*/  LDG.E.U8 R115, desc[UR60][R22.64] ;  /* 0x0000003c16737981 */ /* 0x000122000c1e1100 */
[----:B------:R-:W-:-:S03]  /*255c0*/  IADD3 R154, P1, R2, R154, RZ ;  /* 0x0000009a029a7210 */ /* 0x000fc60007f3e0ff */
[----:B------:R1:W4:Y:S01]  /*255d0*/  LDG.E.U8 R76, desc[UR60][R8.64] ;  /* 0x0000003c084c7981 */ /* 0x000322000c1e1100 */
[----:B0-----:R-:W-:Y:S01]  /*255e0*/  IADD3 R22, P5, R158, R11, RZ ;  /* 0x0000000b9e167210 */ /* 0x001fe20007fbe0ff */
[C---:B------:R-:W-:Y:S02]  /*255f0*/  IMAD.X R23, R156.reuse, 0x1, R20, P4 ;  /* 0x000000019c177824 */ /* 0x040fe400020e0614 */
[----:B-1----:R-:W-:Y:S01]  /*25600*/  IMAD.X R8, R156, 0x1, R19, P2 ;  /* 0x000000019c087824 */ /* 0x002fe200010e0613 */
[----:B------:R-:W-:Y:S01]  /*25610*/  IADD3 R152, P2, R2, R152, RZ ;  /* 0x0000009802987210 */ /* 0x000fe20007f5e0ff */
[----:B------:R-:W-:Y:S01]  /*25620*/  IMAD.X R156, R156, 0x1, R21, P5 ;  /* 0x000000019c9c7824 */ /* 0x000fe200028e0615 */
[----:B------:R-:W-:Y:S01]  /*25630*/  IADD3 R22, P4, R2, R22, RZ ;  /* 0x0000001602167210 */ /* 0x000fe20007f9e0ff */
[----:B---3--:R-:W-:Y:S01]  /*25640*/  STL [R1+0x25ac], R66 ;  /* 0x0025ac4201007387 */ /* 0x008fe20000100800 */
[C---:B------:R-:W-:Y:S02]  /*25650*/  IMAD.X R155, R4.reuse, 0x1, R8, P1 ;  /* 0x00000001049b7824 */ /* 0x040fe400008e0608 */
[C---:B------:R-:W-:Y:S01]  /*25660*/  IMAD.X R153, R4.reuse, 0x1, R23, P2 ;  /* 0x0000000104997824 */ /* 0x040fe200010e0617 */
[----:B--2---:R-:W-:Y:S01]  /*25670*/  STL [R1+0x25b0], R65 ;  /* 0x0025b04101007387 */ /* 0x004fe20000100800 */
[----:B------:R-:W-:-:S03]  /*25680*/  IMAD.X R23, R4, 0x1, R156, P4 ;  /* 0x0000000104177824 */ /* 0x000fc600020e069c */
[----:B------:R-:W-:Y:S04]  /*25690*/  STL [R1+0x25b4], R57 ;  /* 0x0025b43901007387 */ /* 0x000fe80000100800 */
[----:B------:R-:W-:Y:S04]  /*256a0*/  STL [R1+0x94c], R15 ;  /* 0x00094c0f01007387 */ /* 0x000fe80000100800 */
[----:B------:R-:W-:Y:S04]  /*256b0*/  STL [R1+0x948], R14 ;  /* 0x0009480e01007387 */ /* 0x000fe80000100800 */
[----:B------:R-:W-:Y:S04]  /*256c0*/  STL [R1+0x944], R13 ;  /* 0x0009440d01007387 */ /* 0x000fe80000100800 */
[----:B------:R0:W-:Y:S04]  /*256d0*/  STL [R1+0x940], R12 ;  /* 0x0009400c01007387 */ /* 0x0001e80000100800 */
[----:B------:R1:W2:Y:S04]  /*256e0*/  LDG.E.U8 R75, desc[UR60][R154.64] ;  /* 0x0000003c9a4b7981 */ /* 0x0002a8000c1e1100 */
[----:B0-----:R0:W3:Y:S04]  /*256f0*/  LDG.E.U8 R12, desc[UR60][R152.64] ;  /* 0x0000003c980c7981 */ /* 0x0010e8000c1e1100 */
[----:B----4-:R-:W-:Y:S04]  /*25700*/  STL [R1+0x25b8], R56 ;  /* 0x0025b83801007387 */ /* 0x010fe80000100800 */
[----:B------:R-:W-:Y:S04]  /*25710*/  STL [R1+0x25bc], R55 ;  /* 0x0025bc3701007387 */ /* 0x000fe80000100800 */
[----:B------:R4:W-:Y:S04]  /*25720*/  STL [R1+0x93c], R0 ;  /* 0x00093c0001007387 */ /* 0x0009e80000100800 */
[----:B----4-:R4:W3:Y:S01]  /*25730*/  LDG.E.U8 R0, desc[UR60][R22.64] ;  /* 0x0000003c16007981 */ /* 0x0108e2000c1e1100 */
[----:B------:R-:W-:-:S05]  /*25740*/  IMAD R157, R3, 0x36, RZ ;  /* 0x00000036039d7824 */ /* 0x000fca00078e02ff */
[----:B------:R-:W-:Y:S02]  /*25750*/  IADD3 R9, P0, R157, R6, RZ ;  /* 0x000000069d097210 */ /* 0x000fe40007f1e0ff */
[----:B------:R-:W-:Y:S02]  /*25760*/  SHF.R.S32.HI R5, RZ, 0x1f, R157 ;  /* 0x0000001fff057819 */ /* 0x000fe4000001149d */
[----:B------:R-:W-:-:S03]  /*25770*/  IADD3 R8, P1, R2, R9, RZ ;  /* 0x0000000902087210 */ /* 0x000fc60007f3e0ff */
[----:B------:R-:W-:Y:S01]  /*25780*/  IMAD.X R9, R5, 0x1, R18, P0 ;  /* 0x0000000105097824 */ /* 0x000fe200000e0612 */
[----:B-1----:R-:W-:Y:S01]  /*25790*/  IADD3 R154, P2, R157, R7, RZ ;  /* 0x000000079d9a7210 */ /* 0x002fe20007f5e0ff */
[----:B------:R-:W-:Y:S02]  /*257a0*/  IMAD R158, R3, 0x37, RZ ;  /* 0x00000037039e7824 */ /* 0x000fe400078e02ff */
[----:B------:R-:W-:Y:S01]  /*257b0*/  IMAD.X R9, R4, 0x1, R9, P1 ;  /* 0x0000000104097824 */ /* 0x000fe200008e0609 */
[C---:B0-----:R-:W-:Y:S02]  /*257c0*/  IADD3 R152, P4, R157.reuse, R10, RZ ;  /* 0x0000000a9d987210 */ /* 0x041fe40007f9e0ff */
[----:B------:R-:W-:Y:S02]  /*257d0*/  IADD3 R154, P1, R2, R154, RZ ;  /* 0x0000009a029a7210 */ /* 0x000fe40007f3e0ff */
[----:B------:R0:W3:Y:S01]  /*257e0*/  LDG.E.U8 R106, desc[UR60][R8.64] ;  /* 0x0000003c086a7981 */ /* 0x0000e2000c1e1100 */
[----:B----4-:R-:W-:-:S02]  /*257f0*/  IADD3 R22, P5, R157, R11, RZ ;  /* 0x0000000b9d167210 */ /* 0x010fc40007fbe0ff */
[----:B------:R-:W-:Y:S01]  /*25800*/  SHF.R.S32.HI R156, RZ, 0x1f, R158 ;  /* 0x0000001fff9c7819 */ /* 0x000fe2000001149e */
[C---:B------:R-:W-:Y:S02]  /*25810*/  IMAD.X R153, R5.reuse, 0x1, R20, P4 ;  /* 0x0000000105997824 */ /* 0x040fe400020e0614 */
[C---:B0-----:R-:W-:Y:S01]  /*25820*/  IMAD.X R8, R5.reuse, 0x1, R19, P2 ;  /* 0x0000000105087824 */ /* 0x041fe200010e0613 */
[----:B------:R-:W-:Y:S02]  /*25830*/  IADD3 R9, P0, R158, R6, RZ ;  /* 0x000000069e097210 */ /* 0x000fe40007f1e0ff */
        /* <DEDUP_REMOVED lines=17> */
[----:B-1----:R-:W-:Y:S01]  /*25950*/  IADD3 R152, P4, R158, R10, RZ ;  /* 0x0000000a9e987210 */ /* 0x002fe20007f9e0ff */
[----:B0-----:R-:W-:Y:S01]  /*25960*/  IMAD.X R8, R156, 0x1, R19, P2 ;  /* 0x000000019c087824 */ /* 0x001fe200010e0613 */
[----:B------:R-:W-:-:S02]  /*25970*/  IADD3 R9, P0, R157, R6, RZ ;  /* 0x000000069d097210 */ /* 0x000fc40007f1e0ff */
[----:B------:R-:W-:Y:S02]  /*25980*/  IADD3 R152, P2, R2, R152, RZ ;  /* 0x0000009802987210 */ /* 0x000fe40007f5e0ff */
[----:B--2---:R-:W-:Y:S01]  /*25990*/  IADD3 R22, P5, R158, R11, RZ ;  /* 0x0000000b9e167210 */ /* 0x004fe20007fbe0ff */
[----:B------:R-:W-:Y:S02]  /*259a0*/  IMAD.X R23, R156, 0x1, R20, P4 ;  /* 0x000000019c177824 */ /* 0x000fe400020e0614 */
[----:B------:R-:W-:Y:S01]  /*259b0*/  IMAD.X R155, R4, 0x1, R8, P1 ;  /* 0x00000001049b7824 */ /* 0x000fe200008e0608 */
[----:B------:R-:W-:Y:S01]  /*259c0*/  IADD3 R22, P4, R2, R22, RZ ;  /* 0x0000001602167210 */ /* 0x000fe20007f9e0ff */
[----:B------:R-:W-:Y:S01]  /*259d0*/  IMAD.X R156, R156, 0x1, R21, P5 ;  /* 0x000000019c9c7824 */ /* 0x000fe200028e0615 */
[----:B------:R-:W-:Y:S01]  /*259e0*/  IADD3 R8, P1, R2, R9, RZ ;  /* 0x0000000902087210 */ /* 0x000fe20007f3e0ff */
[----:B------:R-:W-:Y:S01]  /*259f0*/  IMAD.X R9, R5, 0x1, R18, P0 ;  /* 0x0000000105097824 */ /* 0x000fe200000e0612 */
[----:B------:R0:W2:Y:S01]  /*25a00*/  LDG.E.U8 R68, desc[UR60][R154.64] ;  /* 0x0000003c9a447981 */ /* 0x0000a2000c1e1100 */
[----:B------:R-:W-:-:S02]  /*25a10*/  IMAD.X R153, R4, 0x1, R23, P2 ;  /* 0x0000000104997824 */ /* 0x000fc400010e0617 */
[C---:B------:R-:W-:Y:S02]  /*25a20*/  IMAD.X R23, R4.reuse, 0x1, R156, P4 ;  /* 0x0000000104177824 */ /* 0x040fe400020e069c */
[----:B------:R-:W-:Y:S01]  /*25a30*/  IMAD.X R9, R4, 0x1, R9, P1 ;  /* 0x0000000104097824 */ /* 0x000fe200008e0609 */
[----:B------:R1:W2:Y:S01]  /*25a40*/  LDG.E.U8 R69, desc[UR60][R152.64] ;  /* 0x0000003c98457981 */ /* 0x0002a2000c1e1100 */
[----:B------:R-:W-:Y:S01]  /*25a50*/  IMAD R158, R3, 0x39, RZ ;  /* 0x00000039039e7824 */ /* 0x000fe200078e02ff */
[C---:B0-----:R-:W-:Y:S02]  /*25a60*/  IADD3 R154, P2, R157.reuse, R7, RZ ;  /* 0x000000079d9a7210 */ /* 0x041fe40007f5e0ff */
[----:B------:R0:W2:Y:S04]  /*25a70*/  LDG.E.U8 R70, desc[UR60][R22.64] ;  /* 0x0000003c16467981 */ /* 0x0000a8000c1e1100 */
[----:B------:R0:W2:Y:S01]  /*25a80*/  LDG.E.U8 R14, desc[UR60][R8.64] ;  /* 0x0000003c080e7981 */ /* 0x0000a2000c1e1100 */
[----:B-1----:R-:W-:-:S02]  /*25a90*/  IADD3 R152, P4, R157, R10, RZ ;  /* 0x0000000a9d987210 */ /* 0x002fc40007f9e0ff */
[C---:B------:R-:W-:Y:S02]  /*25aa0*/  IADD3 R154, P1, R2.reuse, R154, RZ ;  /* 0x0000009a029a7210 */ /* 0x040fe40007f3e0ff */
[----:B0-----:R-:W-:Y:S01]  /*25ab0*/  IADD3 R22, P5, R157, R11, RZ ;  /* 0x0000000b9d167210 */ /* 0x001fe20007fbe0ff */
[C---:B------:R-:W-:Y:S02]  /*25ac0*/  IMAD.X R153, R5.reuse, 0x1, R20, P4 ;  /* 0x0000000105997824 */ /* 0x040fe400020e0614 */
[C---:B------:R-:W-:Y:S01]  /*25ad0*/  IMAD.X R8, R5.reuse, 0x1, R19, P2 ;  /* 0x0000000105087824 */ /* 0x040fe200010e0613 */
[----:B------:R-:W-:Y:S02]  /*25ae0*/  IADD3 R152, P2, R2, R152, RZ ;  /* 0x0000009802987210 */ /* 0x000fe40007f5e0ff */
[----:B------:R-:W-:Y:S02]  /*25af0*/  IADD3 R9, P0, R158, R6, RZ ;  /* 0x000000069e097210 */ /* 0x000fe40007f1e0ff */
[----:B------:R-:W-:Y:S01]  /*25b00*/  SHF.R.S32.HI R156, RZ, 0x1f, R158 ;  /* 0x0000001fff9c7819 */ /* 0x000fe2000001149e */
[----:B------:R-:W-:Y:S01]  /*25b10*/  IMAD.X R155, R4, 0x1, R8, P1 ;  /* 0x00000001049b7824 */ /* 0x000fe200008e0608 */
[C---:B------:R-:W-:Y:S01]  /*25b20*/  IADD3 R22, P4, R2.reuse, R22, RZ ;  /* 0x0000001602167210 */ /* 0x040fe20007f9e0ff */
[----:B------:R-:W-:Y:S01]  /*25b30*/  IMAD.X R23, R5, 0x1, R21, P5 ;  /* 0x0000000105177824 */ /* 0x000fe200028e0615 */
[----:B------:R-:W-:Y:S01]  /*25b40*/  IADD3 R8, P1, R2, R9, RZ ;  /* 0x0000000902087210 */ /* 0x000fe20007f3e0ff */
[----:B------:R-:W-:Y:S01]  /*25b50*/  IMAD.X R153, R4, 0x1, R153, P2 ;  /* 0x0000000104997824 */ /* 0x000fe200010e0699 */
[----:B------:R0:W2:Y:S01]  /*25b60*/  LDG.E.U8 R24, desc[UR60][R154.64] ;  /* 0x0000003c9a187981 */ /* 0x0000a2000c1e1100 */
[----:B------:R-:W-:-:S02]  /*25b70*/  IMAD.X R5, R156, 0x1, R18, P0 ;  /* 0x000000019c057824 */ /* 0x000fc400000e0612 */
[C---:B------:R-:W-:Y:S01]  /*25b80*/  IMAD.X R23, R4.reuse, 0x1, R23, P4 ;  /* 0x0000000104177824 */ /* 0x040fe200020e0617 */
[----:B------:R-:W-:Y:S01]  /*25b90*/  STL [R1+0x25c0], R115 ;  /* 0x0025c07301007387 */ /* 0x000fe20000100800 */
[----:B------:R-:W-:-:S03]  /*25ba0*/  IMAD.X R9, R4, 0x1, R5, P1 ;  /* 0x0000000104097824 */ /* 0x000fc600008e0605 */
[----:B------:R1:W2:Y:S04]  /*25bb0*/  LDG.E.U8 R13, desc[UR60][R152.64] ;  /* 0x0000003c980d7981 */ /* 0x0002a8000c1e1100 */
[----:B------:R-:W-:Y:S04]  /*25bc0*/  STL [R1+0x25c4], R76 ;  /* 0x0025c44c01007387 */ /* 0x000fe80000100800 */
[----:B------:R-:W-:Y:S04]  /*25bd0*/  STL [R1+0x25c8], R75 ;  /* 0x0025c84b01007387 */ /* 0x000fe80000100800 */
[----:B---3--:R3:W-:Y:S04]  /*25be0*/  STL [R1+0x25cc], R12 ;  /* 0x0025cc0c01007387 */ /* 0x0087e80000100800 */
[----:B---3--:R3:W2:Y:S04]  /*25bf0*/  LDG.E.U8 R12, desc[UR60][R22.64] ;  /* 0x0000003c160c7981 */ /* 0x0086a8000c1e1100 */
[----:B------:R0:W-:Y:S04]  /*25c00*/  STL [R1+0x25d0], R0 ;  /* 0x0025d00001007387 */ /* 0x0001e80000100800 */
[----:B0-----:R0:W2:Y:S01]  /*25c10*/  LDG.E.U8 R0, desc[UR60][R8.64] ;  /* 0x0000003c08007981 */ /* 0x0010a2000c1e1100 */
[C---:B------:R-:W-:Y:S01]  /*25c20*/  IADD3 R154, P2, R158.reuse, R7, RZ ;  /* 0x000000079e9a7210 */ /* 0x040fe20007f5e0ff */
[----:B------:R-:W-:Y:S01]  /*25c30*/  IMAD R157, R3, 0x3a, RZ ;  /* 0x0000003a039d7824 */ /* 0x000fe200078e02ff */
[----:B-1----:R-:W-:-:S02]  /*25c40*/  IADD3 R152, P4, R158, R10, RZ ;  /* 0x0000000a9e987210 */ /* 0x002fc40007f9e0ff */
[----:B------:R-:W-:Y:S02]  /*25c50*/  IADD3 R154, P1, R2, R154, RZ ;  /* 0x0000009a029a7210 */ /* 0x000fe40007f3e0ff */
[----:B---3--:R-:W-:Y:S02]  /*25c60*/  IADD3 R22, P5, R158, R11, RZ ;  /* 0x0000000b9e167210 */ /* 0x008fe40007fbe0ff */
[----:B------:R-:W-:Y:S01]  /*25c70*/  SHF.R.S32.HI R5, RZ, 0x1f, R157 ;  /* 0x0000001fff057819 */ /* 0x000fe2000001149d */
[C---:B0-----:R-:W-:Y:S01]  /*25c80*/  IMAD.X R8, R156.reuse, 0x1, R19, P2 ;  /* 0x000000019c087824 */ /* 0x041fe200010e0613 */
[----:B------:R-:W-:Y:S01]  /*25c90*/  IADD3 R9, P0, R157, R6, RZ ;  /* 0x000000069d097210 */ /* 0x000fe20007f1e0ff */
[----:B------:R-:W-:Y:S01]  /*25ca0*/  IMAD.X R23, R156, 0x1, R20, P4 ;  /* 0x000000019c177824 */ /* 0x000fe200020e0614 */
[----:B------:R-:W-:Y:S01]  /*25cb0*/  IADD3 R152, P2, R2, R152, RZ ;  /* 0x0000009802987210 */ /* 0x000fe20007f5e0ff */
[----:B------:R-:W-:Y:S01]  /*25cc0*/  IMAD.X R155, R4, 0x1, R8, P1 ;  /* 0x00000001049b7824 */ /* 0x000fe200008e0608 */
[C---:B------:R-:W-:Y:S01]  /*25cd0*/  IADD3 R22, P4, R2.reuse, R22, RZ ;  /* 0x0000001602167210 */ /* 0x040fe20007f9e0ff */
[----:B------:R-:W-:Y:S01]  /*25ce0*/  STL [R1+0x25d4], R106 ;  /* 0x0025d46a01007387 */ /* 0x000fe20000100800 */
[----:B------:R-:W-:Y:S01]  /*25cf0*/  IADD3 R8, P1, R2, R9, RZ ;  /* 0x0000000902087210 */ /* 0x000fe20007f3e0ff */
[----:B------:R-:W-:-:S02]  /*25d00*/  IMAD.X R156, R156, 0x1, R21, P5 ;  /* 0x000000019c9c7824 */ /* 0x000fc400028e0615 */
[----:B------:R-:W-:Y:S01]  /*25d10*/  IMAD.X R9, R5, 0x1, R18, P0 ;  /* 0x0000000105097824 */ /* 0x000fe200000e0612 */
[----:B------:R0:W3:Y:S01]  /*25d20*/  LDG.E.U8 R17, desc[UR60][R154.64] ;  /* 0x0000003c9a117981 */ /* 0x0000e2000c1e1100 */
[C---:B------:R-:W-:Y:S02]  /*25d30*/  IMAD.X R153, R4.reuse, 0x1, R23, P2 ;  /* 0x0000000104997824 */ /* 0x040fe400010e0617 */
[C---:B------:R-:W-:Y:S02]  /*25d40*/  IMAD.X R23, R4.reuse, 0x1, R156, P4 ;  /* 0x0000000104177824 */ /* 0x040fe400020e069c */
[----:B------:R-:W-:Y:S01]  /*25d50*/  IMAD.X R9, R4, 0x1, R9, P1 ;  /* 0x0000000104097824 */ /* 0x000fe200008e0609 */
[----:B------:R1:W3:Y:S04]  /*25d60*/  LDG.E.U8 R16, desc[UR60][R152.64] ;  /* 0x0000003c98107981 */ /* 0x0002e8000c1e1100 */
[----:B----4-:R-:W-:Y:S01]  /*25d70*/  STL [R1+0x25d8], R105 ;  /* 0x0025d86901007387 */ /* 0x010fe20000100800 */
[----:B0-----:R-:W-:Y:S01]  /*25d80*/  IADD3 R154, P2, R157, R7, RZ ;  /* 0x000000079d9a7210 */ /* 0x001fe20007f5e0ff */
[----:B------:R-:W-:-:S02]  /*25d90*/  IMAD R158, R3, 0x3b, RZ ;  /* 0x0000003b039e7824 */ /* 0x000fc400078e02ff */
[----:B------:R0:W4:Y:S04]  /*25da0*/  LDG.E.U8 R15, desc[UR60][R22.64] ;  /* 0x0000003c160f7981 */ /* 0x000128000c1e1100 */
[----:B------:R-:W-:Y:S01]  /*25db0*/  STL [R1+0x25dc], R104 ;  /* 0x0025dc6801007387 */ /* 0x000fe20000100800 */
[----:B------:R-:W-:-:S03]  /*25dc0*/  IADD3 R154, P1, R2, R154, RZ ;  /* 0x0000009a029a7210 */ /* 0x000fc60007f3e0ff */
[----:B------:R-:W-:Y:S04]  /*25dd0*/  STL [R1+0x25e0], R103 ;  /* 0x0025e06701007387 */ /* 0x000fe80000100800 */
[----:B------:R-:W-:Y:S01]  /*25de0*/  STL [R1+0x25e4], R67 ;  /* 0x0025e44301007387 */ /* 0x000fe20000100800 */
[C---:B-1----:R-:W-:Y:S02]  /*25df0*/  IADD3 R152, P4, R157.reuse, R10, RZ ;  /* 0x0000000a9d987210 */ /* 0x042fe40007f9e0ff */
[----:B0-----:R-:W-:Y:S02]  /*25e00*/  IADD3 R22, P5, R157, R11, RZ ;  /* 0x0000000b9d167210 */ /* 0x001fe40007fbe0ff */
[----:B------:R-:W-:Y:S01]  /*25e10*/  SHF.R.S32.HI R156, RZ, 0x1f, R158 ;  /* 0x0000001fff9c7819 */ /* 0x000fe2000001149e */
[----:B--2---:R-:W-:Y:S04]  /*25e20*/  STL [R1+0x25e8], R68 ;  /* 0x0025e84401007387 */ /* 0x004fe80000100800 */
[----:B------:R-:W-:Y:S04]  /*25e30*/  STL [R1+0x25ec], R69 ;  /* 0x0025ec4501007387 */ /* 0x000fe80000100800 */
[----:B------:R-:W-:Y:S04]  /*25e40*/  STL [R1+0x25f0], R70 ;  /* 0x0025f04601007387 */ /* 0x000fe80000100800 */
[----:B------:R0:W-:Y:S01]  /*25e50*/  STL [R1+0x8f0], R14 ;  /* 0x0008f00e01007387 */ /* 0x0001e20000100800 */
[C---:B------:R-:W-:Y:S01]  /*25e60*/  IMAD.X R153, R5.reuse, 0x1, R20, P4 ;  /* 0x0000000105997824 */ /* 0x040fe200020e0614 */
[----:B------:R-:W-:Y:S01]  /*25e70*/  IADD3 R22, P4, R2, R22, RZ ;  /* 0x0000001602167210 */ /* 0x000fe20007f9e0ff */
[C---:B------:R-:W-:Y:S01]  /*25e80*/  IMAD.X R23, R5.reuse, 0x1, R21, P5 ;  /* 0x0000000105177824 */ /* 0x040fe200028e0615 */
[----:B0-----:R0:W2:Y:S02]  /*25e90*/  LDG.E.U8 R14, desc[UR60][R8.64] ;  /* 0x0000003c080e7981 */ /* 0x0010a4000c1e1100 */
[----:B0-----:R-:W-:Y:S01]  /*25ea0*/  IMAD.X R8, R5, 0x1, R19, P2 ;  /* 0x0000000105087824 */ /* 0x001fe200010e0613 */
[----:B------:R-:W-:-:S02]  /*25eb0*/  IADD3 R9, P0, R158, R6, RZ ;  /* 0x000000069e097210 */ /* 0x000fc40007f1e0ff */
[----:B------:R-:W-:Y:S01]  /*25ec0*/  IADD3 R152, P2, R2, R152, RZ ;  /* 0x0000009802987210 */ /* 0x000fe20007f5e0ff */
[----:B------:R-:W-:Y:S01]  /*25ed0*/  IMAD.X R155, R4, 0x1, R8, P1 ;  /* 0x00000001049b7824 */ /* 0x000fe200008e0608 */
[----:B------:R-:W-:Y:S01]  /*25ee0*/  IADD3 R8, P1, R2, R9, RZ ;  /* 0x0000000902087210 */ /* 0x000fe20007f3e0ff */
[----:B------:R-:W-:Y:S01]  /*25ef0*/  IMAD.X R5, R156, 0x1, R18, P0 ;  /* 0x000000019c057824 */ /* 0x000fe200000e0612 */
[----:B------:R-:W-:Y:S01]  /*25f00*/  STL [R1+0x8ec], R24 ;  /* 0x0008ec1801007387 */ /* 0x000fe20000100800 */
[C---:B------:R-:W-:Y:S02]  /*25f10*/  IMAD.X R153, R4.reuse, 0x1, R153, P2 ;  /* 0x0000000104997824 */ /* 0x040fe400010e0699 */
[C---:B------:R-:W-:Y:S01]  /*25f20*/  IMAD.X R9, R4.reuse, 0x1, R5, P1 ;  /* 0x0000000104097824 */ /* 0x040fe200008e0605 */
[----:B------:R0:W-:Y:S01]  /*25f30*/  STL [R1+0x8e8], R13 ;  /* 0x0008e80d01007387 */ /* 0x0001e20000100800 */
[----:B------:R-:W-:Y:S02]  /*25f40*/  IMAD.X R23, R4, 0x1, R23, P4 ;  /* 0x0000000104177824 */ /* 0x000fe400020e0617 */
[----:B------:R-:W-:Y:S01]  /*25f50*/  IMAD R157, R3, 0x3c, RZ ;  /* 0x0000003c039d7824 */ /* 0x000fe200078e02ff */
[----:B------:R1:W3:Y:S04]  /*25f60*/  LDG.E.U8 R64, desc[UR60][R8.64] ;  /* 0x0000003c08407981 */ /* 0x0002e8000c1e1100 */
[----:B0-----:R0:W2:Y:S01]  /*25f70*/  LDG.E.U8 R13, desc[UR60][R154.64] ;  /* 0x0000003c9a0d7981 */ /* 0x0010a2000c1e1100 */
[----:B------:R-:W-:-:S02]  /*25f80*/  SHF.R.S32.HI R5, RZ, 0x1f, R157 ;  /* 0x0000001fff057819 */ /* 0x000fc4000001149d */
[----:B-1----:R-:W-:Y:S02]  /*25f90*/  IADD3 R9, P0, R157, R6, RZ ;  /* 0x000000069d097210 */ /* 0x002fe40007f1e0ff */
[----:B0-----:R-:W-:Y:S01]  /*25fa0*/  IADD3 R154, P2, R158, R7, RZ ;  /* 0x000000079e9a7210 */ /* 0x001fe20007f5e0ff */
[----:B------:R0:W-:Y:S03]  /*25fb0*/  STL [R1+0x8e4], R12 ;  /* 0x0008e40c01007387 */ /* 0x0001e60000100800 */
[----:B------:R-:W-:Y:S01]  /*25fc0*/  IADD3 R154, P1, R2, R154, RZ ;  /* 0x0000009a029a7210 */ /* 0x000fe20007f3e0ff */
[----:B------:R-:W-:Y:S01]  /*25fd0*/  IMAD.X R8, R156, 0x1, R19, P2 ;  /* 0x000000019c087824 */ /* 0x000fe200010e0613 */
[----:B0-----:R0:W2:Y:S03]  /*25fe0*/  LDG.E.U8 R12, desc[UR60][R152.64] ;  /* 0x0000003c980c7981 */ /* 0x0010a6000c1e1100 */
[----:B------:R-:W-:Y:S01]  /*25ff0*/  IMAD.X R155, R4, 0x1, R8, P1 ;  /* 0x00000001049b7824 */ /* 0x000fe200008e0608 */
[----:B------:R-:W-:Y:S01]  /*26000*/  IADD3 R8, P1, R2, R9, RZ ;  /* 0x0000000902087210 */ /* 0x000fe20007f3e0ff */
[----:B------:R-:W-:-:S03]  /*26010*/  IMAD.X R9, R5, 0x1, R18, P0 ;  /* 0x0000000105097824 */ /* 0x000fc600000e0612 */
[----:B------:R-:W2:Y:S01]  /*26020*/  LDG.E.U8 R63, desc[UR60][R154.64] ;  /* 0x0000003c9a3f7981 */ /* 0x000ea2000c1e1100 */
[----:B0-----:R-:W-:-:S04]  /*26030*/  IADD3 R152, P4, R158, R10, RZ ;  /* 0x0000000a9e987210 */ /* 0x001fc80007f9e0ff */
[----:B------:R-:W-:Y:S01]  /*26040*/  IADD3 R152, P2, R2, R152, RZ ;  /* 0x0000009802987210 */ /* 0x000fe20007f5e0ff */
[----:B------:R-:W-:-:S05]  /*26050*/  IMAD.X R9, R4, 0x1, R9, P1 ;  /* 0x0000000104097824 */ /* 0x000fca00008e0609 */
[----:B------:R-:W2:Y:S04]  /*26060*/  LDG.E.U8 R116, desc[UR60][R8.64] ;  /* 0x0000003c08747981 */ /* 0x000ea8000c1e1100 */
[----:B------:R0:W-:Y:S04]  /*26070*/  STL [R1+0x8e0], R0 ;  /* 0x0008e00001007387 */ /* 0x0001e80000100800 */
[----:B0-----:R0:W2:Y:S02]  /*26080*/  LDG.E.U8 R0, desc[UR60][R22.64] ;  /* 0x0000003c16007981 */ /* 0x0010a4000c1e1100 */
[----:B0-----:R-:W-:Y:S01]  /*26090*/  IADD3 R22, P5, R158, R11, RZ ;  /* 0x0000000b9e167210 */ /* 0x001fe20007fbe0ff */
[----:B------:R-:W-:-:S03]  /*260a0*/  IMAD.X R23, R156, 0x1, R20, P4 ;  /* 0x000000019c177824 */ /* 0x000fc600020e0614 */
[----:B------:R-:W-:Y:S01]  /*260b0*/  IADD3 R22, P4, R2, R22, RZ ;  /* 0x0000001602167210 */ /* 0x000fe20007f9e0ff */
[----:B------:R-:W-:Y:S02]  /*260c0*/  IMAD.X R156, R156, 0x1, R21, P5 ;  /* 0x000000019c9c7824 */ /* 0x000fe400028e0615 */
[C---:B------:R-:W-:Y:S01]  /*260d0*/  IMAD.X R153, R4.reuse, 0x1, R23, P2 ;  /* 0x0000000104997824 */ /* 0x040fe200010e0617 */
[----:B------:R-:W-:Y:S01]  /*260e0*/  IADD3 R154, P2, R157, R7, RZ ;  /* 0x000000079d9a7210 */ /* 0x000fe20007f5e0ff */
[----:B------:R-:W-:Y:S02]  /*260f0*/  IMAD.X R23, R4, 0x1, R156, P4 ;  /* 0x0000000104177824 */ /* 0x000fe400020e069c */
[----:B------:R-:W-:Y:S01]  /*26100*/  IMAD R158, R3, 0x3d, RZ ;  /* 0x0000003d039e7824 */ /* 0x000fe200078e02ff */
[----:B------:R0:W2:Y:S01]  /*26110*/  LDG.E.U8 R107, desc[UR60][R152.64] ;  /* 0x0000003c986b7981 */ /* 0x0000a2000c1e1100 */
[----:B------:R-:W-:Y:S01]  /*26120*/  IADD3 R154, P1, R2, R154, RZ ;  /* 0x0000009a029a7210 */ /* 0x000fe20007f3e0ff */
[----:B------:R-:W-:-:S02]  /*26130*/  IMAD.X R8, R5, 0x1, R19, P2 ;  /* 0x0000000105087824 */ /* 0x000fc400010e0613 */
[----:B------:R1:W2:Y:S01]  /*26140*/  LDG.E.U8 R108, desc[UR60][R22.64] ;  /* 0x0000003c166c7981 */ /* 0x0002a2000c1e1100 */
[----:B------:R-:W-:Y:S02]  /*26150*/  IADD3 R9, P0, R158, R6, RZ ;  /* 0x000000069e097210 */ /* 0x000fe40007f1e0ff */
[----:B------:R-:W-:Y:S02]  /*26160*/  SHF.R.S32.HI R156, RZ, 0x1f, R158 ;  /* 0x0000001fff9c7819 */ /* 0x000fe4000001149e */
[C---:B0-----:R-:W-:Y:S02]  /*26170*/  IADD3 R152, P4, R157.reuse, R10, RZ ;  /* 0x0000000a9d987210 */ /* 0x041fe40007f9e0ff */
[----:B-1----:R-:W-:-:S03]  /*26180*/  IADD3 R22, P5, R157, R11, RZ ;  /* 0x0000000b9d167210 */ /* 0x002fc60007fbe0ff */
        /* <DEDUP_REMOVED lines=8> */
[C---:B------:R-:W-:Y:S02]  /*26210*/  IMAD.X R153, R4.reuse, 0x1, R153, P2 ;  /* 0x0000000104997824 */ /* 0x040fe400010e0699 */
[----:B------:R-:W-:-:S02]  /*26220*/  IMAD.X R23, R4, 0x1, R23, P4 ;  /* 0x0000000104177824 */ /* 0x000fc400020e0617 */
[----:B------:R-:W-:Y:S01]  /*26230*/  IMAD.X R9, R4, 0x1, R5, P1 ;  /* 0x0000000104097824 */ /* 0x000fe200008e0605 */
[----:B------:R1:W2:Y:S01]  /*26240*/  LDG.E.U8 R118, desc[UR60][R152.64] ;  /* 0x0000003c98767981 */ /* 0x0002a2000c1e1100 */
[----:B------:R-:W-:Y:S01]  /*26250*/  IMAD R157, R3, 0x3e, RZ ;  /* 0x0000003e039d7824 */ /* 0x000fe200078e02ff */
[----:B0-----:R-:W-:Y:S02]  /*26260*/  IADD3 R154, P2, R158, R7, RZ ;  /* 0x000000079e9a7210 */ /* 0x001fe40007f5e0ff */
[----:B------:R0:W2:Y:S02]  /*26270*/  LDG.E.U8 R43, desc[UR60][R22.64] ;  /* 0x0000003c162b7981 */ /* 0x0000a4000c1e1100 */
[----:B------:R-:W-:Y:S02]  /*26280*/  SHF.R.S32.HI R5, RZ, 0x1f, R157 ;  /* 0x0000001fff057819 */ /* 0x000fe4000001149d */
[----:B------:R-:W-:Y:S01]  /*26290*/  IADD3 R154, P1, R2, R154, RZ ;  /* 0x0000009a029a7210 */ /* 0x000fe20007f3e0ff */
[----:B------:R4:W2:Y:S01]  /*262a0*/  LDG.E.U8 R219, desc[UR60][R8.64] ;  /* 0x0000003c08db7981 */ /* 0x0008a2000c1e1100 */
        /* <DEDUP_REMOVED lines=23> */
[----:B0-----:R-:W-:-:S03]  /*26420*/  IADD3 R22, P5, R157, R11, RZ ;  /* 0x0000000b9d167210 */ /* 0x001fc60007fbe0ff */
[C---:B------:R-:W-:Y:S02]  /*26430*/  IMAD.X R153, R5.reuse, 0x1, R20, P4 ;  /* 0x0000000105997824 */ /* 0x040fe400020e0614 */
[C---:B---3--:R-:W-:Y:S01]  /*26440*/  IMAD.X R8, R5.reuse, 0x1, R19, P2 ;  /* 0x0000000105087824 */ /* 0x048fe200010e0613 */
        /* <DEDUP_REMOVED lines=8> */
[----:B------:R0:W3:Y:S01]  /*264d0*/  LDG.E.U8 R101, desc[UR60][R154.64] ;  /* 0x0000003c9a657981 */ /* 0x0000e2000c1e1100 */
[C---:B------:R-:W-:Y:S02]  /*264e0*/  IMAD.X R23, R4.reuse, 0x1, R23, P4 ;  /* 0x0000000104177824 */ /* 0x040fe400020e0617 */
[----:B------:R-:W-:Y:S01]  /*264f0*/  IMAD.X R9, R4, 0x1, R5, P1 ;  /* 0x0000000104097824 */ /* 0x000fe200008e0605 */
[----:B------:R1:W3:Y:S04]  /*26500*/  LDG.E.U8 R100, desc[UR60][R152.64] ;  /* 0x0000003c98647981 */ /* 0x0002e8000c1e1100 */
[----:B------:R1:W3:Y:S01]  /*26510*/  LDG.E.U8 R99, desc[UR60][R22.64] ;  /* 0x0000003c16637981 */ /* 0x0002e2000c1e1100 */
[----:B0-----:R-:W-:-:S03]  /*26520*/  IADD3 R154, P2, R158, R7, RZ ;  /* 0x000000079e9a7210 */ /* 0x001fc60007f5e0ff */
[----:B------:R0:W3:Y:S01]  /*26530*/  LDG.E.U8 R71, desc[UR60][R8.64] ;  /* 0x0000003c08477981 */ /* 0x0000e2000c1e1100 */
[----:B-1----:R-:W-:Y:S02]  /*26540*/  IADD3 R152, P4, R158, R10, RZ ;  /* 0x0000000a9e987210 */ /* 0x002fe40007f9e0ff */
[----:B------:R-:W-:Y:S02]  /*26550*/  IADD3 R154, P1, R2, R154, RZ ;  /* 0x0000009a029a7210 */ /* 0x000fe40007f3e0ff */
[----:B------:R-:W-:Y:S01]  /*26560*/  IADD3 R22, P5, R158, R11, RZ ;  /* 0x0000000b9e167210 */ /* 0x000fe20007fbe0ff */
[C---:B------:R-:W-:Y:S02]  /*26570*/  IMAD.X R23, R156.reuse, 0x1, R20, P4 ;  /* 0x000000019c177824 */ /* 0x040fe400020e0614 */
[----:B0-----:R-:W-:Y:S01]  /*26580*/  IMAD.X R8, R156, 0x1, R19, P2 ;  /* 0x000000019c087824 */ /* 0x001fe200010e0613 */
[----:B------:R-:W-:Y:S01]  /*26590*/  IADD3 R152, P2, R2, R152, RZ ;  /* 0x0000009802987210 */ /* 0x000fe20007f5e0ff */
[----:B------:R-:W-:Y:S01]  /*265a0*/  IMAD.X R156, R156, 0x1, R21, P5 ;  /* 0x000000019c9c7824 */ /* 0x000fe200028e0615 */
[----:B------:R-:W-:Y:S01]  /*265b0*/  IADD3 R22, P4, R2, R22, RZ ;  /* 0x0000001602167210 */ /* 0x000fe20007f9e0ff */
[----:B------:R-:W-:-:S02]  /*265c0*/  IMAD.X R155, R4, 0x1, R8, P1 ;  /* 0x00000001049b7824 */ /* 0x000fc400008e0608 */
[C---:B------:R-:W-:Y:S02]  /*265d0*/  IMAD.X R153, R4.reuse, 0x1, R23, P2 ;  /* 0x0000000104997824 */ /* 0x040fe400010e0617 */
[----:B------:R-:W-:Y:S01]  /*265e0*/  IMAD.X R23, R4, 0x1, R156, P4 ;  /* 0x0000000104177824 */ /* 0x000fe200020e069c */
[----:B------:R0:W3:Y:S04]  /*265f0*/  LDG.E.U8 R72, desc[UR60][R154.64] ;  /* 0x0000003c9a487981 */ /* 0x0000e8000c1e1100 */
[----:B------:R1:W3:Y:S04]  /*26600*/  LDG.E.U8 R73, desc[UR60][R152.64] ;  /* 0x0000003c98497981 */ /* 0x0002e8000c1e1100 */
[----:B------:R1:W3:Y:S01]  /*26610*/  LDG.E.U8 R74, desc[UR60][R22.64] ;  /* 0x0000003c164a7981 */ /* 0x0002e2000c1e1100 */
[----:B------:R-:W-:-:S05]  /*26620*/  IMAD.SHL.U32 R157, R3, 0x40, RZ ;  /* 0x00000040039d7824 */ /* 0x000fca00078e00ff */
[----:B------:R-:W-:Y:S02]  /*26630*/  IADD3 R9, P0, R157, R6, RZ ;  /* 0x000000069d097210 */ /* 0x000fe40007f1e0ff */
[----:B------:R-:W-:Y:S01]  /*26640*/  SHF.R.S32.HI R5, RZ, 0x1f, R157 ;  /* 0x0000001fff057819 */ /* 0x000fe2000001149d */
[----:B------:R-:W-:Y:S01]  /*26650*/  STL [R1+0x25f4], R64 ;  /* 0x0025f44001007387 */ /* 0x000fe20000100800 */
[----:B------:R-:W-:-:S03]  /*26660*/  IADD3 R8, P1, R2, R9, RZ ;  /* 0x0000000902087210 */ /* 0x000fc60007f3e0ff */
[----:B------:R1:W-:Y:S01]  /*26670*/  STL [R1+0x8dc], R17 ;  /* 0x0008dc1101007387 */ /* 0x0003e20000100800 */
[----:B------:R-:W-:-:S03]  /*26680*/  IMAD.X R9, R5, 0x1, R18, P0 ;  /* 0x0000000105097824 */ /* 0x000fc600000e0612 */
[----:B------:R1:W-:Y:S01]  /*26690*/  STL [R1+0x8d8], R16 ;  /* 0x0008d81001007387 */ /* 0x0003e20000100800 */
[----:B------:R-:W-:-:S03]  /*266a0*/  IMAD.X R9, R4, 0x1, R9, P1 ;  /* 0x0000000104097824 */ /* 0x000fc600008e0609 */
[----:B------:R-:W-:Y:S01]  /*266b0*/  STL [R1+0x8d4], R15 ;  /* 0x0008d40f01007387 */ /* 0x000fe20000100800 */
[----:B0-----:R-:W-:-:S03]  /*266c0*/  IADD3 R154, P2, R157, R7, RZ ;  /* 0x000000079d9a7210 */ /* 0x001fc60007f5e0ff */
[----:B--2---:R-:W-:Y:S01]  /*266d0*/  STL [R1+0x8d0], R14 ;  /* 0x0008d00e01007387 */ /* 0x004fe20000100800 */
[----:B------:R-:W-:-:S03]  /*266e0*/  IMAD R158, R3, 0x41, RZ ;  /* 0x00000041039e7824 */ /* 0x000fc600078e02ff */
[----:B------:R-:W-:Y:S01]  /*266f0*/  STL [R1+0x25f8], R63 ;  /* 0x0025f83f01007387 */ /* 0x000fe20000100800 */
[----:B------:R-:W-:Y:S02]  /*26700*/  IADD3 R154, P1, R2, R154, RZ ;  /* 0x0000009a029a7210 */ /* 0x000fe40007f3e0ff */
[C---:B-1----:R-:W-:Y:S01]  /*26710*/  IADD3 R152, P4, R157.reuse, R10, RZ ;  /* 0x0000000a9d987210 */ /* 0x042fe20007f9e0ff */
[----:B------:R0:W2:Y:S01]  /*26720*/  LDG.E.U8 R25, desc[UR60][R8.64] ;  /* 0x0000003c08197981 */ /* 0x0000a2000c1e1100 */
[----:B------:R-:W-:Y:S02]  /*26730*/  IADD3 R22, P5, R157, R11, RZ ;  /* 0x0000000b9d167210 */ /* 0x000fe40007fbe0ff */
[----:B------:R-:W-:Y:S01]  /*26740*/  SHF.R.S32.HI R156, RZ, 0x1f, R158 ;  /* 0x0000001fff9c7819 */ /* 0x000fe2000001149e */
[C---:B------:R-:W-:Y:S02]  /*26750*/  IMAD.X R153, R5.reuse, 0x1, R20, P4 ;  /* 0x0000000105997824 */ /* 0x040fe400020e0614 */
        /* <DEDUP_REMOVED lines=8> */
[C---:B------:R-:W-:Y:S01]  /*267e0*/  IMAD.X R153, R4.reuse, 0x1, R153, P2 ;  /* 0x0000000104997824 */ /* 0x040fe200010e0699 */
[----:B------:R0:W2:Y:S01]  /*267f0*/  LDG.E.U8 R24, desc[UR60][R154.64] ;  /* 0x0000003c9a187981 */ /* 0x0000a2000c1e1100 */
[----:B------:R-:W-:-:S02]  /*26800*/  IMAD.X R9, R4, 0x1, R5, P1 ;  /* 0x0000000104097824 */ /* 0x000fc400008e0605 */
[----:B------:R-:W-:Y:S01]  /*26810*/  IMAD.X R23, R4, 0x1, R23, P4 ;  /* 0x0000000104177824 */ /* 0x000fe200020e0617 */
[----:B------:R1:W2:Y:S01]  /*26820*/  LDG.E.U8 R17, desc[UR60][R152.64] ;  /* 0x0000003c98117981 */ /* 0x0002a2000c1e1100 */
[----:B------:R-:W-:-:S03]  /*26830*/  IMAD R157, R3, 0x42, RZ ;  /* 0x00000042039d7824 */ /* 0x000fc600078e02ff */
[----:B------:R1:W2:Y:S01]  /*26840*/  LDG.E.U8 R16, desc[UR60][R22.64] ;  /* 0x0000003c16107981 */ /* 0x0002a2000c1e1100 */
[C---:B0-----:R-:W-:Y:S02]  /*26850*/  IADD3 R154, P2, R158.reuse, R7, RZ ;  /* 0x000000079e9a7210 */ /* 0x041fe40007f5e0ff */
[----:B------:R-:W-:Y:S02]  /*26860*/  SHF.R.S32.HI R5, RZ, 0x1f, R157 ;  /* 0x0000001fff057819 */ /* 0x000fe4000001149d */
[----:B-1----:R-:W-:Y:S02]  /*26870*/  IADD3 R152, P4, R158, R10, RZ ;  /* 0x0000000a9e987210 */ /* 0x002fe40007f9e0ff */
[----:B------:R-:W-:Y:S02]  /*26880*/  IADD3 R154, P1, R2, R154, RZ ;  /* 0x0000009a029a7210 */ /* 0x000fe40007f3e0ff */
[----:B------:R-:W-:Y:S01]  /*26890*/  IADD3 R22, P5, R158, R11, RZ ;  /* 0x0000000b9e167210 */ /* 0x000fe20007fbe0ff */
[----:B------:R-:W-:-:S03]  /*268a0*/  IMAD.X R23, R156, 0x1, R20, P4 ;  /* 0x000000019c177824 */ /* 0x000fc600020e0614 */
[----:B------:R-:W-:Y:S01]  /*268b0*/  IADD3 R22, P4, R2, R22, RZ ;  /* 0x0000001602167210 */ /* 0x000fe20007f9e0ff */
[C---:B------:R-:W-:Y:S02]  /*268c0*/  IMAD R158, R3.reuse, 0x44, RZ ;  /* 0x00000044039e7824 */ /* 0x040fe400078e02ff */
[----:B------:R-:W-:Y:S01]  /*268d0*/  IMAD R159, R3, 0x45, RZ ;  /* 0x00000045039f7824 */ /* 0x000fe200078e02ff */
[----:B------:R-:W-:Y:S04]  /*268e0*/  STL [R1+0x25fc], R107 ;  /* 0x0025fc6b01007387 */ /* 0x000fe80000100800 */
[----:B------:R-:W-:Y:S04]  /*268f0*/  STL [R1+0x2600], R108 ;  /* 0x0026006c01007387 */ /* 0x000fe80000100800 */
[----:B------:R0:W-:Y:S04]  /*26900*/  STL [R1+0x8cc], R13 ;  /* 0x0008cc0d01007387 */ /* 0x0001e80000100800 */
[----:B------:R-:W-:Y:S04]  /*26910*/  STL [R1+0x2608], R116 ;  /* 0x0026087401007387 */ /* 0x000fe80000100800 */
[----:B------:R1:W-:Y:S04]  /*26920*/  STL [R1+0x8c8], R12 ;  /* 0x0008c80c01007387 */ /* 0x0003e80000100800 */
[----:B------:R-:W-:Y:S04]  /*26930*/  STL [R1+0x8c4], R0 ;  /* 0x0008c40001007387 */ /* 0x000fe80000100800 */
[----:B------:R-:W-:Y:S04]  /*26940*/  STL [R1+0x260c], R117 ;  /* 0x00260c7501007387 */ /* 0x000fe80000100800 */
[----:B------:R-:W-:Y:S04]  /*26950*/  STL [R1+0x2610], R118 ;  /* 0x0026107601007387 */ /* 0x000fe80000100800 */
[----:B------:R-:W-:Y:S04]  /*26960*/  STL [R1+0x2614], R43 ;  /* 0x0026142b01007387 */ /* 0x000fe80000100800 */
[----:B------:R-:W-:Y:S04]  /*26970*/  STL [R1+0x2618], R219 ;  /* 0x002618db01007387 */ /* 0x000fe80000100800 */
[----:B----4-:R-:W-:Y:S04]  /*26980*/  STL [R1+0x261c], R218 ;  /* 0x00261cda01007387 */ /* 0x010fe80000100800 */
[----:B------:R-:W-:Y:S04]  /*26990*/  STL [R1+0x2620], R241 ;  /* 0x002620f101007387 */ /* 0x000fe80000100800 */
[----:B------:R-:W-:Y:S04]  /*269a0*/  STL [R1+0x2624], R151 ;  /* 0x0026249701007387 */ /* 0x000fe80000100800 */
[----:B------:R-:W-:Y:S04]  /*269b0*/  STL [R1+0x2628], R102 ;  /* 0x0026286601007387 */ /* 0x000fe80000100800 */
[----:B---3--:R-:W-:Y:S04]  /*269c0*/  STL [R1+0x262c], R101 ;  /* 0x00262c6501007387 */ /* 0x008fe80000100800 */
[----:B------:R-:W-:Y:S04]  /*269d0*/  STL [R1+0x2630], R100 ;  /* 0x0026306401007387 */ /* 0x000fe80000100800 */
[----:B------:R-:W-:Y:S04]  /*269e0*/  STL [R1+0x2634], R99 ;  /* 0x0026346301007387 */ /* 0x000fe80000100800 */
[----:B------:R-:W-:Y:S04]  /*269f0*/  STL [R1+0x2638], R71 ;  /* 0x0026384701007387 */ /* 0x000fe80000100800 */
[----:B------:R-:W-:Y:S04]  /*26a00*/  STL [R1+0x263c], R72 ;  /* 0x00263c4801007387 */ /* 0x000fe80000100800 */
[----:B------:R-:W-:Y:S04]  /*26a10*/  STL [R1+0x2640], R73 ;  /* 0x0026404901007387 */ /* 0x000fe80000100800 */
[----:B------:R3:W-:Y:S04]  /*26a20*/  STL [R1+0x2644], R74 ;  /* 0x0026444a01007387 */ /* 0x0007e80000100800 */
[----:B0-----:R-:W4:Y:S04]  /*26a30*/  LDL R13, [R1+0xed8] ;  /* 0x000ed800010d7983 */ /* 0x001f280000100800 */
[----:B-1----:R-:W4:Y:S04]  /*26a40*/  LDL R12, [R1+0xeec] ;  /* 0x000eec00010c7983 */ /* 0x002f280000100800 */
[----:B---3--:R0:W3:Y:S04]  /*26a50*/  LDG.E.U8 R74, desc[UR60][R8.64] ;  /* 0x0000003c084a7981 */ /* 0x0080e8000c1e1100 */
[----:B------:R-:W4:Y:S04]  /*26a60*/  LDL R15, [R1+0xef0] ;  /* 0x000ef000010f7983 */ /* 0x000f280000100800 */
[----:B------:R-:W4:Y:S01]  /*26a70*/  LDL R14, [R1+0xef4] ;  /* 0x000ef400010e7983 */ /* 0x000f220000100800 */
[----:B0-----:R-:W-:Y:S01]  /*26a80*/  IMAD.X R8, R156, 0x1, R19, P2 ;  /* 0x000000019c087824 */ /* 0x001fe200010e0613 */
[----:B------:R-:W-:-:S02]  /*26a90*/  IADD3 R9, P0, R157, R6, RZ ;  /* 0x000000069d097210 */ /* 0x000fc40007f1e0ff */
[----:B------:R-:W4:Y:S01]  /*26aa0*/  LDL R0, [R1+0xef8] ;  /* 0x000ef80001007983 */ /* 0x000f220000100800 */
[----:B------:R-:W-:Y:S01]  /*26ab0*/  IADD3 R152, P2, R2, R152, RZ ;  /* 0x0000009802987210 */ /* 0x000fe20007f5e0ff */
[----:B------:R-:W-:Y:S01]  /*26ac0*/  IMAD.X R155, R4, 0x1, R8, P1 ;  /* 0x00000001049b7824 */ /* 0x000fe200008e0608 */
[----:B------:R-:W-:Y:S01]  /*26ad0*/  IADD3 R8, P1, R2, R9, RZ ;  /* 0x0000000902087210 */ /* 0x000fe20007f3e0ff */
[----:B------:R-:W-:Y:S02]  /*26ae0*/  IMAD.X R156, R156, 0x1, R21, P5 ;  /* 0x000000019c9c7824 */ /* 0x000fe400028e0615 */
[----:B------:R-:W-:Y:S01]  /*26af0*/  IMAD.X R9, R5, 0x1, R18, P0 ;  /* 0x0000000105097824 */ /* 0x000fe200000e0612 */
[----:B------:R0:W4:Y:S01]  /*26b00*/  LDG.E.U8 R63, desc[UR60][R154.64] ;  /* 0x0000003c9a3f7981 */ /* 0x000122000c1e1100 */
[C---:B------:R-:W-:Y:S02]  /*26b10*/  IMAD.X R153, R4.reuse, 0x1, R23, P2 ;  /* 0x0000000104997824 */ /* 0x040fe400010e0617 */
[----:B------:R-:W-:-:S02]  /*26b20*/  IMAD.X R23, R4, 0x1, R156, P4 ;  /* 0x0000000104177824 */ /* 0x000fc400020e069c */
[----:B------:R-:W-:Y:S01]  /*26b30*/  IMAD.X R9, R4, 0x1, R9, P1 ;  /* 0x0000000104097824 */ /* 0x000fe200008e0609 */
[----:B------:R1:W4:Y:S01]  /*26b40*/  LDG.E.U8 R73, desc[UR60][R152.64] ;  /* 0x0000003c98497981 */ /* 0x000322000c1e1100 */
[----:B------:R-:W-:Y:S01]  /*26b50*/  IMAD R156, R3, 0x43, RZ ;  /* 0x00000043039c7824 */ /* 0x000fe200078e02ff */
[C---:B0-----:R-:W-:Y:S02]  /*26b60*/  IADD3 R154, P2, R157.reuse, R7, RZ ;  /* 0x000000079d9a7210 */ /* 0x041fe40007f5e0ff */
[----:B------:R0:W4:Y:S02]  /*26b70*/  LDG.E.U8 R72, desc[UR60][R22.64] ;  /* 0x0000003c16487981 */ /* 0x000124000c1e1100 */
[----:B------:R-:W-:Y:S02]  /*26b80*/  IADD3 R154, P1, R2, R154, RZ ;  /* 0x0000009a029a7210 */ /* 0x000fe40007f3e0ff */
[----:B------:R2:W4:Y:S01]  /*26b90*/  LDG.E.U8 R64, desc[UR60][R8.64] ;  /* 0x0000003c08407981 */ /* 0x000522000c1e1100 */
[----:B-1----:R-:W-:-:S02]  /*26ba0*/  IADD3 R152, P4, R157, R10, RZ ;  /* 0x0000000a9d987210 */ /* 0x002fc40007f9e0ff */
[----:B0-----:R-:W-:Y:S02]  /*26bb0*/  IADD3 R22, P5, R157, R11, RZ ;  /* 0x0000000b9d167210 */ /* 0x001fe40007fbe0ff */
        /* <DEDUP_REMOVED lines=15> */
[----:B0-----:R-:W-:-:S03]  /*26cb0*/  IADD3 R154, P2, R156, R7, RZ ;  /* 0x000000079c9a7210 */ /* 0x001fc60007f5e0ff */
[----:B------:R0:W2:Y:S01]  /*26cc0*/  LDG.E.U8 R68, desc[UR60][R22.64] ;  /* 0x0000003c16447981 */ /* 0x0000a2000c1e1100 */
[----:B------:R-:W-:-:S03]  /*26cd0*/  IADD3 R154, P1, R2, R154, RZ ;  /* 0x0000009a029a7210 */ /* 0x000fc60007f3e0ff */
[----:B------:R0:W2:Y:S01]  /*26ce0*/  LDG.E.U8 R109, desc[UR60][R8.64] ;  /* 0x0000003c086d7981 */ /* 0x0000a2000c1e1100 */
[C---:B-1----:R-:W-:Y:S01]  /*26cf0*/  IADD3 R152, P4, R156.reuse, R10, RZ ;  /* 0x0000000a9c987210 */ /* 0x042fe20007f9e0ff */
[C---:B------:R-:W-:Y:S01]  /*26d00*/  IMAD.X R5, R157.reuse, 0x1, R19, P2 ;  /* 0x000000019d057824 */ /* 0x040fe200010e0613 */
[----:B0-----:R-:W-:Y:S02]  /*26d10*/  IADD3 R22, P5, R156, R11, RZ ;  /* 0x0000000b9c167210 */ /* 0x001fe40007fbe0ff */
[----:B------:R-:W-:Y:S02]  /*26d20*/  SHF.R.S32.HI R156, RZ, 0x1f, R158 ;  /* 0x0000001fff9c7819 */ /* 0x000fe4000001149e */
[----:B------:R-:W-:Y:S01]  /*26d30*/  IADD3 R8, P0, R158, R6, RZ ;  /* 0x000000069e087210 */ /* 0x000fe20007f1e0ff */
[----:B------:R-:W-:Y:S01]  /*26d40*/  IMAD.X R155, R4, 0x1, R5, P1 ;  /* 0x00000001049b7824 */ /* 0x000fe200008e0605 */
[C---:B------:R-:W-:Y:S01]  /*26d50*/  IADD3 R152, P2, R2.reuse, R152, RZ ;  /* 0x0000009802987210 */ /* 0x040fe20007f5e0ff */
[C---:B------:R-:W-:Y:S01]  /*26d60*/  IMAD.X R9, R157.reuse, 0x1, R20, P4 ;  /* 0x000000019d097824 */ /* 0x040fe200020e0614 */
        /* <DEDUP_REMOVED lines=11> */
[----:B------:R-:W-:Y:S02]  /*26e20*/  SHF.R.S32.HI R5, RZ, 0x1f, R159 ;  /* 0x0000001fff057819 */ /* 0x000fe4000001149f */
[----:B------:R-:W-:Y:S01]  /*26e30*/  IADD3 R154, P1, R2, R154, RZ ;  /* 0x0000009a029a7210 */ /* 0x000fe20007f3e0ff */
[----:B------:R0:W2:Y:S01]  /*26e40*/  LDG.E.U8 R78, desc[UR60][R22.64] ;  /* 0x0000003c164e7981 */ /* 0x0000a2000c1e1100 */
[----:B-1----:R-:W-:Y:S01]  /*26e50*/  IADD3 R152, P4, R158, R10, RZ ;  /* 0x0000000a9e987210 */ /* 0x002fe20007f9e0ff */
        /* <DEDUP_REMOVED lines=17> */
[----:B------:R0:W2:Y:S02]  /*26f70*/  LDG.E.U8 R54, desc[UR60][R22.64] ;  /* 0x0000003c16367981 */ /* 0x0000a4000c1e1100 */
[----:B------:R-:W-:Y:S02]  /*26f80*/  SHF.R.S32.HI R156, RZ, 0x1f, R157 ;  /* 0x0000001fff9c7819 */ /* 0x000fe4000001149d */
[----:B------:R-:W-:Y:S01]  /*26f90*/  IADD3 R154, P1, R2, R154, RZ ;  /* 0x0000009a029a7210 */ /* 0x000fe20007f3e0ff */
[----:B------:R0:W2:Y:S01]  /*26fa0*/  LDG.E.U8 R150, desc[UR60][R8.64] ;  /* 0x0000003c08967981 */ /* 0x0000a2000c1e1100 */
[----:B-1----:R-:W-:-:S02]  /*26fb0*/  IADD3 R152, P4, R159, R10, RZ ;  /* 0x0000000a9f987210 */ /* 0x002fc40007f9e0ff */
[-C--:B0-----:R-:W-:Y:S01]  /*26fc0*/  IADD3 R22, P5, R159, R11.reuse, RZ ;  /* 0x0000000b9f167210 */ /* 0x081fe20007fbe0ff */
[----:B------:R-:W-:Y:S01]  /*26fd0*/  IMAD.X R8, R5, 0x1, R19, P2 ;  /* 0x0000000105087824 */ /* 0x000fe200010e0613 */
[----:B------:R-:W-:Y:S01]  /*26fe0*/  IADD3 R9, P0, R157, R11, RZ ;  /* 0x0000000b9d097210 */ /* 0x000fe20007f1e0ff */
[C---:B------:R-:W-:Y:S01]  /*26ff0*/  IMAD.X R153, R5.reuse, 0x1, R20, P4 ;  /* 0x0000000105997824 */ /* 0x040fe200020e0614 */
[----:B------:R-:W-:Y:S01]  /*27000*/  IADD3 R152, P2, R2, R152, RZ ;  /* 0x0000009802987210 */ /* 0x000fe20007f5e0ff */
[----:B------:R-:W-:Y:S01]  /*27010*/  IMAD.X R155, R4, 0x1, R8, P1 ;  /* 0x00000001049b7824 */ /* 0x000fe200008e0608 */
[C---:B------:R-:W-:Y:S01]  /*27020*/  IADD3 R8, P1, R2.reuse, R9, RZ ;  /* 0x0000000902087210 */ /* 0x040fe20007f3e0ff */
[--C-:B------:R-:W-:Y:S01]  /*27030*/  IMAD.X R23, R5, 0x1, R21.reuse, P5 ;  /* 0x0000000105177824 */ /* 0x100fe200028e0615 */
[----:B------:R-:W-:Y:S01]  /*27040*/  IADD3 R22, P4, R2, R22, RZ ;  /* 0x0000001602167210 */ /* 0x000fe20007f9e0ff */
[----:B------:R-:W-:Y:S01]  /*27050*/  IMAD.X R5, R156, 0x1, R21, P0 ;  /* 0x000000019c057824 */ /* 0x000fe200000e0615 */
[----:B------:R-:W2:Y:S01]  /*27060*/  LDG.E.U8 R149, desc[UR60][R154.64] ;  /* 0x0000003c9a957981 */ /* 0x000ea2000c1e1100 */
[----:B------:R-:W-:-:S02]  /*27070*/  IMAD.X R153, R4, 0x1, R153, P2 ;  /* 0x0000000104997824 */ /* 0x000fc400010e0699 */
[C---:B------:R-:W-:Y:S02]  /*27080*/  IMAD.X R9, R4.reuse, 0x1, R5, P1 ;  /* 0x0000000104097824 */ /* 0x040fe400008e0605 */
[----:B------:R-:W-:Y:S01]  /*27090*/  IMAD.X R23, R4, 0x1, R23, P4 ;  /* 0x0000000104177824 */ /* 0x000fe200020e0617 */
[----:B------:R-:W2:Y:S04]  /*270a0*/  LDG.E.U8 R148, desc[UR60][R152.64] ;  /* 0x0000003c98947981 */ /* 0x000ea8000c1e1100 */
[----:B------:R0:W2:Y:S04]  /*270b0*/  LDG.E.U8 R95, desc[UR60][R8.64] ;  /* 0x0000003c085f7981 */ /* 0x0000a8000c1e1100 */
[----:B------:R1:W2:Y:S01]  /*270c0*/  LDG.E.U8 R147, desc[UR60][R22.64] ;  /* 0x0000003c16937981 */ /* 0x0002a2000c1e1100 */
[----:B0-----:R-:W-:-:S02]  /*270d0*/  IADD3 R8, P1, R157, R6, RZ ;  /* 0x000000069d087210 */ /* 0x001fc40007f3e0ff */
[C---:B------:R-:W-:Y:S02]  /*270e0*/  IADD3 R152, P4, R157.reuse, R10, RZ ;  /* 0x0000000a9d987210 */ /* 0x040fe40007f9e0ff */
[----:B-1----:R-:W-:Y:S01]  /*270f0*/  IADD3 R22, P2, R157, R7, RZ ;  /* 0x000000079d167210 */ /* 0x002fe20007f5e0ff */
[----:B------:R-:W-:Y:S01]  /*27100*/  IMAD.X R5, R156, 0x1, R18, P1 ;  /* 0x000000019c057824 */ /* 0x000fe200008e0612 */
[C---:B------:R-:W-:Y:S02]  /*27110*/  IADD3 R8, P0, R2.reuse, R8, RZ ;  /* 0x0000000802087210 */ /* 0x040fe40007f1e0ff */
[----:B------:R-:W-:Y:S01]  /*27120*/  IADD3 R22, P1, R2, R22, RZ ;  /* 0x0000001602167210 */ /* 0x000fe20007f3e0ff */
[----:B------:R-:W-:Y:S02]  /*27130*/  IMAD.X R23, R156, 0x1, R19, P2 ;  /* 0x000000019c177824 */ /* 0x000fe400010e0613 */
[----:B------:R-:W-:Y:S01]  /*27140*/  IMAD.X R9, R4, 0x1, R5, P0 ;  /* 0x0000000104097824 */ /* 0x000fe200000e0605 */
[----:B------:R-:W-:Y:S01]  /*27150*/  IADD3 R152, P0, R2, R152, RZ ;  /* 0x0000009802987210 */ /* 0x000fe20007f1e0ff */
[----:B------:R-:W-:-:S02]  /*27160*/  IMAD.X R156, R156, 0x1, R20, P4 ;  /* 0x000000019c9c7824 */ /* 0x000fc400020e0614 */
[C---:B------:R-:W-:Y:S01]  /*27170*/  IMAD.X R23, R4.reuse, 0x1, R23, P1 ;  /* 0x0000000104177824 */ /* 0x040fe200008e0617 */
[----:B------:R0:W2:Y:S01]  /*27180*/  LDG.E.U8 R98, desc[UR60][R8.64] ;  /* 0x0000003c08627981 */ /* 0x0000a2000c1e1100 */
[----:B------:R-:W-:-:S03]  /*27190*/  IMAD.X R153, R4, 0x1, R156, P0 ;  /* 0x0000000104997824 */ /* 0x000fc600000e069c */
[----:B------:R1:W2:Y:S04]  /*271a0*/  LDG.E.U8 R97, desc[UR60][R22.64] ;  /* 0x0000003c16617981 */ /* 0x0002a8000c1e1100 */
[----:B------:R1:W2:Y:S01]  /*271b0*/  LDG.E.U8 R96, desc[UR60][R152.64] ;  /* 0x0000003c98607981 */ /* 0x0002a2000c1e1100 */
[----:B------:R-:W-:-:S04]  /*271c0*/  IMAD R154, R3, 0x47, RZ ;  /* 0x00000047039a7824 */ /* 0x000fc800078e02ff */
[----:B0-----:R-:W-:-:S05]  /*271d0*/  IMAD.IADD R9, R154, 0x1, R6 ;  /* 0x000000019a097824 */ /* 0x001fca00078e0206 */
[----:B-1----:R-:W-:Y:S01]  /*271e0*/  IADD3 R22, P0, R2, R9, RZ ;  /* 0x0000000902167210 */ /* 0x002fe20007f1e0ff */
[----:B------:R-:W-:Y:S01]  /*271f0*/  IMAD.IADD R153, R154, 0x1, R10 ;  /* 0x000000019a997824 */ /* 0x000fe200078e020a */
[----:B---3--:R-:W-:Y:S04]  /*27200*/  STL [R1+0x2648], R74 ;  /* 0x0026484a01007387 */ /* 0x008fe80000100800 */
[----:B------:R-:W-:Y:S04]  /*27210*/  STL [R1+0x870], R25 ;  /* 0x0008701901007387 */ /* 0x000fe80000100800 */
[----:B----4-:R-:W-:Y:S04]  /*27220*/  STL [R1+0x264c], R63 ;  /* 0x00264c3f01007387 */ /* 0x010fe80000100800 */
[----:B------:R-:W-:Y:S04]  /*27230*/  STL [R1+0x86c], R24 ;  /* 0x00086c1801007387 */ /* 0x000fe80000100800 */
[----:B------:R-:W-:Y:S04]  /*27240*/  STL [R1+0x2650], R73 ;  /* 0x0026504901007387 */ /* 0x000fe80000100800 */
[----:B------:R-:W-:Y:S04]  /*27250*/  STL [R1+0x868], R17 ;  /* 0x0008681101007387 */ /* 0x000fe80000100800 */
[----:B------:R-:W-:Y:S04]  /*27260*/  STL [R1+0x864], R16 ;  /* 0x0008641001007387 */ /* 0x000fe80000100800 */
[----:B------:R-:W-:Y:S04]  /*27270*/  STL [R1+0x2654], R72 ;  /* 0x0026544801007387 */ /* 0x000fe80000100800 */
[----:B------:R-:W-:Y:S04]  /*27280*/  STL [R1+0x2658], R64 ;  /* 0x0026584001007387 */ /* 0x000fe80000100800 */
[----:B--2---:R-:W-:Y:S04]  /*27290*/  STL [R1+0x265c], R70 ;  /* 0x00265c4601007387 */ /* 0x004fe80000100800 */
        /* <DEDUP_REMOVED lines=14> */
[----:B------:R0:W-:Y:S02]  /*27380*/  STL [R1+0x269c], R147 ;  /* 0x00269c9301007387 */ /* 0x0001e40000100800 */
[----:B0-----:R-:W-:-:S04]  /*27390*/  IMAD R147, R3, 0x7f, RZ ;  /* 0x0000007f03937824 */ /* 0x001fc800078e02ff */
[----:B------:R-:W-:Y:S01]  /*273a0*/  IMAD.IADD R5, R147, 0x1, R11 ;  /* 0x0000000193057824 */ /* 0x000fe200078e020b */
[----:B------:R-:W-:Y:S04]  /*273b0*/  STL [R1+0x26a0], R95 ;  /* 0x0026a05f01007387 */ /* 0x000fe80000100800 */
[----:B------:R-:W-:Y:S01]  /*273c0*/  IADD3 R8, P1, R2, R5, RZ ;  /* 0x0000000502087210 */ /* 0x000fe20007f3e0ff */
[----:B------:R-:W-:Y:S01]  /*273d0*/  STL [R1+0x26a4], R18 ;  /* 0x0026a41201007387 */ /* 0x000fe20000100800 */
[----:B------:R-:W-:-:S03]  /*273e0*/  IMAD.IADD R5, R154, 0x1, R7 ;  /* 0x000000019a057824 */ /* 0x000fc600078e0207 */
[----:B------:R-:W-:Y:S01]  /*273f0*/  STL [R1+0x26a8], R19 ;  /* 0x0026a81301007387 */ /* 0x000fe20000100800 */
[----:B------:R-:W-:-:S03]  /*27400*/  IMAD.X R9, R4, 0x1, R13, P1 ;  /* 0x0000000104097824 */ /* 0x000fc600008e060d */
[----:B------:R-:W-:Y:S01]  /*27410*/  STL [R1+0x26ac], R20 ;  /* 0x0026ac1401007387 */ /* 0x000fe20000100800 */
[----:B------:R-:W-:-:S03]  /*27420*/  IADD3 R152, P1, R2, R5, RZ ;  /* 0x0000000502987210 */ /* 0x000fc60007f3e0ff */
[----:B------:R-:W-:Y:S01]  /*27430*/  STL [R1+0x26b0], R98 ;  /* 0x0026b06201007387 */ /* 0x000fe20000100800 */
[----:B------:R-:W-:-:S03]  /*27440*/  IMAD.X R23, R4, 0x1, R12, P0 ;  /* 0x0000000104177824 */ /* 0x000fc600000e060c */
[----:B------:R-:W-:Y:S04]  /*27450*/  STL [R1+0x26b4], R97 ;  /* 0x0026b46101007387 */ /* 0x000fe80000100800 */
[----:B------:R-:W2:Y:S04]  /*27460*/  LDL R13, [R1+0xefc] ;  /* 0x000efc00010d7983 */ /* 0x000ea80000100800 */
[----:B------:R-:W-:Y:S04]  /*27470*/  STL [R1+0x26b8], R96 ;  /* 0x0026b86001007387 */ /* 0x000fe80000100800 */
[----:B------:R0:W3:Y:S04]  /*27480*/  LDG.E.U8 R24, desc[UR60][R8.64] ;  /* 0x0000003c08187981 */ /* 0x0000e8000c1e1100 */
[----:B------:R-:W4:Y:S04]  /*27490*/  LDL R12, [R1+0xf00] ;  /* 0x000f0000010c7983 */ /* 0x000f280000100800 */
[----:B------:R1:W4:Y:S01]  /*274a0*/  LDG.E.U8 R40, desc[UR60][R22.64] ;  /* 0x0000003c16287981 */ /* 0x000322000c1e1100 */
[----:B0-----:R-:W-:Y:S01]  /*274b0*/  IADD3 R8, P0, R2, R153, RZ ;  /* 0x0000009902087210 */ /* 0x001fe20007f1e0ff */
[----:B------:R-:W-:-:S05]  /*274c0*/  IMAD.X R153, R4, 0x1, R15, P1 ;  /* 0x0000000104997824 */ /* 0x000fca00008e060f */
[----:B------:R-:W4:Y:S01]  /*274d0*/  LDG.E.U8 R39, desc[UR60][R152.64] ;  /* 0x0000003c98277981 */ /* 0x000f22000c1e1100 */
[----:B------:R-:W-:-:S05]  /*274e0*/  IMAD.IADD R5, R154, 0x1, R11 ;  /* 0x000000019a057824 */ /* 0x000fca00078e020b */
[----:B-1----:R-:W-:Y:S01]  /*274f0*/  IADD3 R22, P1, R2, R5, RZ ;  /* 0x0000000502167210 */ /* 0x002fe20007f3e0ff */
[----:B------:R-:W-:-:S04]  /*27500*/  IMAD.X R9, R4, 0x1, R14, P0 ;  /* 0x0000000104097824 */ /* 0x000fc800000e060e */
[----:B------:R-:W-:Y:S01]  /*27510*/  IMAD.X R23, R4, 0x1, R0, P1 ;  /* 0x0000000104177824 */ /* 0x000fe200008e0600 */
[----:B------:R0:W4:Y:S04]  /*27520*/  LDG.E.U8 R38, desc[UR60][R8.64] ;  /* 0x0000003c08267981 */ /* 0x000128000c1e1100 */
[----:B------:R1:W4:Y:S01]  /*27530*/  LDG.E.U8 R37, desc[UR60][R22.64] ;  /* 0x0000003c16257981 */ /* 0x000322000c1e1100 */
[----:B------:R-:W-:-:S04]  /*27540*/  IMAD R154, R3, 0x48, RZ ;  /* 0x00000048039a7824 */ /* 0x000fc800078e02ff */
[C---:B------:R-:W-:Y:S02]  /*27550*/  IMAD.IADD R5, R154.reuse, 0x1, R6 ;  /* 0x000000019a057824 */ /* 0x040fe400078e0206 */
[----:B0-----:R-:W-:-:S03]  /*27560*/  IMAD.IADD R9, R154, 0x1, R7 ;  /* 0x000000019a097824 */ /* 0x001fc600078e0207 */
[C---:B------:R-:W-:Y:S02]  /*27570*/  IADD3 R8, P0, R2.reuse, R5, RZ ;  /* 0x0000000502087210 */ /* 0x040fe40007f1e0ff */
[----:B-1----:R-:W-:-:S03]  /*27580*/  IADD3 R22, P1, R2, R9, RZ ;  /* 0x0000000902167210 */ /* 0x002fc60007f3e0ff */
[----:B--2---:R-:W-:-:S05]  /*27590*/  IMAD.X R9, R4, 0x1, R13, P0 ;  /* 0x0000000104097824 */ /* 0x004fca00000e060d */
[----:B------:R0:W2:Y:S04]  /*275a0*/  LDG.E.U8 R54, desc[UR60][R8.64] ;  /* 0x0000003c08367981 */ /* 0x0000a8000c1e1100 */
[----:B---3--:R-:W-:Y:S01]  /*275b0*/  STL [R1+0x26bc], R24 ;  /* 0x0026bc1801007387 */ /* 0x008fe20000100800 */
[----:B----4-:R-:W-:-:S03]  /*275c0*/  IMAD.X R23, R4, 0x1, R12, P1 ;  /* 0x0000000104177824 */ /* 0x010fc600008e060c */
[----:B------:R-:W3:Y:S04]  /*275d0*/  LDL R16, [R1+0xf04] ;  /* 0x000f040001107983 */ /* 0x000ee80000100800 */
[----:B------:R-:W-:Y:S04]  /*275e0*/  STL [R1+0x26c0], R40 ;  /* 0x0026c02801007387 */ /* 0x000fe80000100800 */
[----:B------:R-:W4:Y:S04]  /*275f0*/  LDL R14, [R1+0xf08] ;  /* 0x000f0800010e7983 */ /* 0x000f280000100800 */
[----:B------:R1:W4:Y:S04]  /*27600*/  LDG.E.U8 R17, desc[UR60][R22.64] ;  /* 0x0000003c16117981 */ /* 0x000328000c1e1100 */
[----:B------:R-:W-:Y:S04]  /*27610*/  STL [R1+0x26c4], R39 ;  /* 0x0026c42701007387 */ /* 0x000fe80000100800 */
[----:B------:R-:W4:Y:S04]  /*27620*/  LDL R15, [R1+0xf0c] ;  /* 0x000f0c00010f7983 */ /* 0x000f280000100800 */
[----:B------:R-:W4:Y:S04]  /*27630*/  LDL R0, [R1+0xf10] ;  /* 0x000f100001007983 */ /* 0x000f280000100800 */
[----:B------:R-:W-:Y:S04]  /*27640*/  STL [R1+0x26c8], R38 ;  /* 0x0026c82601007387 */ /* 0x000fe80000100800 */
[----:B------:R-:W-:Y:S04]  /*27650*/  STL [R1+0x26cc], R37 ;  /* 0x0026cc2501007387 */ /* 0x000fe80000100800 */
[----:B------:R-:W4:Y:S04]  /*27660*/  LDL R13, [R1+0xf14] ;  /* 0x000f1400010d7983 */ /* 0x000f280000100800 */
[----:B------:R-:W4:Y:S01]  /*27670*/  LDL R12, [R1+0xf18] ;  /* 0x000f1800010c7983 */ /* 0x000f220000100800 */
[----:B------:R-:W-:-:S02]  /*27680*/  IMAD.IADD R152, R154, 0x1, R10 ;  /* 0x000000019a987824 */ /* 0x000fc400078e020a */
[----:B------:R-:W-:Y:S02]  /*27690*/  IMAD R155, R3, 0x49, RZ ;  /* 0x00000049039b7824 */ /* 0x000fe400078e02ff */
[----:B------:R-:W-:Y:S01]  /*276a0*/  IMAD.IADD R5, R154, 0x1, R11 ;  /* 0x000000019a057824 */ /* 0x000fe200078e020b */
[----:B------:R-:W-:Y:S01]  /*276b0*/  IADD3 R152, P0, R2, R152, RZ ;  /* 0x0000009802987210 */ /* 0x000fe20007f1e0ff */
[----:B0-----:R-:W-:-:S03]  /*276c0*/  IMAD.IADD R9, R155, 0x1, R6 ;  /* 0x000000019b097824 */ /* 0x001fc600078e0206 */
[----:B------:R-:W-:Y:S01]  /*276d0*/  IADD3 R8, P1, R2, R5, RZ ;  /* 0x0000000502087210 */ /* 0x000fe20007f3e0ff */
[----:B------:R-:W-:Y:S01]  /*276e0*/  IMAD.IADD R5, R155, 0x1, R7 ;  /* 0x000000019b057824 */ /* 0x000fe200078e0207 */
[----:B--2---:R-:W-:Y:S01]  /*276f0*/  STL [R1+0x26d0], R54 ;  /* 0x0026d03601007387 */ /* 0x004fe20000100800 */
[----:B---3--:R-:W-:Y:S01]  /*27700*/  IMAD.X R153, R4, 0x1, R16, P0 ;  /* 0x0000000104997824 */ /* 0x008fe200000e0610 */
[----:B-1----:R-:W-:-:S04]  /*27710*/  IADD3 R22, P0, R2, R9, RZ ;  /* 0x0000000902167210 */ /* 0x002fc80007f1e0ff */
[----:B------:R0:W2:Y:S01]  /*27720*/  LDG.E.U8 R110, desc[UR60][R152.64] ;  /* 0x0000003c986e7981 */ /* 0x0000a2000c1e1100 */
[----:B----4-:R-:W-:-:S03]  /*27730*/  IMAD.X R9, R4, 0x1, R14, P1 ;  /* 0x0000000104097824 */ /* 0x010fc600008e060e */
[----:B------:R1:W-:Y:S01]  /*27740*/  STL [R1+0x26d4], R17 ;  /* 0x0026d41101007387 */ /* 0x0003e20000100800 */
[----:B0-----:R-:W-:-:S03]  /*27750*/  IMAD.IADD R153, R155, 0x1, R10 ;  /* 0x000000019b997824 */ /* 0x001fc600078e020a */
[----:B------:R-:W3:Y:S01]  /*27760*/  LDL R14, [R1+0xf1c] ;  /* 0x000f1c00010e7983 */ /* 0x000ee20000100800 */
[----:B------:R-:W-:Y:S01]  /*27770*/  IADD3 R152, P1, R2, R5, RZ ;  /* 0x0000000502987210 */ /* 0x000fe20007f3e0ff */
[----:B------:R-:W-:Y:S02]  /*27780*/  IMAD.X R23, R4, 0x1, R15, P0 ;  /* 0x0000000104177824 */ /* 0x000fe400000e060f */
[----:B------:R0:W4:Y:S04]  /*27790*/  LDG.E.U8 R109, desc[UR60][R8.64] ;  /* 0x0000003c086d7981 */ /* 0x000128000c1e1100 */
        /* <DEDUP_REMOVED lines=14> */
[----:B-1----:R-:W-:Y:S01]  /*27880*/  IADD3 R22, P1, R2, R9, RZ ;  /* 0x0000000902167210 */ /* 0x002fe20007f3e0ff */
[----:B--2---:R-:W-:Y:S04]  /*27890*/  STL [R1+0x26d8], R110 ;  /* 0x0026d86e01007387 */ /* 0x004fe80000100800 */
[----:B------:R-:W2:Y:S01]  /*278a0*/  LDL R17, [R1+0xf20] ;  /* 0x000f200001117983 */ /* 0x000ea20000100800 */
[----:B---3--:R-:W-:-:S03]  /*278b0*/  IMAD.X R9, R4, 0x1, R14, P0 ;  /* 0x0000000104097824 */ /* 0x008fc600000e060e */
[----:B----4-:R-:W-:Y:S04]  /*278c0*/  STL [R1+0x26dc], R109 ;  /* 0x0026dc6d01007387 */ /* 0x010fe80000100800 */
[----:B------:R-:W3:Y:S04]  /*278d0*/  LDL R0, [R1+0xf24] ;  /* 0x000f240001007983 */ /* 0x000ee80000100800 */
[----:B------:R0:W4:Y:S04]  /*278e0*/  LDG.E.U8 R67, desc[UR60][R8.64] ;  /* 0x0000003c08437981 */ /* 0x000128000c1e1100 */
[----:B------:R-:W-:Y:S04]  /*278f0*/  STL [R1+0x26e0], R71 ;  /* 0x0026e04701007387 */ /* 0x000fe80000100800 */
[----:B------:R-:W4:Y:S04]  /*27900*/  LDL R16, [R1+0xf28] ;  /* 0x000f280001107983 */ /* 0x000f280000100800 */
[----:B------:R-:W-:Y:S04]  /*27910*/  STL [R1+0x26e4], R99 ;  /* 0x0026e46301007387 */ /* 0x000fe80000100800 */
[----:B------:R-:W4:Y:S04]  /*27920*/  LDL R12, [R1+0xf2c] ;  /* 0x000f2c00010c7983 */ /* 0x000f280000100800 */
[----:B------:R-:W4:Y:S04]  /*27930*/  LDL R13, [R1+0xf34] ;  /* 0x000f3400010d7983 */ /* 0x000f280000100800 */
[----:B------:R-:W4:Y:S04]  /*27940*/  LDL R15, [R1+0xf30] ;  /* 0x000f3000010f7983 */ /* 0x000f280000100800 */
[----:B------:R-:W-:Y:S04]  /*27950*/  STL [R1+0x26e8], R100 ;  /* 0x0026e86401007387 */ /* 0x000fe80000100800 */
[----:B------:R-:W-:Y:S04]  /*27960*/  STL [R1+0x26ec], R101 ;  /* 0x0026ec6501007387 */ /* 0x000fe80000100800 */
[----:B------:R-:W4:Y:S01]  /*27970*/  LDL R14, [R1+0xf38] ;  /* 0x000f3800010e7983 */ /* 0x000f220000100800 */
[----:B------:R-:W-:-:S02]  /*27980*/  IMAD.IADD R152, R154, 0x1, R10 ;  /* 0x000000019a987824 */ /* 0x000fc400078e020a */
[----:B------:R-:W-:-:S03]  /*27990*/  IMAD R155, R3, 0x4b, RZ ;  /* 0x0000004b039b7824 */ /* 0x000fc600078e02ff */
[----:B------:R-:W-:Y:S01]  /*279a0*/  IADD3 R152, P0, R2, R152, RZ ;  /* 0x0000009802987210 */ /* 0x000fe20007f1e0ff */
[----:B0-----:R-:W-:Y:S02]  /*279b0*/  IMAD.IADD R9, R155, 0x1, R6 ;  /* 0x000000019b097824 */ /* 0x001fe400078e0206 */
[----:B------:R-:W-:Y:S02]  /*279c0*/  IMAD.IADD R5, R154, 0x1, R11 ;  /* 0x000000019a057824 */ /* 0x000fe400078e020b */
[----:B--2---:R-:W-:-:S03]  /*279d0*/  IMAD.X R23, R4, 0x1, R17, P1 ;  /* 0x0000000104177824 */ /* 0x004fc600008e0611 */
[----:B------:R-:W-:Y:S02]  /*279e0*/  IADD3 R8, P1, R2, R5, RZ ;  /* 0x0000000502087210 */ /* 0x000fe40007f3e0ff */
[----:B------:R0:W2:Y:S01]  /*279f0*/  LDG.E.U8 R103, desc[UR60][R22.64] ;  /* 0x0000003c16677981 */ /* 0x0000a2000c1e1100 */
[----:B---3--:R-:W-:Y:S01]  /*27a00*/  IMAD.X R153, R4, 0x1, R0, P0 ;  /* 0x0000000104997824 */ /* 0x008fe200000e0600 */
[----:B0-----:R-:W-:Y:S02]  /*27a10*/  IADD3 R22, P0, R2, R9, RZ ;  /* 0x0000000902167210 */ /* 0x001fe40007f1e0ff */
[----:B----4-:R0:W-:Y:S04]  /*27a20*/  STL [R1+0x26f0], R67 ;  /* 0x0026f04301007387 */ /* 0x0101e80000100800 */
[----:B------:R-:W3:Y:S01]  /*27a30*/  LDL R0, [R1+0xf3c] ;  /* 0x000f3c0001007983 */ /* 0x000ee20000100800 */
[----:B------:R-:W-:-:S03]  /*27a40*/  IMAD.X R9, R4, 0x1, R16, P1 ;  /* 0x0000000104097824 */ /* 0x000fc600008e0610 */
[----:B------:R1:W4:Y:S01]  /*27a50*/  LDG.E.U8 R104, desc[UR60][R152.64] ;  /* 0x0000003c98687981 */ /* 0x000322000c1e1100 */
[----:B------:R-:W-:-:S03]  /*27a60*/  IMAD.IADD R5, R155, 0x1, R7 ;  /* 0x000000019b057824 */ /* 0x000fc600078e0207 */
[----:B------:R-:W2:Y:S01]  /*27a70*/  LDL R17, [R1+0xf40] ;  /* 0x000f400001117983 */ /* 0x000ea20000100800 */
[----:B------:R-:W-:-:S03]  /*27a80*/  IMAD.X R23, R4, 0x1, R12, P0 ;  /* 0x0000000104177824 */ /* 0x000fc600000e060c */
[----:B------:R0:W4:Y:S01]  /*27a90*/  LDG.E.U8 R105, desc[UR60][R8.64] ;  /* 0x0000003c08697981 */ /* 0x000122000c1e1100 */
[----:B-1----:R-:W-:-:S03]  /*27aa0*/  IMAD.IADD R153, R155, 0x1, R10 ;  /* 0x000000019b997824 */ /* 0x002fc600078e020a */
[----:B------:R-:W4:Y:S01]  /*27ab0*/  LDL R12, [R1+0xf44] ;  /* 0x000f4400010c7983 */ /* 0x000f220000100800 */
[C---:B------:R-:W-:Y:S01]  /*27ac0*/  IADD3 R152, P1, R2.reuse, R5, RZ ;  /* 0x0000000502987210 */ /* 0x040fe20007f3e0ff */
[----:B------:R-:W-:Y:S02]  /*27ad0*/  IMAD.IADD R5, R155, 0x1, R11 ;  /* 0x000000019b057824 */ /* 0x000fe400078e020b */
[----:B------:R-:W4:Y:S01]  /*27ae0*/  LDL R16, [R1+0xf48] ;  /* 0x000f480001107983 */ /* 0x000f220000100800 */
[----:B0-----:R-:W-:Y:S01]  /*27af0*/  IADD3 R8, P0, R2, R153, RZ ;  /* 0x0000009902087210 */ /* 0x001fe20007f1e0ff */
[C---:B------:R-:W-:Y:S02]  /*27b00*/  IMAD.X R153, R4.reuse, 0x1, R15, P1 ;  /* 0x0000000104997824 */ /* 0x040fe400008e060f */
[----:B------:R0:W4:Y:S02]  /*27b10*/  LDG.E.U8 R79, desc[UR60][R22.64] ;  /* 0x0000003c164f7981 */ /* 0x000124000c1e1100 */
[----:B------:R-:W-:-:S02]  /*27b20*/  IMAD.X R9, R4, 0x1, R13, P0 ;  /* 0x0000000104097824 */ /* 0x000fc400000e060d */
[----:B------:R-:W4:Y:S04]  /*27b30*/  LDL R15, [R1+0xf50] ;  /* 0x000f5000010f7983 */ /* 0x000f280000100800 */
[----:B------:R-:W4:Y:S01]  /*27b40*/  LDL R13, [R1+0xf4c] ;  /* 0x000f4c00010d7983 */ /* 0x000f220000100800 */
[----:B0-----:R-:W-:Y:S01]  /*27b50*/  IADD3 R22, P1, R2, R5, RZ ;  /* 0x0000000502167210 */ /* 0x001fe20007f3e0ff */
[----:B------:R-:W-:Y:S02]  /*27b60*/  IMAD R154, R3, 0x4c, RZ ;  /* 0x0000004c039a7824 */ /* 0x000fe400078e02ff */
[----:B------:R0:W4:Y:S02]  /*27b70*/  LDG.E.U8 R58, desc[UR60][R8.64] ;  /* 0x0000003c083a7981 */ /* 0x000124000c1e1100 */
[----:B------:R-:W-:-:S02]  /*27b80*/  IMAD.X R23, R4, 0x1, R14, P1 ;  /* 0x0000000104177824 */ /* 0x000fc400008e060e */
[----:B------:R1:W4:Y:S04]  /*27b90*/  LDG.E.U8 R80, desc[UR60][R152.64] ;  /* 0x0000003c98507981 */ /* 0x000328000c1e1100 */
[----:B------:R-:W4:Y:S01]  /*27ba0*/  LDL R14, [R1+0xf54] ;  /* 0x000f5400010e7983 */ /* 0x000f220000100800 */
[C---:B------:R-:W-:Y:S02]  /*27bb0*/  IMAD.IADD R5, R154.reuse, 0x1, R6 ;  /* 0x000000019a057824 */ /* 0x040fe400078e0206 */
[----:B0-----:R-:W-:Y:S01]  /*27bc0*/  IMAD.IADD R9, R154, 0x1, R7 ;  /* 0x000000019a097824 */ /* 0x001fe200078e0207 */
[----:B------:R0:W4:Y:S02]  /*27bd0*/  LDG.E.U8 R127, desc[UR60][R22.64] ;  /* 0x0000003c167f7981 */ /* 0x000124000c1e1100 */
[----:B------:R-:W-:Y:S01]  /*27be0*/  IADD3 R8, P0, R2, R5, RZ ;  /* 0x0000000502087210 */ /* 0x000fe20007f1e0ff */
[----:B-1----:R-:W-:Y:S01]  /*27bf0*/  IMAD.IADD R152, R154, 0x1, R10 ;  /* 0x000000019a987824 */ /* 0x002fe200078e020a */
[----:B------:R-:W4:Y:S04]  /*27c00*/  LDL R19, [R1+0xfc0] ;  /* 0x000fc00001137983 */ /* 0x000f280000100800 */
[----:B------:R-:W4:Y:S01]  /*27c10*/  LDL R18, [R1+0xfc8] ;  /* 0x000fc80001127983 */ /* 0x000f220000100800 */
[----:B0-----:R-:W-:Y:S01]  /*27c20*/  IADD3 R22, P1, R2, R9, RZ ;  /* 0x0000000902167210 */ /* 0x001fe20007f3e0ff */
[----:B------:R-:W-:-:S02]  /*27c30*/  IMAD R155, R3, 0x4d, RZ ;  /* 0x0000004d039b7824 */ /* 0x000fc400078e02ff */
[----:B------:R-:W4:Y:S01]  /*27c40*/  LDL R20, [R1+0x10a0] ;  /* 0x0010a00001147983 */ /* 0x000f220000100800 */
[----:B------:R-:W-:-:S03]  /*27c50*/  IMAD.IADD R5, R154, 0x1, R11 ;  /* 0x000000019a057824 */ /* 0x000fc600078e020b */
[----:B------:R-:W4:Y:S04]  /*27c60*/  LDL R24, [R1+0x10c0] ;  /* 0x0010c00001187983 */ /* 0x000f280000100800 */
[----:B------:R-:W4:Y:S04]  /*27c70*/  LDL R21, [R1+0x10d0] ;  /* 0x0010d00001157983 */ /* 0x000f280000100800 */
[----:B------:R-:W4:Y:S01]  /*27c80*/  LDL R37, [R1+0x10e0] ;  /* 0x0010e00001257983 */ /* 0x000f220000100800 */
[----:B---3--:R-:W-:Y:S01]  /*27c90*/  IMAD.X R9, R4, 0x1, R0, P0 ;  /* 0x0000000104097824 */ /* 0x008fe200000e0600 */
[----:B------:R-:W-:-:S02]  /*27ca0*/  IADD3 R152, P0, R2, R152, RZ ;  /* 0x0000009802987210 */ /* 0x000fc40007f1e0ff */
[----:B------:R-:W3:Y:S04]  /*27cb0*/  LDL R0, [R1+0xf58] ;  /* 0x000f580001007983 */ /* 0x000ee80000100800 */
[----:B------:R0:W3:Y:S01]  /*27cc0*/  LDG.E.U8 R53, desc[UR60][R8.64] ;  /* 0x0000003c08357981 */ /* 0x0000e2000c1e1100 */
[----:B--2---:R-:W-:-:S03]  /*27cd0*/  IMAD.X R23, R4, 0x1, R17, P1 ;  /* 0x0000000104177824 */ /* 0x004fc600008e0611 */
[----:B------:R-:W2:Y:S04]  /*27ce0*/  LDL R17, [R1+0xf60] ;  /* 0x000f600001117983 */ /* 0x000ea80000100800 */
[----:B------:R1:W2:Y:S01]  /*27cf0*/  LDG.E.U8 R52, desc[UR60][R22.64] ;  /* 0x0000003c16347981 */ /* 0x0002a2000c1e1100 */
[----:B----4-:R-:W-:-:S03]  /*27d00*/  IMAD.X R153, R4, 0x1, R12, P0 ;  /* 0x0000000104997824 */ /* 0x010fc600000e060c */
[----:B------:R-:W4:Y:S01]  /*27d10*/  LDL R12, [R1+0xf5c] ;  /* 0x000f5c00010c7983 */ /* 0x000f220000100800 */
[C---:B0-----:R-:W-:Y:S01]  /*27d20*/  IMAD.IADD R9, R155.reuse, 0x1, R6 ;  /* 0x000000019b097824 */ /* 0x041fe200078e0206 */
[C---:B------:R-:W-:Y:S02]  /*27d30*/  IADD3 R8, P1, R2.reuse, R5, RZ ;  /* 0x0000000502087210 */ /* 0x040fe40007f3e0ff */
[----:B------:R0:W2:Y:S02]  /*27d40*/  LDG.E.U8 R51, desc[UR60][R152.64] ;  /* 0x0000003c98337981 */ /* 0x0000a4000c1e1100 */
[----:B-1----:R-:W-:Y:S01]  /*27d50*/  IADD3 R22, P0, R2, R9, RZ ;  /* 0x0000000902167210 */ /* 0x002fe20007f1e0ff */
[----:B------:R-:W-:Y:S02]  /*27d60*/  IMAD.X R9, R4, 0x1, R16, P1 ;  /* 0x0000000104097824 */ /* 0x000fe400008e0610 */
[C---:B------:R-:W-:Y:S01]  /*27d70*/  IMAD.IADD R5, R155.reuse, 0x1, R7 ;  /* 0x000000019b057824 */ /* 0x040fe200078e0207 */
[----:B------:R-:W2:Y:S01]  /*27d80*/  LDL R16, [R1+0xf68] ;  /* 0x000f680001107983 */ /* 0x000ea20000100800 */
[----:B0-----:R-:W-:-:S03]  /*27d90*/  IMAD.IADD R153, R155, 0x1, R10 ;  /* 0x000000019b997824 */ /* 0x001fc600078e020a */
[----:B------:R0:W2:Y:S01]  /*27da0*/  LDG.E.U8 R119, desc[UR60][R8.64] ;  /* 0x0000003c08777981 */ /* 0x0000a2000c1e1100 */
[----:B------:R-:W-:-:S03]  /*27db0*/  IMAD.X R23, R4, 0x1, R13, P0 ;  /* 0x0000000104177824 */ /* 0x000fc600000e060d */
[----:B------:R-:W2:Y:S01]  /*27dc0*/  LDL R13, [R1+0xf64] ;  /* 0x000f6400010d7983 */ /* 0x000ea20000100800 */
[C---:B------:R-:W-:Y:S02]  /*27dd0*/  IADD3 R152, P1, R2.reuse, R5, RZ ;  /* 0x0000000502987210 */ /* 0x040fe40007f3e0ff */
[----:B0-----:R-:W-:Y:S01]  /*27de0*/  IADD3 R8, P0, R2, R153, RZ ;  /* 0x0000009902087210 */ /* 0x001fe20007f1e0ff */
[----:B------:R-:W-:Y:S01]  /*27df0*/  IMAD R154, R3, 0x4e, RZ ;  /* 0x0000004e039a7824 */ /* 0x000fe200078e02ff */
[----:B------:R0:W2:Y:S03]  /*27e00*/  LDG.E.U8 R146, desc[UR60][R22.64] ;  /* 0x0000003c16927981 */ /* 0x0000a6000c1e1100 */
[----:B------:R-:W-:Y:S02]  /*27e10*/  IMAD.X R9, R4, 0x1, R14, P0 ;  /* 0x0000000104097824 */ /* 0x000fe400000e060e */
[----:B------:R-:W2:Y:S01]  /*27e20*/  LDL R14, [R1+0xf6c] ;  /* 0x000f6c00010e7983 */ /* 0x000ea20000100800 */
[----:B------:R-:W-:-:S02]  /*27e30*/  IMAD.IADD R5, R155, 0x1, R11 ;  /* 0x000000019b057824 */ /* 0x000fc400078e020b */
[----:B------:R-:W-:Y:S01]  /*27e40*/  IMAD.X R153, R4, 0x1, R15, P1 ;  /* 0x0000000104997824 */ /* 0x000fe200008e060f */
[----:B------:R1:W2:Y:S02]  /*27e50*/  LDG.E.U8 R144, desc[UR60][R8.64] ;  /* 0x0000003c08907981 */ /* 0x0002a4000c1e1100 */
[----:B0-----:R-:W-:Y:S01]  /*27e60*/  IADD3 R22, P1, R2, R5, RZ ;  /* 0x0000000502167210 */ /* 0x001fe20007f3e0ff */
[C---:B------:R-:W-:Y:S01]  /*27e70*/  IMAD.IADD R5, R154.reuse, 0x1, R6 ;  /* 0x000000019a057824 */ /* 0x040fe200078e0206 */
[----:B------:R-:W2:Y:S04]  /*27e80*/  LDL R15, [R1+0xf70] ;  /* 0x000f7000010f7983 */ /* 0x000ea80000100800 */
[----:B------:R0:W2:Y:S01]  /*27e90*/  LDG.E.U8 R145, desc[UR60][R152.64] ;  /* 0x0000003c98917981 */ /* 0x0000a2000c1e1100 */
[----:B-1----:R-:W-:Y:S01]  /*27ea0*/  IMAD.IADD R9, R154, 0x1, R7 ;  /* 0x000000019a097824 */ /* 0x002fe200078e0207 */
[----:B------:R-:W-:Y:S01]  /*27eb0*/  IADD3 R8, P0, R2, R5, RZ ;  /* 0x0000000502087210 */ /* 0x000fe20007f1e0ff */
[----:B------:R-:W-:-:S02]  /*27ec0*/  IMAD R155, R3, 0x4f, RZ ;  /* 0x0000004f039b7824 */ /* 0x000fc400078e02ff */
[----:B0-----:R-:W-:Y:S02]  /*27ed0*/  IMAD.IADD R152, R154, 0x1, R10 ;  /* 0x000000019a987824 */ /* 0x001fe400078e020a */
[----:B---3--:R-:W-:Y:S02]  /*27ee0*/  IMAD.X R23, R4, 0x1, R0, P1 ;  /* 0x0000000104177824 */ /* 0x008fe400008e0600 */
[----:B------:R-:W3:Y:S04]  /*27ef0*/  LDL R0, [R1+0xf74] ;  /* 0x000f740001007983 */ /* 0x000ee80000100800 */
[----:B------:R0:W3:Y:S02]  /*27f00*/  LDG.E.U8 R143, desc[UR60][R22.64] ;  /* 0x0000003c168f7981 */ /* 0x0000e4000c1e1100 */
[----:B0-----:R-:W-:Y:S01]  /*27f10*/  IADD3 R22, P1, R2, R9, RZ ;  /* 0x0000000902167210 */ /* 0x001fe20007f3e0ff */
[----:B----4-:R-:W-:-:S02]  /*27f20*/  IMAD.X R9, R4, 0x1, R12, P0 ;  /* 0x0000000104097824 */ /* 0x010fc400000e060c */
[----:B------:R-:W4:Y:S01]  /*27f30*/  LDL R12, [R1+0xf78] ;  /* 0x000f7800010c7983 */ /* 0x000f220000100800 */
[----:B------:R-:W-:Y:S01]  /*27f40*/  IADD3 R152, P0, R2, R152, RZ ;  /* 0x0000009802987210 */ /* 0x000fe20007f1e0ff */
[----:B--2---:R-:W-:Y:S02]  /*27f50*/  IMAD.X R23, R4, 0x1, R17, P1 ;  /* 0x0000000104177824 */ /* 0x004fe400008e0611 */
[----:B------:R0:W2:Y:S04]  /*27f60*/  LDG.E.U8 R94, desc[UR60][R8.64] ;  /* 0x0000003c085e7981 */ /* 0x0000a8000c1e1100 */
[----:B------:R1:W2:Y:S01]  /*27f70*/  LDG.E.U8 R93, desc[UR60][R22.64] ;  /* 0x0000003c165d7981 */ /* 0x0002a2000c1e1100 */
[----:B------:R-:W-:-:S03]  /*27f80*/  IMAD.IADD R5, R154, 0x1, R11 ;  /* 0x000000019a057824 */ /* 0x000fc600078e020b */
[----:B------:R-:W2:Y:S01]  /*27f90*/  LDL R17, [R1+0xf80] ;  /* 0x000f800001117983 */ /* 0x000ea20000100800 */
[----:B0-----:R-:W-:Y:S02]  /*27fa0*/  IMAD.IADD R9, R155, 0x1, R6 ;  /* 0x000000019b097824 */ /* 0x001fe400078e0206 */
[----:B------:R-:W-:Y:S02]  /*27fb0*/  IMAD.X R153, R4, 0x1, R13, P0 ;  /* 0x0000000104997824 */ /* 0x000fe400000e060d */
[----:B------:R-:W2:Y:S01]  /*27fc0*/  LDL R13, [R1+0xf7c] ;  /* 0x000f7c00010d7983 */ /* 0x000ea20000100800 */
[C---:B-1----:R-:W-:Y:S02]  /*27fd0*/  IADD3 R22, P0, R2.reuse, R9, RZ ;  /* 0x0000000902167210 */ /* 0x042fe40007f1e0ff */
[----:B------:R-:W-:Y:S01]  /*27fe0*/  IADD3 R8, P1, R2, R5, RZ ;  /* 0x0000000502087210 */ /* 0x000fe20007f3e0ff */
[----:B------:R0:W2:Y:S02]  /*27ff0*/  LDG.E.U8 R92, desc[UR60][R152.64] ;  /* 0x0000003c985c7981 */ /* 0x0000a4000c1e1100 */
[----:B------:R-:W-:-:S02]  /*28000*/  IMAD.X R23, R4, 0x1, R14, P0 ;  /* 0x0000000104177824 */ /* 0x000fc400000e060e */
[----:B------:R-:W2:Y:S01]  /*28010*/  LDL R14, [R1+0xf84] ;  /* 0x000f8400010e7983 */ /* 0x000ea20000100800 */
[C---:B------:R-:W-:Y:S02]  /*28020*/  IMAD.IADD R5, R155.reuse, 0x1, R7 ;  /* 0x000000019b057824 */ /* 0x040fe400078e0207 */
[----:B------:R-:W-:Y:S01]  /*28030*/  IMAD.X R9, R4, 0x1, R16, P1 ;  /* 0x0000000104097824 */ /* 0x000fe200008e0610 */
[----:B------:R-:W2:Y:S01]  /*28040*/  LDG.E.U8 R36, desc[UR60][R22.64] ;  /* 0x0000003c16247981 */ /* 0x000ea2000c1e1100 */
[C---:B0-----:R-:W-:Y:S01]  /*28050*/  IMAD.IADD R153, R155.reuse, 0x1, R10 ;  /* 0x000000019b997824 */ /* 0x041fe200078e020a */
[C---:B------:R-:W-:Y:S01]  /*28060*/  IADD3 R152, P1, R2.reuse, R5, RZ ;  /* 0x0000000502987210 */ /* 0x040fe20007f3e0ff */
[----:B------:R-:W-:Y:S01]  /*28070*/  IMAD.IADD R5, R155, 0x1, R11 ;  /* 0x000000019b057824 */ /* 0x000fe200078e020b */
[----:B------:R0:W2:Y:S04]  /*28080*/  LDG.E.U8 R91, desc[UR60][R8.64] ;  /* 0x0000003c085b7981 */ /* 0x0000a8000c1e1100 */
[----:B------:R-:W2:Y:S01]  /*28090*/  LDL R16, [R1+0xf88] ;  /* 0x000f880001107983 */ /* 0x000ea20000100800 */
[----:B0-----:R-:W-:Y:S01]  /*280a0*/  IADD3 R8, P0, R2, R153, RZ ;  /* 0x0000009902087210 */ /* 0x001fe20007f1e0ff */
[----:B------:R-:W-:Y:S01]  /*280b0*/  IMAD.X R153, R4, 0x1, R15, P1 ;  /* 0x0000000104997824 */ /* 0x000fe200008e060f */
[----:B------:R-:W-:Y:S01]  /*280c0*/  IADD3 R22, P1, R2, R5, RZ ;  /* 0x0000000502167210 */ /* 0x000fe20007f3e0ff */
[----:B------:R-:W-:Y:S01]  /*280d0*/  IMAD R154, R3, 0x50, RZ ;  /* 0x00000050039a7824 */ /* 0x000fe200078e02ff */
[----:B------:R-:W2:Y:S03]  /*280e0*/  LDL R15, [R1+0xf94] ;  /* 0x000f9400010f7983 */ /* 0x000ea60000100800 */
[C---:B------:R-:W-:Y:S01]  /*280f0*/  IMAD.IADD R5, R154.reuse, 0x1, R6 ;  /* 0x000000019a057824 */ /* 0x040fe200078e0206 */
[----:B------:R0:W2:Y:S02]  /*28100*/  LDG.E.U8 R35, desc[UR60][R152.64] ;  /* 0x0000003c98237981 */ /* 0x0000a4000c1e1100 */
[----:B0-----:R-:W-:-:S02]  /*28110*/  IMAD.IADD R152, R154, 0x1, R10 ;  /* 0x000000019a987824 */ /* 0x001fc400078e020a */
[C---:B---3--:R-:W-:Y:S02]  /*28120*/  IMAD.X R9, R4.reuse, 0x1, R0, P0 ;  /* 0x0000000104097824 */ /* 0x048fe400000e0600 */
[----:B------:R-:W3:Y:S04]  /*28130*/  LDL R0, [R1+0xf8c] ;  /* 0x000f8c0001007983 */ /* 0x000ee80000100800 */
[----:B------:R0:W3:Y:S01]  /*28140*/  LDG.E.U8 R34, desc[UR60][R8.64] ;  /* 0x0000003c08227981 */ /* 0x0000e2000c1e1100 */
[----:B----4-:R-:W-:-:S03]  /*28150*/  IMAD.X R23, R4, 0x1, R12, P1 ;  /* 0x0000000104177824 */ /* 0x010fc600008e060c */
[----:B------:R-:W4:Y:S01]  /*28160*/  LDL R12, [R1+0xf90] ;  /* 0x000f9000010c7983 */ /* 0x000f220000100800 */
[----:B0-----:R-:W-:Y:S01]  /*28170*/  IMAD.IADD R9, R154, 0x1, R7 ;  /* 0x000000019a097824 */ /* 0x001fe200078e0207 */
[C---:B------:R-:W-:Y:S02]  /*28180*/  IADD3 R8, P0, R2.reuse, R5, RZ ;  /* 0x0000000502087210 */ /* 0x040fe40007f1e0ff */
[----:B------:R0:W4:Y:S02]  /*28190*/  LDG.E.U8 R33, desc[UR60][R22.64] ;  /* 0x0000003c16217981 */ /* 0x000124000c1e1100 */
[----:B0-----:R-:W-:Y:S01]  /*281a0*/  IADD3 R22, P1, R2, R9, RZ ;  /* 0x0000000902167210 */ /* 0x001fe20007f3e0ff */
[----:B--2---:R-:W-:Y:S02]  /*281b0*/  IMAD.X R9, R4, 0x1, R13, P0 ;  /* 0x0000000104097824 */ /* 0x004fe400000e060d */
[----:B------:R-:W2:Y:S01]  /*281c0*/  LDL R13, [R1+0xf98] ;  /* 0x000f9800010d7983 */ /* 0x000ea20000100800 */
[----:B------:R-:W-:Y:S01]  /*281d0*/  IADD3 R152, P0, R2, R152, RZ ;  /* 0x0000009802987210 */ /* 0x000fe20007f1e0ff */
[----:B------:R-:W-:-:S02]  /*281e0*/  IMAD R155, R3, 0x51, RZ ;  /* 0x00000051039b7824 */ /* 0x000fc400078e02ff */
[----:B------:R-:W-:Y:S01]  /*281f0*/  IMAD.IADD R5, R154, 0x1, R11 ;  /* 0x000000019a057824 */ /* 0x000fe200078e020b */
[----:B------:R0:W2:Y:S01]  /*28200*/  LDG.E.U8 R78, desc[UR60][R8.64] ;  /* 0x0000003c084e7981 */ /* 0x0000a2000c1e1100 */
[----:B------:R-:W-:-:S03]  /*28210*/  IMAD.X R153, R4, 0x1, R14, P0 ;  /* 0x0000000104997824 */ /* 0x000fc600000e060e */
[----:B------:R-:W2:Y:S01]  /*28220*/  LDL R14, [R1+0xf9c] ;  /* 0x000f9c00010e7983 */ /* 0x000ea20000100800 */
[----:B------:R-:W-:Y:S02]  /*28230*/  IMAD.X R23, R4, 0x1, R17, P1 ;  /* 0x0000000104177824 */ /* 0x000fe400008e0611 */
[C---:B0-----:R-:W-:Y:S01]  /*28240*/  IMAD.IADD R9, R155.reuse, 0x1, R6 ;  /* 0x000000019b097824 */ /* 0x041fe200078e0206 */
[----:B------:R-:W-:Y:S01]  /*28250*/  IADD3 R8, P1, R2, R5, RZ ;  /* 0x0000000502087210 */ /* 0x000fe20007f3e0ff */
[----:B------:R-:W-:Y:S01]  /*28260*/  IMAD.IADD R5, R155, 0x1, R7 ;  /* 0x000000019b057824 */ /* 0x000fe200078e0207 */
[----:B------:R0:W2:Y:S04]  /*28270*/  LDG.E.U8 R77, desc[UR60][R22.64] ;  /* 0x0000003c164d7981 */ /* 0x0000a8000c1e1100 */
[----:B------:R1:W2:Y:S01]  /*28280*/  LDG.E.U8 R73, desc[UR60][R152.64] ;  /* 0x0000003c98497981 */ /* 0x0002a2000c1e1100 */
[----:B------:R-:W-:-:S03]  /*28290*/  IMAD R154, R3, 0x52, RZ ;  /* 0x00000052039a7824 */ /* 0x000fc600078e02ff */
[----:B------:R-:W2:Y:S01]  /*282a0*/  LDL R17, [R1+0xfb0] ;  /* 0x000fb00001117983 */ /* 0x000ea20000100800 */
[----:B0-----:R-:W-:Y:S01]  /*282b0*/  IADD3 R22, P0, R2, R9, RZ ;  /* 0x0000000902167210 */ /* 0x001fe20007f1e0ff */
[----:B------:R-:W-:Y:S02]  /*282c0*/  IMAD.X R9, R4, 0x1, R16, P1 ;  /* 0x0000000104097824 */ /* 0x000fe400008e0610 */
[----:B------:R-:W2:Y:S01]  /*282d0*/  LDL R16, [R1+0xfa0] ;  /* 0x000fa00001107983 */ /* 0x000ea20000100800 */
[C---:B-1----:R-:W-:Y:S01]  /*282e0*/  IMAD.IADD R153, R155.reuse, 0x1, R10 ;  /* 0x000000019b997824 */ /* 0x042fe200078e020a */
[----:B------:R-:W-:Y:S02]  /*282f0*/  IADD3 R152, P1, R2, R5, RZ ;  /* 0x0000000502987210 */ /* 0x000fe40007f3e0ff */
[----:B------:R0:W2:Y:S01]  /*28300*/  LDG.E.U8 R72, desc[UR60][R8.64] ;  /* 0x0000003c08487981 */ /* 0x0000a2000c1e1100 */
[----:B------:R-:W-:Y:S02]  /*28310*/  IMAD.IADD R5, R155, 0x1, R11 ;  /* 0x000000019b057824 */ /* 0x000fe400078e020b */
[----:B---3--:R-:W-:-:S02]  /*28320*/  IMAD.X R23, R4, 0x1, R0, P0 ;  /* 0x0000000104177824 */ /* 0x008fc400000e0600 */
[----:B------:R-:W3:Y:S01]  /*28330*/  LDL R0, [R1+0xfa4] ;  /* 0x000fa40001007983 */ /* 0x000ee20000100800 */
[----:B0-----:R-:W-:-:S03]  /*28340*/  IADD3 R8, P0, R2, R153, RZ ;  /* 0x0000009902087210 */ /* 0x001fc60007f1e0ff */
[----:B------:R0:W3:Y:S02]  /*28350*/  LDG.E.U8 R102, desc[UR60][R22.64] ;  /* 0x0000003c16667981 */ /* 0x0000e4000c1e1100 */
[C---:B------:R-:W-:Y:S02]  /*28360*/  IMAD.X R9, R4.reuse, 0x1, R15, P0 ;  /* 0x0000000104097824 */ /* 0x040fe400000e060f */
[----:B------:R-:W3:Y:S04]  /*28370*/  LDL R15, [R1+0xfac] ;  /* 0x000fac00010f7983 */ /* 0x000ee80000100800 */
[----:B------:R1:W3:Y:S01]  /*28380*/  LDG.E.U8 R241, desc[UR60][R8.64] ;  /* 0x0000003c08f17981 */ /* 0x0002e2000c1e1100 */
[----:B----4-:R-:W-:-:S03]  /*28390*/  IMAD.X R153, R4, 0x1, R12, P1 ;  /* 0x0000000104997824 */ /* 0x010fc600008e060c */
[----:B------:R-:W4:Y:S01]  /*283a0*/  LDL R12, [R1+0xfa8] ;  /* 0x000fa800010c7983 */ /* 0x000f220000100800 */
[----:B0-----:R-:W-:Y:S01]  /*283b0*/  IADD3 R22, P1, R2, R5, RZ ;  /* 0x0000000502167210 */ /* 0x001fe20007f3e0ff */
[C---:B------:R-:W-:Y:S02]  /*283c0*/  IMAD.IADD R5, R154.reuse, 0x1, R6 ;  /* 0x000000019a057824 */ /* 0x040fe400078e0206 */
[----:B------:R-:W4:Y:S01]  /*283d0*/  LDG.E.U8 R151, desc[UR60][R152.64] ;  /* 0x0000003c98977981 */ /* 0x000f22000c1e1100 */
[----:B-1----:R-:W-:Y:S02]  /*283e0*/  IMAD.IADD R9, R154, 0x1, R7 ;  /* 0x000000019a097824 */ /* 0x002fe400078e0207 */
[----:B------:R-:W-:Y:S01]  /*283f0*/  IADD3 R8, P0, R2, R5, RZ ;  /* 0x0000000502087210 */ /* 0x000fe20007f1e0ff */
[----:B--2---:R-:W-:Y:S02]  /*28400*/  IMAD.X R23, R4, 0x1, R13, P1 ;  /* 0x0000000104177824 */ /* 0x004fe400008e060d */
[----:B------:R-:W2:Y:S04]  /*28410*/  LDL R13, [R1+0xfb4] ;  /* 0x000fb400010d7983 */ /* 0x000ea80000100800 */
[----:B------:R0:W2:Y:S02]  /*28420*/  LDG.E.U8 R218, desc[UR60][R22.64] ;  /* 0x0000003c16da7981 */ /* 0x0000a4000c1e1100 */
[----:B0-----:R-:W-:Y:S01]  /*28430*/  IADD3 R22, P1, R2, R9, RZ ;  /* 0x0000000902167210 */ /* 0x001fe20007f3e0ff */
[----:B------:R-:W-:-:S02]  /*28440*/  IMAD.X R9, R4, 0x1, R14, P0 ;  /* 0x0000000104097824 */ /* 0x000fc400000e060e */
[----:B------:R-:W2:Y:S01]  /*28450*/  LDL R14, [R1+0xfb8] ;  /* 0x000fb800010e7983 */ /* 0x000ea20000100800 */
[C---:B------:R-:W-:Y:S02]  /*28460*/  IMAD.IADD R152, R154.reuse, 0x1, R10 ;  /* 0x000000019a987824 */ /* 0x040fe400078e020a */
[----:B------:R-:W-:Y:S01]  /*28470*/  IMAD R155, R3, 0x53, RZ ;  /* 0x00000053039b7824 */ /* 0x000fe200078e02ff */
[----:B------:R0:W2:Y:S01]  /*28480*/  LDG.E.U8 R106, desc[UR60][R8.64] ;  /* 0x0000003c086a7981 */ /* 0x0000a2000c1e1100 */
[----:B------:R-:W-:Y:S01]  /*28490*/  IMAD.IADD R5, R154, 0x1, R11 ;  /* 0x000000019a057824 */ /* 0x000fe200078e020b */
[----:B------:R-:W-:Y:S01]  /*284a0*/  IADD3 R152, P0, R2, R152, RZ ;  /* 0x0000009802987210 */ /* 0x000fe20007f1e0ff */
[----:B------:R-:W-:-:S03]  /*284b0*/  IMAD.X R23, R4, 0x1, R16, P1 ;  /* 0x0000000104177824 */ /* 0x000fc600008e0610 */
[----:B0-----:R-:W-:Y:S01]  /*284c0*/  IADD3 R8, P1, R2, R5, RZ ;  /* 0x0000000502087210 */ /* 0x001fe20007f3e0ff */
[C---:B------:R-:W-:Y:S01]  /*284d0*/  IMAD.IADD R9, R155.reuse, 0x1, R6 ;  /* 0x000000019b097824 */ /* 0x040fe200078e0206 */
[----:B------:R-:W2:Y:S01]  /*284e0*/  LDL R16, [R1+0xfbc] ;  /* 0x000fbc0001107983 */ /* 0x000ea20000100800 */
[----:B------:R-:W-:Y:S02]  /*284f0*/  IMAD.IADD R5, R155, 0x1, R7 ;  /* 0x000000019b057824 */ /* 0x000fe400078e0207 */
[----:B---3--:R-:W-:Y:S02]  /*28500*/  IMAD.X R153, R4, 0x1, R0, P0 ;  /* 0x0000000104997824 */ /* 0x008fe400000e0600 */
[----:B------:R0:W3:Y:S02]  /*28510*/  LDG.E.U8 R0, desc[UR60][R22.64] ;  /* 0x0000003c16007981 */ /* 0x0000e4000c1e1100 */
[----:B0-----:R-:W-:Y:S01]  /*28520*/  IADD3 R22, P0, R2, R9, RZ ;  /* 0x0000000902167210 */ /* 0x001fe20007f1e0ff */
[----:B----4-:R-:W-:-:S02]  /*28530*/  IMAD.X R9, R4, 0x1, R12, P1 ;  /* 0x0000000104097824 */ /* 0x010fc400008e060c */
[----:B------:R0:W4:Y:S02]  /*28540*/  LDG.E.U8 R12, desc[UR60][R152.64] ;  /* 0x0000003c980c7981 */ /* 0x000124000c1e1100 */
[----:B------:R-:W-:Y:S02]  /*28550*/  IMAD.X R23, R4, 0x1, R15, P0 ;  /* 0x0000000104177824 */ /* 0x000fe400000e060f */
[----:B------:R-:W3:Y:S04]  /*28560*/  LDL R15, [R1+0xfc4] ;  /* 0x000fc400010f7983 */ /* 0x000ee80000100800 */
[----:B------:R1:W4:Y:S01]  /*28570*/  LDG.E.U8 R75, desc[UR60][R8.64] ;  /* 0x0000003c084b7981 */ /* 0x000322000c1e1100 */
[C---:B0-----:R-:W-:Y:S01]  /*28580*/  IMAD.IADD R153, R155.reuse, 0x1, R10 ;  /* 0x000000019b997824 */ /* 0x041fe200078e020a */
[C---:B------:R-:W-:Y:S01]  /*28590*/  IADD3 R152, P1, R2.reuse, R5, RZ ;  /* 0x0000000502987210 */ /* 0x040fe20007f3e0ff */
[----:B------:R-:W-:Y:S01]  /*285a0*/  IMAD.IADD R5, R155, 0x1, R11 ;  /* 0x000000019b057824 */ /* 0x000fe200078e020b */
[----:B------:R0:W4:Y:S02]  /*285b0*/  LDG.E.U8 R128, desc[UR60][R22.64] ;  /* 0x0000003c16807981 */ /* 0x000124000c1e1100 */
[----:B-1----:R-:W-:Y:S01]  /*285c0*/  IADD3 R8, P0, R2, R153, RZ ;  /* 0x0000009902087210 */ /* 0x002fe20007f1e0ff */
[----:B------:R-:W-:-:S02]  /*285d0*/  IMAD.X R153, R4, 0x1, R17, P1 ;  /* 0x0000000104997824 */ /* 0x000fc400008e0611 */
[----:B------:R-:W-:Y:S01]  /*285e0*/  IMAD R154, R3, 0x54, RZ ;  /* 0x00000054039a7824 */ /* 0x000fe200078e02ff */
[----:B------:R-:W4:Y:S01]  /*285f0*/  LDL R17, [R1+0xfd0] ;  /* 0x000fd00001117983 */ /* 0x000f220000100800 */
[----:B--2---:R-:W-:-:S03]  /*28600*/  IMAD.X R9, R4, 0x1, R13, P0 ;  /* 0x0000000104097824 */ /* 0x004fc600000e060d */
[----:B------:R-:W2:Y:S01]  /*28610*/  LDL R13, [R1+0xfcc] ;  /* 0x000fcc00010d7983 */ /* 0x000ea20000100800 */
[----:B0-----:R-:W-:-:S03]  /*28620*/  IADD3 R22, P1, R2, R5, RZ ;  /* 0x0000000502167210 */ /* 0x001fc60007f3e0ff */
[----:B------:R0:W4:Y:S02]  /*28630*/  LDG.E.U8 R62, desc[UR60][R8.64] ;  /* 0x0000003c083e7981 */ /* 0x000124000c1e1100 */
[----:B------:R-:W-:Y:S02]  /*28640*/  IMAD.X R23, R4, 0x1, R14, P1 ;  /* 0x0000000104177824 */ /* 0x000fe400008e060e */
[----:B------:R1:W4:Y:S04]  /*28650*/  LDG.E.U8 R129, desc[UR60][R152.64] ;  /* 0x0000003c98817981 */ /* 0x000328000c1e1100 */
[----:B------:R-:W4:Y:S01]  /*28660*/  LDL R14, [R1+0xfd4] ;  /* 0x000fd400010e7983 */ /* 0x000f220000100800 */
[C---:B------:R-:W-:Y:S02]  /*28670*/  IMAD.IADD R5, R154.reuse, 0x1, R6 ;  /* 0x000000019a057824 */ /* 0x040fe400078e0206 */
[----:B0-----:R-:W-:Y:S01]  /*28680*/  IMAD.IADD R9, R154, 0x1, R7 ;  /* 0x000000019a097824 */ /* 0x001fe200078e0207 */
[----:B------:R0:W4:Y:S02]  /*28690*/  LDG.E.U8 R61, desc[UR60][R22.64] ;  /* 0x0000003c163d7981 */ /* 0x000124000c1e1100 */
[----:B------:R-:W-:Y:S01]  /*286a0*/  IADD3 R8, P0, R2, R5, RZ ;  /* 0x0000000502087210 */ /* 0x000fe20007f1e0ff */
[----:B-1----:R-:W-:-:S02]  /*286b0*/  IMAD.IADD R152, R154, 0x1, R10 ;  /* 0x000000019a987824 */ /* 0x002fc400078e020a */
[----:B------:R-:W-:Y:S01]  /*286c0*/  IMAD R155, R3, 0x55, RZ ;  /* 0x00000055039b7824 */ /* 0x000fe200078e02ff */
[----:B0-----:R-:W-:Y:S01]  /*286d0*/  IADD3 R22, P1, R2, R9, RZ ;  /* 0x0000000902167210 */ /* 0x001fe20007f3e0ff */
[----:B------:R-:W-:Y:S02]  /*286e0*/  IMAD.X R9, R4, 0x1, R16, P0 ;  /* 0x0000000104097824 */ /* 0x000fe400000e0610 */
[----:B------:R-:W4:Y:S01]  /*286f0*/  LDL R16, [R1+0xfd8] ;  /* 0x000fd80001107983 */ /* 0x000f220000100800 */
[----:B------:R-:W-:Y:S01]  /*28700*/  IMAD.IADD R5, R154, 0x1, R11 ;  /* 0x000000019a057824 */ /* 0x000fe200078e020b */
[----:B------:R-:W-:Y:S01]  /*28710*/  IADD3 R152, P0, R2, R152, RZ ;  /* 0x0000009802987210 */ /* 0x000fe20007f1e0ff */
[----:B------:R-:W-:Y:S01]  /*28720*/  IMAD.X R23, R4, 0x1, R19, P1 ;  /* 0x0000000104177824 */ /* 0x000fe200008e0613 */
[----:B------:R0:W4:Y:S04]  /*28730*/  LDG.E.U8 R120, desc[UR60][R8.64] ;  /* 0x0000003c08787981 */ /* 0x000128000c1e1100 */
[----:B------:R1:W4:Y:S04]  /*28740*/  LDG.E.U8 R121, desc[UR60][R22.64] ;  /* 0x0000003c16797981 */ /* 0x000328000c1e1100 */
[----:B------:R-:W4:Y:S01]  /*28750*/  LDL R19, [R1+0xfe0] ;  /* 0x000fe00001137983 */ /* 0x000f220000100800 */
[----:B0-----:R-:W-:Y:S01]  /*28760*/  IMAD.IADD R9, R155, 0x1, R6 ;  /* 0x000000019b097824 */ /* 0x001fe200078e0206 */
[----:B------:R-:W-:Y:S01]  /*28770*/  IADD3 R8, P1, R2, R5, RZ ;  /* 0x0000000502087210 */ /* 0x000fe20007f3e0ff */
[----:B---3--:R-:W-:-:S03]  /*28780*/  IMAD.X R153, R4, 0x1, R15, P0 ;  /* 0x0000000104997824 */ /* 0x008fc600000e060f */
[----:B-1----:R-:W-:Y:S01]  /*28790*/  IADD3 R22, P0, R2, R9, RZ ;  /* 0x0000000902167210 */ /* 0x002fe20007f1e0ff */
[----:B------:R-:W3:Y:S01]  /*287a0*/  LDL R15, [R1+0xfdc] ;  /* 0x000fdc00010f7983 */ /* 0x000ee20000100800 */
[----:B------:R-:W-:-:S03]  /*287b0*/  IMAD.X R9, R4, 0x1, R18, P1 ;  /* 0x0000000104097824 */ /* 0x000fc600008e0612 */
[----:B------:R0:W3:Y:S04]  /*287c0*/  LDG.E.U8 R122, desc[UR60][R152.64] ;  /* 0x0000003c987a7981 */ /* 0x0000e8000c1e1100 */
[----:B------:R1:W3:Y:S01]  /*287d0*/  LDG.E.U8 R126, desc[UR60][R8.64] ;  /* 0x0000003c087e7981 */ /* 0x0002e2000c1e1100 */
[----:B------:R-:W-:-:S03]  /*287e0*/  IMAD.IADD R5, R155, 0x1, R7 ;  /* 0x000000019b057824 */ /* 0x000fc600078e0207 */
[----:B------:R-:W3:Y:S01]  /*287f0*/  LDL R18, [R1+0xfe8] ;  /* 0x000fe80001127983 */ /* 0x000ee20000100800 */
[----:B0-----:R-:W-:Y:S02]  /*28800*/  IMAD.IADD R153, R155, 0x1, R10 ;  /* 0x000000019b997824 */ /* 0x001fe400078e020a */
[----:B--2---:R-:W-:Y:S02]  /*28810*/  IMAD.X R23, R4, 0x1, R13, P0 ;  /* 0x0000000104177824 */ /* 0x004fe400000e060d */
[----:B------:R-:W2:Y:S01]  /*28820*/  LDL R13, [R1+0xfe4] ;  /* 0x000fe400010d7983 */ /* 0x000ea20000100800 */
[C---:B-1----:R-:W-:Y:S02]  /*28830*/  IADD3 R8, P0, R2.reuse, R153, RZ ;  /* 0x0000009902087210 */ /* 0x042fe40007f1e0ff */
[----:B------:R-:W-:Y:S01]  /*28840*/  IADD3 R152, P1, R2, R5, RZ ;  /* 0x0000000502987210 */ /* 0x000fe20007f3e0ff */
[----:B------:R0:W2:Y:S02]  /*28850*/  LDG.E.U8 R142, desc[UR60][R22.64] ;  /* 0x0000003c168e7981 */ /* 0x0000a4000c1e1100 */
[----:B----4-:R-:W-:-:S02]  /*28860*/  IMAD.X R9, R4, 0x1, R14, P0 ;  /* 0x0000000104097824 */ /* 0x010fc400000e060e */
[----:B------:R-:W4:Y:S01]  /*28870*/  LDL R14, [R1+0xfec] ;  /* 0x000fec00010e7983 */ /* 0x000f220000100800 */
[----:B------:R-:W-:Y:S02]  /*28880*/  IMAD.IADD R5, R155, 0x1, R11 ;  /* 0x000000019b057824 */ /* 0x000fe400078e020b */
[----:B------:R-:W-:Y:S01]  /*28890*/  IMAD.X R153, R4, 0x1, R17, P1 ;  /* 0x0000000104997824 */ /* 0x000fe200008e0611 */
[----:B------:R1:W4:Y:S01]  /*288a0*/  LDG.E.U8 R140, desc[UR60][R8.64] ;  /* 0x0000003c088c7981 */ /* 0x000322000c1e1100 */
[----:B------:R-:W-:Y:S01]  /*288b0*/  IMAD R154, R3, 0x56, RZ ;  /* 0x00000056039a7824 */ /* 0x000fe200078e02ff */
[----:B0-----:R-:W-:Y:S02]  /*288c0*/  IADD3 R22, P1, R2, R5, RZ ;  /* 0x0000000502167210 */ /* 0x001fe40007f3e0ff */
[----:B------:R-:W4:Y:S01]  /*288d0*/  LDL R17, [R1+0xff0] ;  /* 0x000ff00001117983 */ /* 0x000f220000100800 */
[----:B------:R-:W-:-:S03]  /*288e0*/  IMAD.IADD R5, R154, 0x1, R6 ;  /* 0x000000019a057824 */ /* 0x000fc600078e0206 */
[----:B------:R0:W4:Y:S01]  /*288f0*/  LDG.E.U8 R141, desc[UR60][R152.64] ;  /* 0x0000003c988d7981 */ /* 0x000122000c1e1100 */
[----:B------:R-:W-:-:S03]  /*28900*/  IMAD.X R23, R4, 0x1, R16, P1 ;  /* 0x0000000104177824 */ /* 0x000fc600008e0610 */
[----:B------:R-:W4:Y:S01]  /*28910*/  LDL R16, [R1+0xff4] ;  /* 0x000ff40001107983 */ /* 0x000f220000100800 */
[----:B-1----:R-:W-:Y:S01]  /*28920*/  IMAD.IADD R9, R154, 0x1, R7 ;  /* 0x000000019a097824 */ /* 0x002fe200078e0207 */
[----:B------:R-:W-:Y:S02]  /*28930*/  IADD3 R8, P0, R2, R5, RZ ;  /* 0x0000000502087210 */ /* 0x000fe40007f1e0ff */
[----:B------:R1:W4:Y:S01]  /*28940*/  LDG.E.U8 R139, desc[UR60][R22.64] ;  /* 0x0000003c168b7981 */ /* 0x000322000c1e1100 */
[----:B0-----:R-:W-:Y:S02]  /*28950*/  IMAD.IADD R152, R154, 0x1, R10 ;  /* 0x000000019a987824 */ /* 0x001fe400078e020a */
[----:B------:R-:W-:Y:S01]  /*28960*/  IMAD R155, R3, 0x57, RZ ;  /* 0x00000057039b7824 */ /* 0x000fe200078e02ff */
[----:B-1----:R-:W-:-:S05]  /*28970*/  IADD3 R22, P1, R2, R9, RZ ;  /* 0x0000000902167210 */ /* 0x002fca0007f3e0ff */
[----:B------:R-:W-:Y:S02]  /*28980*/  IMAD.X R23, R4, 0x1, R19, P1 ;  /* 0x0000000104177824 */ /* 0x000fe400008e0613 */
[----:B------:R-:W-:Y:S01]  /*28990*/  IMAD.IADD R5, R154, 0x1, R11 ;  /* 0x000000019a057824 */ /* 0x000fe200078e020b */
[----:B------:R-:W4:Y:S04]  /*289a0*/  LDL R19, [R1+0x1000] ;  /* 0x0010000001137983 */ /* 0x000f280000100800 */
[----:B------:R-:W4:Y:S01]  /*289b0*/  LDG.E.U8 R89, desc[UR60][R22.64] ;  /* 0x0000003c16597981 */ /* 0x000f22000c1e1100 */
[----:B---3--:R-:W-:Y:S01]  /*289c0*/  IMAD.X R9, R4, 0x1, R15, P0 ;  /* 0x0000000104097824 */ /* 0x008fe200000e060f */
[----:B------:R-:W-:Y:S02]  /*289d0*/  IADD3 R152, P0, R2, R152, RZ ;  /* 0x0000009802987210 */ /* 0x000fe40007f1e0ff */
[----:B------:R-:W3:Y:S04]  /*289e0*/  LDL R15, [R1+0xff8] ;  /* 0x000ff800010f7983 */ /* 0x000ee80000100800 */
[----:B------:R0:W3:Y:S02]  /*289f0*/  LDG.E.U8 R90, desc[UR60][R8.64] ;  /* 0x0000003c085a7981 */ /* 0x0000e4000c1e1100 */
[----:B0-----:R-:W-:-:S02]  /*28a00*/  IMAD.IADD R9, R155, 0x1, R6 ;  /* 0x000000019b097824 */ /* 0x001fc400078e0206 */
[----:B--2---:R-:W-:Y:S02]  /*28a10*/  IMAD.X R153, R4, 0x1, R13, P0 ;  /* 0x0000000104997824 */ /* 0x004fe400000e060d */
[----:B------:R-:W2:Y:S01]  /*28a20*/  LDL R13, [R1+0xffc] ;  /* 0x000ffc00010d7983 */ /* 0x000ea20000100800 */
[C---:B------:R-:W-:Y:S02]  /*28a30*/  IADD3 R22, P0, R2.reuse, R9, RZ ;  /* 0x0000000902167210 */ /* 0x040fe40007f1e0ff */
[----:B------:R-:W-:Y:S01]  /*28a40*/  IADD3 R8, P1, R2, R5, RZ ;  /* 0x0000000502087210 */ /* 0x000fe20007f3e0ff */
[----:B------:R0:W2:Y:S02]  /*28a50*/  LDG.E.U8 R88, desc[UR60][R152.64] ;  /* 0x0000003c98587981 */ /* 0x0000a4000c1e1100 */
[C---:B----4-:R-:W-:Y:S02]  /*28a60*/  IMAD.X R23, R4.reuse, 0x1, R14, P0 ;  /* 0x0000000104177824 */ /* 0x050fe400000e060e */
[----:B------:R-:W4:Y:S01]  /*28a70*/  LDL R14, [R1+0x1004] ;  /* 0x00100400010e7983 */ /* 0x000f220000100800 */
[----:B------:R-:W-:-:S02]  /*28a80*/  IMAD.X R9, R4, 0x1, R18, P1 ;  /* 0x0000000104097824 */ /* 0x000fc400008e0612 */
[C---:B0-----:R-:W-:Y:S01]  /*28a90*/  IMAD.IADD R153, R155.reuse, 0x1, R10 ;  /* 0x000000019b997824 */ /* 0x041fe200078e020a */
[----:B------:R-:W4:Y:S01]  /*28aa0*/  LDL R18, [R1+0x1008] ;  /* 0x0010080001127983 */ /* 0x000f220000100800 */
[----:B------:R-:W-:-:S03]  /*28ab0*/  IMAD.IADD R5, R155, 0x1, R7 ;  /* 0x000000019b057824 */ /* 0x000fc600078e0207 */
[----:B------:R0:W4:Y:S02]  /*28ac0*/  LDG.E.U8 R87, desc[UR60][R8.64] ;  /* 0x0000003c08577981 */ /* 0x000124000c1e1100 */
[C---:B------:R-:W-:Y:S01]  /*28ad0*/  IADD3 R152, P1, R2.reuse, R5, RZ ;  /* 0x0000000502987210 */ /* 0x040fe20007f3e0ff */
[----:B------:R-:W-:Y:S01]  /*28ae0*/  IMAD.IADD R5, R155, 0x1, R11 ;  /* 0x000000019b057824 */ /* 0x000fe200078e020b */
[----:B------:R1:W4:Y:S01]  /*28af0*/  LDG.E.U8 R32, desc[UR60][R22.64] ;  /* 0x0000003c16207981 */ /* 0x000322000c1e1100 */
[----:B0-----:R-:W-:Y:S01]  /*28b00*/  IADD3 R8, P0, R2, R153, RZ ;  /* 0x0000009902087210 */ /* 0x001fe20007f1e0ff */
[----:B------:R-:W-:-:S04]  /*28b10*/  IMAD R154, R3, 0x58, RZ ;  /* 0x00000058039a7824 */ /* 0x000fc800078e02ff */
[C---:B------:R-:W-:Y:S02]  /*28b20*/  IMAD.X R9, R4.reuse, 0x1, R16, P0 ;  /* 0x0000000104097824 */ /* 0x040fe400000e0610 */
[----:B------:R-:W4:Y:S01]  /*28b30*/  LDL R16, [R1+0x100c] ;  /* 0x00100c0001107983 */ /* 0x000f220000100800 */
[----:B------:R-:W-:Y:S01]  /*28b40*/  IMAD.X R153, R4, 0x1, R17, P1 ;  /* 0x0000000104997824 */ /* 0x000fe200008e0611 */
[----:B-1----:R-:W-:Y:S01]  /*28b50*/  IADD3 R22, P1, R2, R5, RZ ;  /* 0x0000000502167210 */ /* 0x002fe20007f3e0ff */
[C---:B------:R-:W-:Y:S01]  /*28b60*/  IMAD.IADD R5, R154.reuse, 0x1, R6 ;  /* 0x000000019a057824 */ /* 0x040fe200078e0206 */
[----:B------:R0:W4:Y:S04]  /*28b70*/  LDG.E.U8 R30, desc[UR60][R8.64] ;  /* 0x0000003c081e7981 */ /* 0x000128000c1e1100 */
[----:B------:R-:W4:Y:S04]  /*28b80*/  LDL R17, [R1+0x1010] ;  /* 0x0010100001117983 */ /* 0x000f280000100800 */
[----:B------:R1:W4:Y:S01]  /*28b90*/  LDG.E.U8 R31, desc[UR60][R152.64] ;  /* 0x0000003c981f7981 */ /* 0x000322000c1e1100 */
[----:B0-----:R-:W-:Y:S01]  /*28ba0*/  IMAD.IADD R9, R154, 0x1, R7 ;  /* 0x000000019a097824 */ /* 0x001fe200078e0207 */
[----:B------:R-:W-:Y:S01]  /*28bb0*/  IADD3 R8, P0, R2, R5, RZ ;  /* 0x0000000502087210 */ /* 0x000fe20007f1e0ff */
[----:B-1----:R-:W-:-:S02]  /*28bc0*/  IMAD.IADD R152, R154, 0x1, R10 ;  /* 0x000000019a987824 */ /* 0x002fc400078e020a */
[----:B---3--:R-:W-:Y:S02]  /*28bd0*/  IMAD.X R23, R4, 0x1, R15, P1 ;  /* 0x0000000104177824 */ /* 0x008fe400008e060f */
[----:B------:R-:W3:Y:S04]  /*28be0*/  LDL R15, [R1+0x1014] ;  /* 0x00101400010f7983 */ /* 0x000ee80000100800 */
[----:B------:R0:W3:Y:S02]  /*28bf0*/  LDG.E.U8 R29, desc[UR60][R22.64] ;  /* 0x0000003c161d7981 */ /* 0x0000e4000c1e1100 */
[----:B0-----:R-:W-:Y:S01]  /*28c00*/  IADD3 R22, P1, R2, R9, RZ ;  /* 0x0000000902167210 */ /* 0x001fe20007f3e0ff */
[----:B--2---:R-:W-:Y:S02]  /*28c10*/  IMAD.X R9, R4, 0x1, R13, P0 ;  /* 0x0000000104097824 */ /* 0x004fe400000e060d */
[----:B------:R-:W2:Y:S01]  /*28c20*/  LDL R13, [R1+0x1018] ;  /* 0x00101800010d7983 */ /* 0x000ea20000100800 */
[----:B------:R-:W-:Y:S01]  /*28c30*/  IADD3 R152, P0, R2, R152, RZ ;  /* 0x0000009802987210 */ /* 0x000fe20007f1e0ff */
[----:B------:R-:W-:-:S02]  /*28c40*/  IMAD R155, R3, 0x59, RZ ;  /* 0x00000059039b7824 */ /* 0x000fc400078e02ff */
[----:B------:R-:W-:Y:S01]  /*28c50*/  IMAD.IADD R5, R154, 0x1, R11 ;  /* 0x000000019a057824 */ /* 0x000fe200078e020b */
[----:B------:R0:W2:Y:S01]  /*28c60*/  LDG.E.U8 R70, desc[UR60][R8.64] ;  /* 0x0000003c08467981 */ /* 0x0000a2000c1e1100 */
[----:B----4-:R-:W-:-:S03]  /*28c70*/  IMAD.X R153, R4, 0x1, R14, P0 ;  /* 0x0000000104997824 */ /* 0x010fc600000e060e */
[----:B------:R-:W4:Y:S01]  /*28c80*/  LDL R14, [R1+0x101c] ;  /* 0x00101c00010e7983 */ /* 0x000f220000100800 */
[----:B------:R-:W-:Y:S02]  /*28c90*/  IMAD.X R23, R4, 0x1, R19, P1 ;  /* 0x0000000104177824 */ /* 0x000fe400008e0613 */
[C---:B0-----:R-:W-:Y:S01]  /*28ca0*/  IMAD.IADD R9, R155.reuse, 0x1, R6 ;  /* 0x000000019b097824 */ /* 0x041fe200078e0206 */
[----:B------:R-:W-:Y:S01]  /*28cb0*/  IADD3 R8, P1, R2, R5, RZ ;  /* 0x0000000502087210 */ /* 0x000fe20007f3e0ff */
[----:B------:R0:W4:Y:S04]  /*28cc0*/  LDG.E.U8 R68, desc[UR60][R152.64] ;  /* 0x0000003c98447981 */ /* 0x000128000c1e1100 */
[----:B------:R1:W4:Y:S01]  /*28cd0*/  LDG.E.U8 R69, desc[UR60][R22.64] ;  /* 0x0000003c16457981 */ /* 0x000322000c1e1100 */
[----:B------:R-:W-:-:S03]  /*28ce0*/  IMAD.IADD R5, R155, 0x1, R7 ;  /* 0x000000019b057824 */ /* 0x000fc600078e0207 */
[----:B------:R-:W4:Y:S01]  /*28cf0*/  LDL R19, [R1+0x1020] ;  /* 0x0010200001137983 */ /* 0x000f220000100800 */
[----:B0-----:R-:W-:Y:S01]  /*28d00*/  IMAD.IADD R153, R155, 0x1, R10 ;  /* 0x000000019b997824 */ /* 0x001fe200078e020a */
[----:B-1----:R-:W-:Y:S01]  /*28d10*/  IADD3 R22, P0, R2, R9, RZ ;  /* 0x0000000902167210 */ /* 0x002fe20007f1e0ff */
[----:B------:R-:W-:-:S04]  /*28d20*/  IMAD.X R9, R4, 0x1, R18, P1 ;  /* 0x0000000104097824 */ /* 0x000fc800008e0612 */
[----:B------:R-:W-:Y:S01]  /*28d30*/  IMAD.X R23, R4, 0x1, R16, P0 ;  /* 0x0000000104177824 */ /* 0x000fe200000e0610 */
[----:B------:R0:W4:Y:S04]  /*28d40*/  LDG.E.U8 R64, desc[UR60][R8.64] ;  /* 0x0000003c08407981 */ /* 0x000128000c1e1100 */
[----:B------:R-:W4:Y:S01]  /*28d50*/  LDL R16, [R1+0x1024] ;  /* 0x0010240001107983 */ /* 0x000f220000100800 */
[C---:B------:R-:W-:Y:S01]  /*28d60*/  IADD3 R152, P1, R2.reuse, R5, RZ ;  /* 0x0000000502987210 */ /* 0x040fe20007f3e0ff */
[----:B------:R-:W-:Y:S02]  /*28d70*/  IMAD.IADD R5, R155, 0x1, R11 ;  /* 0x000000019b057824 */ /* 0x000fe400078e020b */
[----:B------:R-:W4:Y:S01]  /*28d80*/  LDL R18, [R1+0x1028] ;  /* 0x0010280001127983 */ /* 0x000f220000100800 */
[----:B0-----:R-:W-:Y:S01]  /*28d90*/  IADD3 R8, P0, R2, R153, RZ ;  /* 0x0000009902087210 */ /* 0x001fe20007f1e0ff */
[----:B------:R-:W-:-:S02]  /*28da0*/  IMAD.X R153, R4, 0x1, R17, P1 ;  /* 0x0000000104997824 */ /* 0x000fc400008e0611 */
[----:B------:R0:W4:Y:S01]  /*28db0*/  LDG.E.U8 R219, desc[UR60][R22.64] ;  /* 0x0000003c16db7981 */ /* 0x000122000c1e1100 */
[----:B------:R-:W-:-:S03]  /*28dc0*/  IMAD R154, R3, 0x5a, RZ ;  /* 0x0000005a039a7824 */ /* 0x000fc600078e02ff */
[----:B------:R-:W4:Y:S04]  /*28dd0*/  LDL R17, [R1+0x1030] ;  /* 0x0010300001117983 */ /* 0x000f280000100800 */
[----:B------:R-:W4:Y:S01]  /*28de0*/  LDG.E.U8 R43, desc[UR60][R152.64] ;  /* 0x0000003c982b7981 */ /* 0x000f22000c1e1100 */
[----:B0-----:R-:W-:Y:S01]  /*28df0*/  IADD3 R22, P1, R2, R5, RZ ;  /* 0x0000000502167210 */ /* 0x001fe20007f3e0ff */
[----:B------:R-:W-:Y:S02]  /*28e00*/  IMAD.IADD R5, R154, 0x1, R6 ;  /* 0x000000019a057824 */ /* 0x000fe400078e0206 */
[----:B---3--:R-:W-:Y:S02]  /*28e10*/  IMAD.X R9, R4, 0x1, R15, P0 ;  /* 0x0000000104097824 */ /* 0x008fe400000e060f */
[----:B------:R-:W3:Y:S04]  /*28e20*/  LDL R15, [R1+0x102c] ;  /* 0x00102c00010f7983 */ /* 0x000ee80000100800 */
[----:B------:R0:W3:Y:S02]  /*28e30*/  LDG.E.U8 R118, desc[UR60][R8.64] ;  /* 0x0000003c08767981 */ /* 0x0000e4000c1e1100 */
[----:B0-----:R-:W-:Y:S01]  /*28e40*/  IMAD.IADD R9, R154, 0x1, R7 ;  /* 0x000000019a097824 */ /* 0x001fe200078e0207 */
[----:B------:R-:W-:Y:S01]  /*28e50*/  IADD3 R8, P0, R2, R5, RZ ;  /* 0x0000000502087210 */ /* 0x000fe20007f1e0ff */
[----:B--2---:R-:W-:-:S02]  /*28e60*/  IMAD.X R23, R4, 0x1, R13, P1 ;  /* 0x0000000104177824 */ /* 0x004fc400008e060d */
[----:B------:R-:W2:Y:S04]  /*28e70*/  LDL R13, [R1+0x1034] ;  /* 0x00103400010d7983 */ /* 0x000ea80000100800 */
[----:B------:R0:W2:Y:S02]  /*28e80*/  LDG.E.U8 R117, desc[UR60][R22.64] ;  /* 0x0000003c16757981 */ /* 0x0000a4000c1e1100 */
[----:B0-----:R-:W-:Y:S01]  /*28e90*/  IADD3 R22, P1, R2, R9, RZ ;  /* 0x0000000902167210 */ /* 0x001fe20007f3e0ff */
[----:B----4-:R-:W-:Y:S02]  /*28ea0*/  IMAD.X R9, R4, 0x1, R14, P0 ;  /* 0x0000000104097824 */ /* 0x010fe400000e060e */
[----:B------:R-:W4:Y:S01]  /*28eb0*/  LDL R14, [R1+0x1038] ;  /* 0x00103800010e7983 */ /* 0x000f220000100800 */
[----:B------:R-:W-:-:S02]  /*28ec0*/  IMAD.IADD R152, R154, 0x1, R10 ;  /* 0x000000019a987824 */ /* 0x000fc400078e020a */
[----:B------:R-:W-:Y:S01]  /*28ed0*/  IMAD R155, R3, 0x5b, RZ ;  /* 0x0000005b039b7824 */ /* 0x000fe200078e02ff */
[----:B------:R0:W4:Y:S01]  /*28ee0*/  LDG.E.U8 R76, desc[UR60][R8.64] ;  /* 0x0000003c084c7981 */ /* 0x000122000c1e1100 */
[----:B------:R-:W-:Y:S01]  /*28ef0*/  IMAD.IADD R5, R154, 0x1, R11 ;  /* 0x000000019a057824 */ /* 0x000fe200078e020b */
[----:B------:R-:W-:Y:S01]  /*28f00*/  IADD3 R152, P0, R2, R152, RZ ;  /* 0x0000009802987210 */ /* 0x000fe20007f1e0ff */
[----:B------:R-:W-:Y:S02]  /*28f10*/  IMAD.X R23, R4, 0x1, R19, P1 ;  /* 0x0000000104177824 */ /* 0x000fe400008e0613 */
[----:B------:R-:W4:Y:S04]  /*28f20*/  LDL R19, [R1+0x1040] ;  /* 0x0010400001137983 */ /* 0x000f280000100800 */
[----:B------:R1:W4:Y:S01]  /*28f30*/  LDG.E.U8 R115, desc[UR60][R22.64] ;  /* 0x0000003c16737981 */ /* 0x000322000c1e1100 */
[----:B0-----:R-:W-:Y:S01]  /*28f40*/  IMAD.IADD R9, R155, 0x1, R6 ;  /* 0x000000019b097824 */ /* 0x001fe200078e0206 */
[----:B------:R-:W-:Y:S01]  /*28f50*/  IADD3 R8, P1, R2, R5, RZ ;  /* 0x0000000502087210 */ /* 0x000fe20007f3e0ff */
[----:B------:R-:W-:-:S02]  /*28f60*/  IMAD.X R153, R4, 0x1, R16, P0 ;  /* 0x0000000104997824 */ /* 0x000fc400000e0610 */
[----:B------:R-:W4:Y:S01]  /*28f70*/  LDL R16, [R1+0x103c] ;  /* 0x00103c0001107983 */ /* 0x000f220000100800 */
[----:B-1----:R-:W-:Y:S01]  /*28f80*/  IADD3 R22, P0, R2, R9, RZ ;  /* 0x0000000902167210 */ /* 0x002fe20007f1e0ff */
[----:B------:R-:W-:Y:S02]  /*28f90*/  IMAD.X R9, R4, 0x1, R18, P1 ;  /* 0x0000000104097824 */ /* 0x000fe400008e0612 */
[----:B------:R0:W4:Y:S01]  /*28fa0*/  LDG.E.U8 R55, desc[UR60][R152.64] ;  /* 0x0000003c98377981 */ /* 0x000122000c1e1100 */
[----:B------:R-:W-:-:S03]  /*28fb0*/  IMAD.IADD R5, R155, 0x1, R7 ;  /* 0x000000019b057824 */ /* 0x000fc600078e0207 */
[----:B------:R1:W4:Y:S04]  /*28fc0*/  LDG.E.U8 R56, desc[UR60][R8.64] ;  /* 0x0000003c08387981 */ /* 0x000328000c1e1100 */
[----:B------:R-:W4:Y:S01]  /*28fd0*/  LDL R18, [R1+0x1048] ;  /* 0x0010480001127983 */ /* 0x000f220000100800 */
[C---:B0-----:R-:W-:Y:S01]  /*28fe0*/  IMAD.IADD R153, R155.reuse, 0x1, R10 ;  /* 0x000000019b997824 */ /* 0x041fe200078e020a */
[----:B------:R-:W-:Y:S01]  /*28ff0*/  IADD3 R152, P1, R2, R5, RZ ;  /* 0x0000000502987210 */ /* 0x000fe20007f3e0ff */
[----:B------:R-:W-:Y:S02]  /*29000*/  IMAD.IADD R5, R155, 0x1, R11 ;  /* 0x000000019b057824 */ /* 0x000fe400078e020b */
[----:B---3--:R-:W-:Y:S01]  /*29010*/  IMAD.X R23, R4, 0x1, R15, P0 ;  /* 0x0000000104177824 */ /* 0x008fe200000e060f */
[----:B-1----:R-:W-:Y:S01]  /*29020*/  IADD3 R8, P0, R2, R153, RZ ;  /* 0x0000009902087210 */ /* 0x002fe20007f1e0ff */
[----:B------:R-:W3:Y:S01]  /*29030*/  LDL R15, [R1+0x1044] ;  /* 0x00104400010f7983 */ /* 0x000ee20000100800 */
[----:B------:R-:W-:-:S03]  /*29040*/  IMAD.X R153, R4, 0x1, R17, P1 ;  /* 0x0000000104997824 */ /* 0x000fc600008e0611 */
[----:B------:R0:W3:Y:S04]  /*29050*/  LDG.E.U8 R60, desc[UR60][R22.64] ;  /* 0x0000003c163c7981 */ /* 0x0000e8000c1e1100 */
[----:B------:R-:W3:Y:S01]  /*29060*/  LDL R17, [R1+0x1050] ;  /* 0x0010500001117983 */ /* 0x000ee20000100800 */
[----:B------:R-:W-:-:S03]  /*29070*/  IMAD R154, R3, 0x5c, RZ ;  /* 0x0000005c039a7824 */ /* 0x000fc600078e02ff */
[----:B------:R-:W3:Y:S01]  /*29080*/  LDG.E.U8 R59, desc[UR60][R152.64] ;  /* 0x0000003c983b7981 */ /* 0x000ee2000c1e1100 */
[----:B0-----:R-:W-:Y:S01]  /*29090*/  IADD3 R22, P1, R2, R5, RZ ;  /* 0x0000000502167210 */ /* 0x001fe20007f3e0ff */
[----:B--2---:R-:W-:Y:S02]  /*290a0*/  IMAD.X R9, R4, 0x1, R13, P0 ;  /* 0x0000000104097824 */ /* 0x004fe400000e060d */
[----:B------:R-:W2:Y:S01]  /*290b0*/  LDL R13, [R1+0x104c] ;  /* 0x00104c00010d7983 */ /* 0x000ea20000100800 */
[----:B------:R-:W-:-:S03]  /*290c0*/  IMAD.IADD R5, R154, 0x1, R6 ;  /* 0x000000019a057824 */ /* 0x000fc600078e0206 */
[----:B------:R0:W2:Y:S01]  /*290d0*/  LDG.E.U8 R111, desc[UR60][R8.64] ;  /* 0x0000003c086f7981 */ /* 0x0000a2000c1e1100 */
[----:B----4-:R-:W-:-:S03]  /*290e0*/  IMAD.X R23, R4, 0x1, R14, P1 ;  /* 0x0000000104177824 */ /* 0x010fc600008e060e */
[----:B------:R-:W4:Y:S01]  /*290f0*/  LDL R14, [R1+0x1054] ;  /* 0x00105400010e7983 */ /* 0x000f220000100800 */
[----:B0-----:R-:W-:Y:S01]  /*29100*/  IMAD.IADD R9, R154, 0x1, R7 ;  /* 0x000000019a097824 */ /* 0x001fe200078e0207 */
[----:B------:R-:W-:Y:S01]  /*29110*/  IADD3 R8, P0, R2, R5, RZ ;  /* 0x0000000502087210 */ /* 0x000fe20007f1e0ff */
[C---:B------:R-:W-:Y:S01]  /*29120*/  IMAD.IADD R152, R154.reuse, 0x1, R10 ;  /* 0x000000019a987824 */ /* 0x040fe200078e020a */
[----:B------:R0:W4:Y:S01]  /*29130*/  LDG.E.U8 R112, desc[UR60][R22.64] ;  /* 0x0000003c16707981 */ /* 0x000122000c1e1100 */
[----:B------:R-:W-:Y:S02]  /*29140*/  IMAD R155, R3, 0x5d, RZ ;  /* 0x0000005d039b7824 */ /* 0x000fe400078e02ff */
[----:B------:R-:W-:Y:S01]  /*29150*/  IMAD.IADD R5, R154, 0x1, R11 ;  /* 0x000000019a057824 */ /* 0x000fe200078e020b */
[----:B0-----:R-:W-:Y:S01]  /*29160*/  IADD3 R22, P1, R2, R9, RZ ;  /* 0x0000000902167210 */ /* 0x001fe20007f3e0ff */
[----:B------:R-:W-:Y:S01]  /*29170*/  IMAD.X R9, R4, 0x1, R16, P0 ;  /* 0x0000000104097824 */ /* 0x000fe200000e0610 */
[----:B------:R-:W-:Y:S01]  /*29180*/  IADD3 R152, P0, R2, R152, RZ ;  /* 0x0000009802987210 */ /* 0x000fe20007f1e0ff */
[----:B------:R-:W4:Y:S02]  /*29190*/  LDL R16, [R1+0x1058] ;  /* 0x0010580001107983 */ /* 0x000f240000100800 */
[----:B------:R-:W-:-:S02]  /*291a0*/  IMAD.X R23, R4, 0x1, R19, P1 ;  /* 0x0000000104177824 */ /* 0x000fc400008e0613 */
[----:B------:R0:W4:Y:S04]  /*291b0*/  LDG.E.U8 R125, desc[UR60][R8.64] ;  /* 0x0000003c087d7981 */ /* 0x000128000c1e1100 */
[----:B------:R1:W4:Y:S04]  /*291c0*/  LDG.E.U8 R124, desc[UR60][R22.64] ;  /* 0x0000003c167c7981 */ /* 0x000328000c1e1100 */
[----:B------:R-:W4:Y:S01]  /*291d0*/  LDL R19, [R1+0x1060] ;  /* 0x0010600001137983 */ /* 0x000f220000100800 */
[C---:B0-----:R-:W-:Y:S01]  /*291e0*/  IMAD.IADD R9, R155.reuse, 0x1, R6 ;  /* 0x000000019b097824 */ /* 0x041fe200078e0206 */
[----:B------:R-:W-:Y:S01]  /*291f0*/  IADD3 R8, P1, R2, R5, RZ ;  /* 0x0000000502087210 */ /* 0x000fe20007f3e0ff */
[----:B------:R-:W-:-:S02]  /*29200*/  IMAD.IADD R5, R155, 0x1, R7 ;  /* 0x000000019b057824 */ /* 0x000fc400078e0207 */
[----:B---3--:R-:W-:Y:S01]  /*29210*/  IMAD.X R153, R4, 0x1, R15, P0 ;  /* 0x0000000104997824 */ /* 0x008fe200000e060f */
[----:B-1----:R-:W-:Y:S01]  /*29220*/  IADD3 R22, P0, R2, R9, RZ ;  /* 0x0000000902167210 */ /* 0x002fe20007f1e0ff */
[----:B------:R-:W3:Y:S01]  /*29230*/  LDL R15, [R1+0x105c] ;  /* 0x00105c00010f7983 */ /* 0x000ee20000100800 */
[----:B------:R-:W-:-:S03]  /*29240*/  IMAD.X R9, R4, 0x1, R18, P1 ;  /* 0x0000000104097824 */ /* 0x000fc600008e0612 */
[----:B------:R0:W3:Y:S04]  /*29250*/  LDG.E.U8 R123, desc[UR60][R152.64] ;  /* 0x0000003c987b7981 */ /* 0x0000e8000c1e1100 */
[----:B------:R1:W3:Y:S04]  /*29260*/  LDG.E.U8 R50, desc[UR60][R8.64] ;  /* 0x0000003c08327981 */ /* 0x0002e8000c1e1100 */
[----:B------:R-:W3:Y:S01]  /*29270*/  LDL R18, [R1+0x1068] ;  /* 0x0010680001127983 */ /* 0x000ee20000100800 */
[----:B0-----:R-:W-:Y:S02]  /*29280*/  IMAD.IADD R153, R155, 0x1, R10 ;  /* 0x000000019b997824 */ /* 0x001fe400078e020a */
[----:B--2---:R-:W-:-:S02]  /*29290*/  IMAD.X R23, R4, 0x1, R13, P0 ;  /* 0x0000000104177824 */ /* 0x004fc400000e060d */
[----:B------:R-:W2:Y:S01]  /*292a0*/  LDL R13, [R1+0x1064] ;  /* 0x00106400010d7983 */ /* 0x000ea20000100800 */
[C---:B-1----:R-:W-:Y:S02]  /*292b0*/  IADD3 R8, P0, R2.reuse, R153, RZ ;  /* 0x0000009902087210 */ /* 0x042fe40007f1e0ff */
[----:B------:R-:W-:Y:S01]  /*292c0*/  IADD3 R152, P1, R2, R5, RZ ;  /* 0x0000000502987210 */ /* 0x000fe20007f3e0ff */
[----:B------:R-:W-:Y:S01]  /*292d0*/  IMAD R154, R3, 0x5e, RZ ;  /* 0x0000005e039a7824 */ /* 0x000fe200078e02ff */
[----:B------:R0:W2:Y:S03]  /*292e0*/  LDG.E.U8 R138, desc[UR60][R22.64] ;  /* 0x0000003c168a7981 */ /* 0x0000a6000c1e1100 */
[C---:B------:R-:W-:Y:S02]  /*292f0*/  IMAD.X R153, R4.reuse, 0x1, R17, P1 ;  /* 0x0000000104997824 */ /* 0x040fe400008e0611 */
[----:B------:R-:W2:Y:S01]  /*29300*/  LDL R17, [R1+0x1070] ;  /* 0x0010700001117983 */ /* 0x000ea20000100800 */
[----:B----4-:R-:W-:-:S03]  /*29310*/  IMAD.X R9, R4, 0x1, R14, P0 ;  /* 0x0000000104097824 */ /* 0x010fc600000e060e */
[----:B------:R1:W4:Y:S04]  /*29320*/  LDG.E.U8 R137, desc[UR60][R152.64] ;  /* 0x0000003c98897981 */ /* 0x000328000c1e1100 */
[----:B------:R-:W4:Y:S01]  /*29330*/  LDL R14, [R1+0x106c] ;  /* 0x00106c00010e7983 */ /* 0x000f220000100800 */
[----:B------:R-:W-:-:S03]  /*29340*/  IMAD.IADD R5, R155, 0x1, R11 ;  /* 0x000000019b057824 */ /* 0x000fc600078e020b */
[----:B------:R1:W4:Y:S02]  /*29350*/  LDG.E.U8 R136, desc[UR60][R8.64] ;  /* 0x0000003c08887981 */ /* 0x000324000c1e1100 */
[----:B0-----:R-:W-:Y:S01]  /*29360*/  IADD3 R22, P1, R2, R5, RZ ;  /* 0x0000000502167210 */ /* 0x001fe20007f3e0ff */
[C---:B------:R-:W-:Y:S02]  /*29370*/  IMAD.IADD R5, R154.reuse, 0x1, R6 ;  /* 0x000000019a057824 */ /* 0x040fe400078e0206 */
[C---:B-1----:R-:W-:Y:S02]  /*29380*/  IMAD.IADD R152, R154.reuse, 0x1, R10 ;  /* 0x000000019a987824 */ /* 0x042fe400078e020a */
[----:B------:R-:W-:Y:S01]  /*29390*/  IMAD.IADD R9, R154, 0x1, R7 ;  /* 0x000000019a097824 */ /* 0x000fe200078e0207 */
[----:B------:R-:W-:Y:S01]  /*293a0*/  IADD3 R8, P0, R2, R5, RZ ;  /* 0x0000000502087210 */ /* 0x000fe20007f1e0ff */
[----:B------:R-:W-:Y:S02]  /*293b0*/  IMAD.X R23, R4, 0x1, R16, P1 ;  /* 0x0000000104177824 */ /* 0x000fe400008e0610 */
[----:B------:R-:W4:Y:S04]  /*293c0*/  LDL R16, [R1+0x1074] ;  /* 0x0010740001107983 */ /* 0x000f280000100800 */
[----:B------:R0:W4:Y:S01]  /*293d0*/  LDG.E.U8 R135, desc[UR60][R22.64] ;  /* 0x0000003c16877981 */ /* 0x000122000c1e1100 */
[----:B------:R-:W-:-:S02]  /*293e0*/  IMAD R155, R3, 0x5f, RZ ;  /* 0x0000005f039b7824 */ /* 0x000fc400078e02ff */
[----:B------:R-:W-:Y:S01]  /*293f0*/  IMAD.IADD R5, R154, 0x1, R11 ;  /* 0x000000019a057824 */ /* 0x000fe200078e020b */
[----:B0-----:R-:W-:-:S05]  /*29400*/  IADD3 R22, P1, R2, R9, RZ ;  /* 0x0000000902167210 */ /* 0x001fca0007f3e0ff */
[C---:B------:R-:W-:Y:S02]  /*29410*/  IMAD.X R23, R4.reuse, 0x1, R19, P1 ;  /* 0x0000000104177824 */ /* 0x040fe400008e0613 */
[----:B------:R-:W4:Y:S04]  /*29420*/  LDL R19, [R1+0x1080] ;  /* 0x0010800001137983 */ /* 0x000f280000100800 */
[----:B------:R-:W4:Y:S01]  /*29430*/  LDG.E.U8 R85, desc[UR60][R22.64] ;  /* 0x0000003c16557981 */ /* 0x000f22000c1e1100 */
[----:B---3--:R-:W-:Y:S01]  /*29440*/  IMAD.X R9, R4, 0x1, R15, P0 ;  /* 0x0000000104097824 */ /* 0x008fe200000e060f */
[C---:B------:R-:W-:Y:S02]  /*29450*/  IADD3 R152, P0, R2.reuse, R152, RZ ;  /* 0x0000009802987210 */ /* 0x040fe40007f1e0ff */
[----:B------:R-:W3:Y:S04]  /*29460*/  LDL R15, [R1+0x1078] ;  /* 0x00107800010f7983 */ /* 0x000ee80000100800 */
[----:B------:R0:W3:Y:S02]  /*29470*/  LDG.E.U8 R86, desc[UR60][R8.64] ;  /* 0x0000003c08567981 */ /* 0x0000e4000c1e1100 */
[----:B0-----:R-:W-:Y:S01]  /*29480*/  IMAD.IADD R9, R155, 0x1, R6 ;  /* 0x000000019b097824 */ /* 0x001fe200078e0206 */
[----:B------:R-:W-:Y:S01]  /*29490*/  IADD3 R8, P1, R2, R5, RZ ;  /* 0x0000000502087210 */ /* 0x000fe20007f3e0ff */
[----:B--2---:R-:W-:-:S02]  /*294a0*/  IMAD.X R153, R4, 0x1, R13, P0 ;  /* 0x0000000104997824 */ /* 0x004fc400000e060d */
[----:B------:R-:W2:Y:S01]  /*294b0*/  LDL R13, [R1+0x107c] ;  /* 0x00107c00010d7983 */ /* 0x000ea20000100800 */
[----:B------:R-:W-:Y:S01]  /*294c0*/  IADD3 R22, P0, R2, R9, RZ ;  /* 0x0000000902167210 */ /* 0x000fe20007f1e0ff */
[----:B------:R-:W-:Y:S02]  /*294d0*/  IMAD.IADD R5, R155, 0x1, R7 ;  /* 0x000000019b057824 */ /* 0x000fe400078e0207 */
[----:B------:R-:W-:Y:S01]  /*294e0*/  IMAD.X R9, R4, 0x1, R18, P1 ;  /* 0x0000000104097824 */ /* 0x000fe200008e0612 */
[----:B------:R0:W2:Y:S04]  /*294f0*/  LDG.E.U8 R84, desc[UR60][R152.64] ;  /* 0x0000003c98547981 */ /* 0x0000a8000c1e1100 */
[----:B------:R1:W2:Y:S01]  /*29500*/  LDG.E.U8 R83, desc[UR60][R8.64] ;  /* 0x0000003c08537981 */ /* 0x0002a2000c1e1100 */
[----:B------:R-:W-:-:S03]  /*29510*/  IMAD R154, R3, 0x60, RZ ;  /* 0x00000060039a7824 */ /* 0x000fc600078e02ff */
[----:B------:R-:W2:Y:S01]  /*29520*/  LDL R18, [R1+0x1088] ;  /* 0x0010880001127983 */ /* 0x000ea20000100800 */
[C---:B0-----:R-:W-:Y:S01]  /*29530*/  IMAD.IADD R153, R155.reuse, 0x1, R10 ;  /* 0x000000019b997824 */ /* 0x041fe200078e020a */
[----:B------:R-:W-:Y:S01]  /*29540*/  IADD3 R152, P1, R2, R5, RZ ;  /* 0x0000000502987210 */ /* 0x000fe20007f3e0ff */
[----:B----4-:R-:W-:Y:S02]  /*29550*/  IMAD.X R23, R4, 0x1, R14, P0 ;  /* 0x0000000104177824 */ /* 0x010fe400000e060e */
[----:B------:R-:W4:Y:S01]  /*29560*/  LDL R14, [R1+0x1084] ;  /* 0x00108400010e7983 */ /* 0x000f220000100800 */
[----:B-1----:R-:W-:Y:S01]  /*29570*/  IADD3 R8, P0, R2, R153, RZ ;  /* 0x0000009902087210 */ /* 0x002fe20007f1e0ff */
[----:B------:R-:W-:Y:S02]  /*29580*/  IMAD.X R153, R4, 0x1, R17, P1 ;  /* 0x0000000104997824 */ /* 0x000fe400008e0611 */
[----:B------:R-:W4:Y:S01]  /*29590*/  LDL R17, [R1+0x108c] ;  /* 0x00108c0001117983 */ /* 0x000f220000100800 */
[----:B------:R-:W-:-:S03]  /*295a0*/  IMAD.IADD R5, R155, 0x1, R11 ;  /* 0x000000019b057824 */ /* 0x000fc600078e020b */
[----:B------:R0:W4:Y:S04]  /*295b0*/  LDG.E.U8 R28, desc[UR60][R22.64] ;  /* 0x0000003c161c7981 */ /* 0x000128000c1e1100 */
[----:B------:R1:W4:Y:S01]  /*295c0*/  LDG.E.U8 R27, desc[UR60][R152.64] ;  /* 0x0000003c981b7981 */ /* 0x000322000c1e1100 */
[----:B0-----:R-:W-:Y:S01]  /*295d0*/  IADD3 R22, P1, R2, R5, RZ ;  /* 0x0000000502167210 */ /* 0x001fe20007f3e0ff */
[----:B------:R-:W-:Y:S02]  /*295e0*/  IMAD.X R9, R4, 0x1, R16, P0 ;  /* 0x0000000104097824 */ /* 0x000fe400000e0610 */
[C---:B------:R-:W-:Y:S01]  /*295f0*/  IMAD.IADD R5, R154.reuse, 0x1, R6 ;  /* 0x000000019a057824 */ /* 0x040fe200078e0206 */
[----:B------:R-:W4:Y:S04]  /*29600*/  LDL R16, [R1+0x1090] ;  /* 0x0010900001107983 */ /* 0x000f280000100800 */
[----:B------:R0:W4:Y:S01]  /*29610*/  LDG.E.U8 R26, desc[UR60][R8.64] ;  /* 0x0000003c081a7981 */ /* 0x000122000c1e1100 */
[----:B-1----:R-:W-:-:S02]  /*29620*/  IMAD.IADD R152, R154, 0x1, R10 ;  /* 0x000000019a987824 */ /* 0x002fc400078e020a */
[----:B0-----:R-:W-:Y:S01]  /*29630*/  IMAD.IADD R9, R154, 0x1, R7 ;  /* 0x000000019a097824 */ /* 0x001fe200078e0207 */
[----:B------:R-:W-:Y:S01]  /*29640*/  IADD3 R8, P0, R2, R5, RZ ;  /* 0x0000000502087210 */ /* 0x000fe20007f1e0ff */
[----:B------:R-:W-:Y:S02]  /*29650*/  IMAD R155, R3, 0x61, RZ ;  /* 0x00000061039b7824 */ /* 0x000fe400078e02ff */
[----:B---3--:R-:W-:Y:S02]  /*29660*/  IMAD.X R23, R4, 0x1, R15, P1 ;  /* 0x0000000104177824 */ /* 0x008fe400008e060f */
[----:B------:R-:W3:Y:S04]  /*29670*/  LDL R15, [R1+0x1094] ;  /* 0x00109400010f7983 */ /* 0x000ee80000100800 */
[----:B------:R0:W3:Y:S02]  /*29680*/  LDG.E.U8 R25, desc[UR60][R22.64] ;  /* 0x0000003c16197981 */ /* 0x0000e4000c1e1100 */
[----:B0-----:R-:W-:Y:S01]  /*29690*/  IADD3 R22, P1, R2, R9, RZ ;  /* 0x0000000902167210 */ /* 0x001fe20007f3e0ff */
[----:B--2---:R-:W-:Y:S01]  /*296a0*/  IMAD.X R9, R4, 0x1, R13, P0 ;  /* 0x0000000104097824 */ /* 0x004fe200000e060d */
[----:B------:R-:W-:Y:S01]  /*296b0*/  IADD3 R152, P0, R2, R152, RZ ;  /* 0x0000009802987210 */ /* 0x000fe20007f1e0ff */
[----:B------:R-:W2:Y:S02]  /*296c0*/  LDL R13, [R1+0x1098] ;  /* 0x00109800010d7983 */ /* 0x000ea40000100800 */
[----:B------:R-:W-:-:S02]  /*296d0*/  IMAD.X R23, R4, 0x1, R19, P1 ;  /* 0x0000000104177824 */ /* 0x000fc400008e0613 */
[----:B------:R0:W2:Y:S04]  /*296e0*/  LDG.E.U8 R63, desc[UR60][R8.64] ;  /* 0x0000003c083f7981 */ /* 0x0000a8000c1e1100 */
[----:B------:R1:W2:Y:S01]  /*296f0*/  LDG.E.U8 R46, desc[UR60][R22.64] ;  /* 0x0000003c162e7981 */ /* 0x0002a2000c1e1100 */
[----:B------:R-:W-:-:S03]  /*29700*/  IMAD.IADD R5, R154, 0x1, R11 ;  /* 0x000000019a057824 */ /* 0x000fc600078e020b */
[----:B------:R-:W2:Y:S01]  /*29710*/  LDL R19, [R1+0x10a8] ;  /* 0x0010a80001137983 */ /* 0x000ea20000100800 */
[----:B0-----:R-:W-:Y:S02]  /*29720*/  IMAD.IADD R9, R155, 0x1, R6 ;  /* 0x000000019b097824 */ /* 0x001fe400078e0206 */
[----:B----4-:R-:W-:-:S03]  /*29730*/  IMAD.X R153, R4, 0x1, R14, P0 ;  /* 0x0000000104997824 */ /* 0x010fc600000e060e */
[----:B-1----:R-:W-:Y:S01]  /*29740*/  IADD3 R22, P0, R2, R9, RZ ;  /* 0x0000000902167210 */ /* 0x002fe20007f1e0ff */
[----:B------:R-:W4:Y:S04]  /*29750*/  LDL R14, [R1+0x109c] ;  /* 0x00109c00010e7983 */ /* 0x000f280000100800 */
[----:B------:R-:W-:Y:S01]  /*29760*/  IMAD.X R23, R4, 0x1, R17, P0 ;  /* 0x0000000104177824 */ /* 0x000fe200000e0611 */
[----:B------:R-:W-:Y:S01]  /*29770*/  IADD3 R8, P1, R2, R5, RZ ;  /* 0x0000000502087210 */ /* 0x000fe20007f3e0ff */
[----:B------:R-:W4:Y:S01]  /*29780*/  LDL R17, [R1+0x10a4] ;  /* 0x0010a40001117983 */ /* 0x000f220000100800 */
[----:B------:R-:W-:-:S03]  /*29790*/  IMAD.IADD R5, R155, 0x1, R7 ;  /* 0x000000019b057824 */ /* 0x000fc600078e0207 */
[----:B------:R-:W-:Y:S01]  /*297a0*/  IMAD.X R9, R4, 0x1, R18, P1 ;  /* 0x0000000104097824 */ /* 0x000fe200008e0612 */
[----:B------:R0:W4:Y:S04]  /*297b0*/  LDG.E.U8 R45, desc[UR60][R152.64] ;  /* 0x0000003c982d7981 */ /* 0x000128000c1e1100 */
[----:B------:R1:W4:Y:S01]  /*297c0*/  LDG.E.U8 R44, desc[UR60][R8.64] ;  /* 0x0000003c082c7981 */ /* 0x000322000c1e1100 */
[----:B------:R-:W-:-:S03]  /*297d0*/  IMAD R154, R3, 0x62, RZ ;  /* 0x00000062039a7824 */ /* 0x000fc600078e02ff */
[----:B------:R1:W4:Y:S01]  /*297e0*/  LDG.E.U8 R116, desc[UR60][R22.64] ;  /* 0x0000003c16747981 */ /* 0x000322000c1e1100 */
[C---:B0-----:R-:W-:Y:S01]  /*297f0*/  IMAD.IADD R153, R155.reuse, 0x1, R10 ;  /* 0x000000019b997824 */ /* 0x041fe200078e020a */
[C---:B------:R-:W-:Y:S01]  /*29800*/  IADD3 R152, P1, R2.reuse, R5, RZ ;  /* 0x0000000502987210 */ /* 0x040fe20007f3e0ff */
[----:B------:R-:W-:Y:S01]  /*29810*/  IMAD.IADD R5, R155, 0x1, R11 ;  /* 0x000000019b057824 */ /* 0x000fe200078e020b */
[----:B------:R-:W4:Y:S02]  /*29820*/  LDL R18, [R1+0x10b0] ;  /* 0x0010b00001127983 */ /* 0x000f240000100800 */
[----:B-1----:R-:W-:Y:S01]  /*29830*/  IADD3 R8, P0, R2, R153, RZ ;  /* 0x0000009902087210 */ /* 0x002fe20007f1e0ff */
[----:B------:R-:W-:Y:S01]  /*29840*/  IMAD.X R153, R4, 0x1, R16, P1 ;  /* 0x0000000104997824 */ /* 0x000fe200008e0610 */
[----:B------:R-:W-:Y:S01]  /*29850*/  IADD3 R22, P1, R2, R5, RZ ;  /* 0x0000000502167210 */ /* 0x000fe20007f3e0ff */
[----:B------:R-:W-:-:S03]  /*29860*/  IMAD.IADD R5, R154, 0x1, R6 ;  /* 0x000000019a057824 */ /* 0x000fc600078e0206 */
[----:B------:R0:W4:Y:S02]  /*29870*/  LDG.E.U8 R16, desc[UR60][R152.64] ;  /* 0x0000003c98107981 */ /* 0x000124000c1e1100 */
[----:B0-----:R-:W-:Y:S02]  /*29880*/  IMAD.IADD R152, R154, 0x1, R10 ;  /* 0x000000019a987824 */ /* 0x001fe400078e020a */
        /* <DEDUP_REMOVED lines=9> */
[----:B----4-:R-:W-:Y:S01]  /*29920*/  IMAD.X R9, R4, 0x1, R14, P0 ;  /* 0x0000000104097824 */ /* 0x010fe200000e060e */
[----:B------:R-:W-:Y:S01]  /*29930*/  IADD3 R152, P0, R2, R152, RZ ;  /* 0x0000009802987210 */ /* 0x000fe20007f1e0ff */
[----:B------:R-:W4:Y:S04]  /*29940*/  LDL R14, [R1+0x10b8] ;  /* 0x0010b800010e7983 */ /* 0x000f280000100800 */
[----:B------:R-:W-:Y:S01]  /*29950*/  IMAD.X R153, R4, 0x1, R17, P0 ;  /* 0x0000000104997824 */ /* 0x000fe200000e0611 */
[----:B------:R0:W4:Y:S04]  /*29960*/  LDG.E.U8 R57, desc[UR60][R8.64] ;  /* 0x0000003c08397981 */ /* 0x000128000c1e1100 */
[----:B------:R-:W4:Y:S01]  /*29970*/  LDL R17, [R1+0x10bc] ;  /* 0x0010bc0001117983 */ /* 0x000f220000100800 */
[----:B------:R-:W-:-:S02]  /*29980*/  IMAD R155, R3, 0x63, RZ ;  /* 0x00000063039b7824 */ /* 0x000fc400078e02ff */
[----:B------:R-:W-:Y:S01]  /*29990*/  IMAD.IADD R5, R154, 0x1, R11 ;  /* 0x000000019a057824 */ /* 0x000fe200078e020b */
[----:B------:R1:W4:Y:S01]  /*299a0*/  LDG.E.U8 R66, desc[UR60][R152.64] ;  /* 0x0000003c98427981 */ /* 0x000322000c1e1100 */
[----:B------:R-:W-:Y:S02]  /*299b0*/  IMAD.X R23, R4, 0x1, R20, P1 ;  /* 0x0000000104177824 */ /* 0x000fe400008e0614 */
[C---:B0-----:R-:W-:Y:S01]  /*299c0*/  IMAD.IADD R9, R155.reuse, 0x1, R6 ;  /* 0x000000019b097824 */ /* 0x041fe200078e0206 */
[----:B------:R-:W-:Y:S01]  /*299d0*/  IADD3 R8, P1, R2, R5, RZ ;  /* 0x0000000502087210 */ /* 0x000fe20007f3e0ff */
[C---:B------:R-:W-:Y:S01]  /*299e0*/  IMAD.IADD R5, R155.reuse, 0x1, R7 ;  /* 0x000000019b057824 */ /* 0x040fe200078e0207 */
[----:B------:R0:W4:Y:S01]  /*299f0*/  LDG.E.U8 R65, desc[UR60][R22.64] ;  /* 0x0000003c16417981 */ /* 0x000122000c1e1100 */
[----:B-1----:R-:W-:-:S03]  /*29a00*/  IMAD.IADD R153, R155, 0x1, R10 ;  /* 0x000000019b997824 */ /* 0x002fc600078e020a */
[----:B------:R-:W4:Y:S01]  /*29a10*/  LDL R20, [R1+0x10d4] ;  /* 0x0010d40001147983 */ /* 0x000f220000100800 */
[----:B0-----:R-:W-:Y:S01]  /*29a20*/  IADD3 R22, P0, R2, R9, RZ ;  /* 0x0000000902167210 */ /* 0x001fe20007f1e0ff */
[----:B------:R-:W-:Y:S01]  /*29a30*/  IMAD.X R9, R4, 0x1, R19, P1 ;  /* 0x0000000104097824 */ /* 0x000fe200008e0613 */
[----:B------:R-:W-:Y:S01]  /*29a40*/  IADD3 R152, P1, R2, R5, RZ ;  /* 0x0000000502987210 */ /* 0x000fe20007f3e0ff */
[----:B------:R-:W4:Y:S01]  /*29a50*/  LDL R19, [R1+0x10c4] ;  /* 0x0010c40001137983 */ /* 0x000f220000100800 */
[----:B------:R-:W-:Y:S02]  /*29a60*/  IMAD.IADD R5, R155, 0x1, R11 ;  /* 0x000000019b057824 */ /* 0x000fe400078e020b */
[----:B------:R-:W-:Y:S02]  /*29a70*/  IMAD R154, R3, 0x64, RZ ;  /* 0x00000064039a7824 */ /* 0x000fe400078e02ff */
[----:B---3--:R-:W-:Y:S02]  /*29a80*/  IMAD.X R23, R4, 0x1, R15, P0 ;  /* 0x0000000104177824 */ /* 0x008fe400000e060f */
[----:B------:R0:W3:Y:S04]  /*29a90*/  LDG.E.U8 R15, desc[UR60][R8.64] ;  /* 0x0000003c080f7981 */ /* 0x0000e8000c1e1100 */
[----:B------:R1:W3:Y:S01]  /*29aa0*/  LDG.E.U8 R113, desc[UR60][R22.64] ;  /* 0x0000003c16717981 */ /* 0x0002e2000c1e1100 */
[----:B0-----:R-:W-:Y:S01]  /*29ab0*/  IADD3 R8, P0, R2, R153, RZ ;  /* 0x0000009902087210 */ /* 0x001fe20007f1e0ff */
[----:B------:R-:W-:-:S02]  /*29ac0*/  IMAD.X R153, R4, 0x1, R18, P1 ;  /* 0x0000000104997824 */ /* 0x000fc400008e0612 */
[----:B------:R-:W3:Y:S01]  /*29ad0*/  LDL R18, [R1+0x10c8] ;  /* 0x0010c80001127983 */ /* 0x000ee20000100800 */
[----:B-1----:R-:W-:Y:S01]  /*29ae0*/  IADD3 R22, P1, R2, R5, RZ ;  /* 0x0000000502167210 */ /* 0x002fe20007f3e0ff */
[----:B------:R-:W-:Y:S02]  /*29af0*/  IMAD.IADD R5, R154, 0x1, R6 ;  /* 0x000000019a057824 */ /* 0x000fe400078e0206 */
[----:B------:R-:W3:Y:S01]  /*29b00*/  LDG.E.U8 R114, desc[UR60][R152.64] ;  /* 0x0000003c98727981 */ /* 0x000ee2000c1e1100 */
[----:B--2---:R-:W-:-:S03]  /*29b10*/  IMAD.X R9, R4, 0x1, R13, P0 ;  /* 0x0000000104097824 */ /* 0x004fc600000e060d */
[----:B------:R-:W2:Y:S04]  /*29b20*/  LDL R13, [R1+0x10cc] ;  /* 0x0010cc00010d7983 */ /* 0x000ea80000100800 */
[----:B------:R0:W2:Y:S02]  /*29b30*/  LDG.E.U8 R130, desc[UR60][R8.64] ;  /* 0x0000003c08827981 */ /* 0x0000a4000c1e1100 */
[----:B0-----:R-:W-:Y:S01]  /*29b40*/  IMAD.IADD R9, R154, 0x1, R7 ;  /* 0x000000019a097824 */ /* 0x001fe200078e0207 */
[----:B------:R-:W-:Y:S01]  /*29b50*/  IADD3 R8, P0, R2, R5, RZ ;  /* 0x0000000502087210 */ /* 0x000fe20007f1e0ff */
[----:B----4-:R-:W-:-:S05]  /*29b60*/  IMAD.X R23, R4, 0x1, R14, P1 ;  /* 0x0000000104177824 */ /* 0x010fca00008e060e */
[----:B------:R0:W4:Y:S02]  /*29b70*/  LDG.E.U8 R14, desc[UR60][R22.64] ;  /* 0x0000003c160e7981 */ /* 0x000124000c1e1100 */
[----:B0-----:R-:W-:Y:S01]  /*29b80*/  IADD3 R22, P1, R2, R9, RZ ;  /* 0x0000000902167210 */ /* 0x001fe20007f3e0ff */
[----:B------:R-:W-:Y:S02]  /*29b90*/  IMAD.X R9, R4, 0x1, R17, P0 ;  /* 0x0000000104097824 */ /* 0x000fe400000e0611 */
[----:B------:R-:W4:Y:S01]  /*29ba0*/  LDL R17, [R1+0x10d8] ;  /* 0x0010d80001117983 */ /* 0x000f220000100800 */
[C---:B------:R-:W-:Y:S02]  /*29bb0*/  IMAD.IADD R152, R154.reuse, 0x1, R10 ;  /* 0x000000019a987824 */ /* 0x040fe400078e020a */
[----:B------:R-:W-:Y:S01]  /*29bc0*/  IMAD R155, R3, 0x65, RZ ;  /* 0x00000065039b7824 */ /* 0x000fe200078e02ff */
[----:B------:R0:W4:Y:S01]  /*29bd0*/  LDG.E.U8 R49, desc[UR60][R8.64] ;  /* 0x0000003c08317981 */ /* 0x000122000c1e1100 */
[----:B------:R-:W-:Y:S01]  /*29be0*/  IMAD.IADD R5, R154, 0x1, R11 ;  /* 0x000000019a057824 */ /* 0x000fe200078e020b */
[----:B------:R-:W-:Y:S01]  /*29bf0*/  IADD3 R152, P0, R2, R152, RZ ;  /* 0x0000009802987210 */ /* 0x000fe20007f1e0ff */
[----:B------:R-:W-:-:S02]  /*29c00*/  IMAD.X R23, R4, 0x1, R24, P1 ;  /* 0x0000000104177824 */ /* 0x000fc400008e0618 */
[----:B------:R-:W4:Y:S04]  /*29c10*/  LDL R24, [R1+0x10e8] ;  /* 0x0010e80001187983 */ /* 0x000f280000100800 */
[----:B------:R1:W4:Y:S01]  /*29c20*/  LDG.E.U8 R48, desc[UR60][R22.64] ;  /* 0x0000003c16307981 */ /* 0x000322000c1e1100 */
[C---:B0-----:R-:W-:Y:S01]  /*29c30*/  IMAD.IADD R9, R155.reuse, 0x1, R6 ;  /* 0x000000019b097824 */ /* 0x041fe200078e0206 */
[----:B------:R-:W-:Y:S01]  /*29c40*/  IADD3 R8, P1, R2, R5, RZ ;  /* 0x0000000502087210 */ /* 0x000fe20007f3e0ff */
[----:B------:R-:W-:Y:S02]  /*29c50*/  IMAD.X R153, R4, 0x1, R19, P0 ;  /* 0x0000000104997824 */ /* 0x000fe400000e0613 */
[----:B------:R-:W4:Y:S01]  /*29c60*/  LDL R19, [R1+0x10dc] ;  /* 0x0010dc0001137983 */ /* 0x000f220000100800 */
[----:B------:R-:W-:-:S03]  /*29c70*/  IMAD.IADD R5, R155, 0x1, R7 ;  /* 0x000000019b057824 */ /* 0x000fc600078e0207 */
[----:B------:R0:W4:Y:S01]  /*29c80*/  LDG.E.U8 R47, desc[UR60][R152.64] ;  /* 0x0000003c982f7981 */ /* 0x000122000c1e1100 */
[----:B-1----:R-:W-:Y:S01]  /*29c90*/  IADD3 R22, P0, R2, R9, RZ ;  /* 0x0000000902167210 */ /* 0x002fe20007f1e0ff */
[C---:B0-----:R-:W-:Y:S02]  /*29ca0*/  IMAD.IADD R153, R155.reuse, 0x1, R10 ;  /* 0x000000019b997824 */ /* 0x041fe400078e020a */
[----:B---3--:R-:W-:Y:S02]  /*29cb0*/  IMAD.X R9, R4, 0x1, R18, P1 ;  /* 0x0000000104097824 */ /* 0x008fe400008e0612 */
[----:B------:R-:W3:Y:S01]  /*29cc0*/  LDL R18, [R1+0x10e4] ;  /* 0x0010e40001127983 */ /* 0x000ee20000100800 */
[----:B------:R-:W-:Y:S01]  /*29cd0*/  IADD3 R152, P1, R2, R5, RZ ;  /* 0x0000000502987210 */ /* 0x000fe20007f3e0ff */
[----:B------:R-:W-:Y:S02]  /*29ce0*/  IMAD.IADD R5, R155, 0x1, R11 ;  /* 0x000000019b057824 */ /* 0x000fe400078e020b */
[----:B--2---:R-:W-:-:S02]  /*29cf0*/  IMAD.X R23, R4, 0x1, R13, P0 ;  /* 0x0000000104177824 */ /* 0x004fc400000e060d */
[----:B------:R0:W2:Y:S04]  /*29d00*/  LDG.E.U8 R13, desc[UR60][R8.64] ;  /* 0x0000003c080d7981 */ /* 0x0000a8000c1e1100 */
[----:B------:R1:W2:Y:S01]  /*29d10*/  LDG.E.U8 R134, desc[UR60][R22.64] ;  /* 0x0000003c16867981 */ /* 0x0002a2000c1e1100 */
[----:B0-----:R-:W-:Y:S01]  /*29d20*/  IADD3 R8, P0, R2, R153, RZ ;  /* 0x0000009902087210 */ /* 0x001fe20007f1e0ff */
[C---:B------:R-:W-:Y:S02]  /*29d30*/  IMAD.X R153, R4.reuse, 0x1, R21, P1 ;  /* 0x0000000104997824 */ /* 0x040fe400008e0615 */
[----:B------:R-:W-:Y:S02]  /*29d40*/  IMAD R154, R3, 0x66, RZ ;  /* 0x00000066039a7824 */ /* 0x000fe400078e02ff */
[----:B------:R-:W-:Y:S01]  /*29d50*/  IMAD.X R9, R4, 0x1, R20, P0 ;  /* 0x0000000104097824 */ /* 0x000fe200000e0614 */
[----:B-1----:R-:W-:Y:S01]  /*29d60*/  IADD3 R22, P1, R2, R5, RZ ;  /* 0x0000000502167210 */ /* 0x002fe20007f3e0ff */
[----:B------:R-:W2:Y:S04]  /*29d70*/  LDL R20, [R1+0x10ec] ;  /* 0x0010ec0001147983 */ /* 0x000ea80000100800 */
[----:B------:R0:W2:Y:S04]  /*29d80*/  LDG.E.U8 R132, desc[UR60][R8.64] ;  /* 0x0000003c08847981 */ /* 0x0000a8000c1e1100 */
[----:B------:R-:W2:Y:S04]  /*29d90*/  LDL R21, [R1+0x10f0] ;  /* 0x0010f00001157983 */ /* 0x000ea80000100800 */
[----:B------:R1:W2:Y:S01]  /*29da0*/  LDG.E.U8 R133, desc[UR60][R152.64] ;  /* 0x0000003c98857981 */ /* 0x0002a2000c1e1100 */
[----:B----4-:R-:W-:-:S03]  /*29db0*/  IMAD.X R23, R4, 0x1, R17, P1 ;  /* 0x0000000104177824 */ /* 0x010fc600008e0611 */
[----:B------:R-:W4:Y:S01]  /*29dc0*/  LDL R17, [R1+0x10f4] ;  /* 0x0010f40001117983 */ /* 0x000f220000100800 */
[C---:B------:R-:W-:Y:S02]  /*29dd0*/  IMAD.IADD R5, R154.reuse, 0x1, R6 ;  /* 0x000000019a057824 */ /* 0x040fe400078e0206 */
[----:B0-----:R-:W-:Y:S01]  /*29de0*/  IMAD.IADD R9, R154, 0x1, R7 ;  /* 0x000000019a097824 */ /* 0x001fe200078e0207 */
[----:B------:R0:W4:Y:S02]  /*29df0*/  LDG.E.U8 R131, desc[UR60][R22.64] ;  /* 0x0000003c16837981 */ /* 0x000124000c1e1100 */
[----:B------:R-:W-:Y:S01]  /*29e00*/  IADD3 R8, P0, R2, R5, RZ ;  /* 0x0000000502087210 */ /* 0x000fe20007f1e0ff */
[C---:B-1----:R-:W-:Y:S02]  /*29e10*/  IMAD.IADD R152, R154.reuse, 0x1, R10 ;  /* 0x000000019a987824 */ /* 0x042fe400078e020a */
        /* <DEDUP_REMOVED lines=10> */
[----:B0-----:R-:W-:Y:S01]  /*29ec0*/  IMAD.IADD R9, R155, 0x1, R6 ;  /* 0x000000019b097824 */ /* 0x001fe200078e0206 */
[----:B------:R-:W-:Y:S01]  /*29ed0*/  IADD3 R8, P1, R2, R5, RZ ;  /* 0x0000000502087210 */ /* 0x000fe20007f3e0ff */
[----:B---3--:R-:W-:-:S02]  /*29ee0*/  IMAD.X R153, R4, 0x1, R18, P0 ;  /* 0x0000000104997824 */ /* 0x008fc400000e0612 */
[----:B------:R-:W3:Y:S01]  /*29ef0*/  LDL R18, [R1+0x10fc] ;  /* 0x0010fc0001127983 */ /* 0x000ee20000100800 */
[----:B-1----:R-:W-:Y:S01]  /*29f00*/  IADD3 R22, P0, R2, R9, RZ ;  /* 0x0000000902167210 */ /* 0x002fe20007f1e0ff */
[----:B------:R-:W-:Y:S02]  /*29f10*/  IMAD.X R9, R4, 0x1, R24, P1 ;  /* 0x0000000104097824 */ /* 0x000fe400008e0618 */
[----:B------:R0:W3:Y:S04]  /*29f20*/  LDG.E.U8 R42, desc[UR60][R152.64] ;  /* 0x0000003c982a7981 */ /* 0x0000e8000c1e1100 */
[----:B------:R1:W3:Y:S01]  /*29f30*/  LDG.E.U8 R41, desc[UR60][R8.64] ;  /* 0x0000003c08297981 */ /* 0x0002e2000c1e1100 */
[----:B------:R-:W-:-:S03]  /*29f40*/  IMAD.IADD R5, R155, 0x1, R7 ;  /* 0x000000019b057824 */ /* 0x000fc600078e0207 */
[----:B------:R-:W3:Y:S01]  /*29f50*/  LDL R24, [R1+0x1108] ;  /* 0x0011080001187983 */ /* 0x000ee20000100800 */
[----:B0-----:R-:W-:Y:S02]  /*29f60*/  IMAD.IADD R153, R155, 0x1, R10 ;  /* 0x000000019b997824 */ /* 0x001fe400078e020a */
[----:B--2---:R-:W-:-:S03]  /*29f70*/  IMAD.X R23, R4, 0x1, R20, P0 ;  /* 0x0000000104177824 */ /* 0x004fc600000e0614 */
[C---:B-1----:R-:W-:Y:S01]  /*29f80*/  IADD3 R8, P0, R2.reuse, R153, RZ ;  /* 0x0000009902087210 */ /* 0x042fe20007f1e0ff */
[----:B------:R-:W2:Y:S01]  /*29f90*/  LDL R20, [R1+0x1104] ;  /* 0x0011040001147983 */ /* 0x000ea20000100800 */
[----:B------:R-:W-:Y:S01]  /*29fa0*/  IADD3 R152, P1, R2, R5, RZ ;  /* 0x0000000502987210 */ /* 0x000fe20007f3e0ff */
[----:B------:R-:W-:Y:S02]  /*29fb0*/  IMAD R154, R3, 0x68, RZ ;  /* 0x00000068039a7824 */ /* 0x000fe400078e02ff */
[----:B------:R0:W2:Y:S01]  /*29fc0*/  LDG.E.U8 R252, desc[UR60][R22.64] ;  /* 0x0000003c16fc7981 */ /* 0x0000a2000c1e1100 */
[----:B----4-:R-:W-:-:S03]  /*29fd0*/  IMAD.X R9, R4, 0x1, R17, P0 ;  /* 0x0000000104097824 */ /* 0x010fc600000e0611 */
[----:B------:R-:W4:Y:S01]  /*29fe0*/  LDL R17, [R1+0x110c] ;  /* 0x00110c0001117983 */ /* 0x000f220000100800 */
[----:B------:R-:W-:Y:S02]  /*29ff0*/  IMAD.IADD R5, R155, 0x1, R11 ;  /* 0x000000019b057824 */ /* 0x000fe400078e020b */
[----:B------:R-:W-:Y:S01]  /*2a000*/  IMAD.X R153, R4, 0x1, R21, P1 ;  /* 0x0000000104997824 */ /* 0x000fe200008e0615 */
[----:B------:R1:W4:Y:S02]  /*2a010*/  LDG.E.U8 R250, desc[UR60][R8.64] ;  /* 0x0000003c08fa7981 */ /* 0x000324000c1e1100 */
[----:B0-----:R-:W-:Y:S01]  /*2a020*/  IADD3 R22, P1, R2, R5, RZ ;  /* 0x0000000502167210 */ /* 0x001fe20007f3e0ff */
[C---:B------:R-:W-:Y:S01]  /*2a030*/  IMAD.IADD R5, R154.reuse, 0x1, R6 ;  /* 0x000000019a057824 */ /* 0x040fe200078e0206 */
[----:B------:R-:W4:Y:S04]  /*2a040*/  LDL R21, [R1+0x1110] ;  /* 0x0011100001157983 */ /* 0x000f280000100800 */
[----:B------:R0:W4:Y:S01]  /*2a050*/  LDG.E.U8 R251, desc[UR60][R152.64] ;  /* 0x0000003c98fb7981 */ /* 0x000122000c1e1100 */
[----:B-1----:R-:W-:-:S02]  /*2a060*/  IMAD.IADD R9, R154, 0x1, R7 ;  /* 0x000000019a097824 */ /* 0x002fc400078e0207 */
[----:B------:R-:W-:Y:S01]  /*2a070*/  IMAD.X R23, R4, 0x1, R19, P1 ;  /* 0x0000000104177824 */ /* 0x000fe200008e0613 */
[----:B------:R-:W-:Y:S01]  /*2a080*/  IADD3 R8, P0, R2, R5, RZ ;  /* 0x0000000502087210 */ /* 0x000fe20007f1e0ff */
[----:B------:R-:W4:Y:S04]  /*2a090*/  LDL R19, [R1+0x1114] ;  /* 0x0011140001137983 */ /* 0x000f280000100800 */
        /* <DEDUP_REMOVED lines=8> */
[----:B---3--:R-:W-:-:S03]  /*2a120*/  IMAD.X R9, R4, 0x1, R18, P0 ;  /* 0x0000000104097824 */ /* 0x008fc600000e0612 */
[----:B------:R-:W3:Y:S01]  /*2a130*/  LDL R18, [R1+0x1118] ;  /* 0x0011180001127983 */ /* 0x000ee20000100800 */
[----:B------:R-:W-:-:S03]  /*2a140*/  IADD3 R152, P0, R2, R152, RZ ;  /* 0x0000009802987210 */ /* 0x000fc60007f1e0ff */
[----:B------:R0:W3:Y:S02]  /*2a150*/  LDG.E.U8 R248, desc[UR60][R8.64] ;  /* 0x0000003c08f87981 */ /* 0x0000e4000c1e1100 */
[----:B0-----:R-:W-:Y:S02]  /*2a160*/  IMAD.IADD R9, R155, 0x1, R6 ;  /* 0x000000019b097824 */ /* 0x001fe400078e0206 */
[----:B--2---:R-:W-:-:S03]  /*2a170*/  IMAD.X R153, R4, 0x1, R20, P0 ;  /* 0x0000000104997824 */ /* 0x004fc600000e0614 */
[C---:B------:R-:W-:Y:S01]  /*2a180*/  IADD3 R22, P0, R2.reuse, R9, RZ ;  /* 0x0000000902167210 */ /* 0x040fe20007f1e0ff */
[----:B------:R-:W2:Y:S01]  /*2a190*/  LDL R20, [R1+0x111c] ;  /* 0x00111c0001147983 */ /* 0x000ea20000100800 */
[----:B------:R-:W-:-:S03]  /*2a1a0*/  IADD3 R8, P1, R2, R5, RZ ;  /* 0x0000000502087210 */ /* 0x000fc60007f3e0ff */
[----:B------:R0:W2:Y:S01]  /*2a1b0*/  LDG.E.U8 R246, desc[UR60][R152.64] ;  /* 0x0000003c98f67981 */ /* 0x0000a2000c1e1100 */
[----:B----4-:R-:W-:-:S03]  /*2a1c0*/  IMAD.X R23, R4, 0x1, R17, P0 ;  /* 0x0000000104177824 */ /* 0x010fc600000e0611 */
[----:B------:R-:W4:Y:S01]  /*2a1d0*/  LDL R17, [R1+0x1124] ;  /* 0x0011240001117983 */ /* 0x000f220000100800 */
[----:B------:R-:W-:Y:S02]  /*2a1e0*/  IMAD.X R9, R4, 0x1, R24, P1 ;  /* 0x0000000104097824 */ /* 0x000fe400008e0618 */
[C---:B0-----:R-:W-:Y:S01]  /*2a1f0*/  IMAD.IADD R153, R155.reuse, 0x1, R10 ;  /* 0x000000019b997824 */ /* 0x041fe200078e020a */
[----:B------:R-:W4:Y:S01]  /*2a200*/  LDL R24, [R1+0x1128] ;  /* 0x0011280001187983 */ /* 0x000f220000100800 */
[----:B------:R-:W-:-:S03]  /*2a210*/  IMAD.IADD R5, R155, 0x1, R7 ;  /* 0x000000019b057824 */ /* 0x000fc600078e0207 */
[----:B------:R0:W4:Y:S02]  /*2a220*/  LDG.E.U8 R245, desc[UR60][R8.64] ;  /* 0x0000003c08f57981 */ /* 0x000124000c1e1100 */
[C---:B------:R-:W-:Y:S01]  /*2a230*/  IADD3 R152, P1, R2.reuse, R5, RZ ;  /* 0x0000000502987210 */ /* 0x040fe20007f3e0ff */
[----:B------:R-:W-:Y:S01]  /*2a240*/  IMAD.IADD R5, R155, 0x1, R11 ;  /* 0x000000019b057824 */ /* 0x000fe200078e020b */
[----:B------:R1:W4:Y:S01]  /*2a250*/  LDG.E.U8 R244, desc[UR60][R22.64] ;  /* 0x0000003c16f47981 */ /* 0x000322000c1e1100 */
[----:B0-----:R-:W-:Y:S02]  /*2a260*/  IADD3 R8, P0, R2, R153, RZ ;  /* 0x0000009902087210 */ /* 0x001fe40007f1e0ff */
[C---:B------:R-:W-:Y:S02]  /*2a270*/  IMAD.X R153, R4.reuse, 0x1, R21, P1 ;  /* 0x0000000104997824 */ /* 0x040fe400008e0615 */
[----:B------:R-:W-:Y:S02]  /*2a280*/  IMAD R154, R3, 0x6a, RZ ;  /* 0x0000006a039a7824 */ /* 0x000fe400078e02ff */
[----:B------:R-:W-:Y:S01]  /*2a290*/  IMAD.X R9, R4, 0x1, R19, P0 ;  /* 0x0000000104097824 */ /* 0x000fe200000e0613 */
[----:B-1----:R-:W-:Y:S01]  /*2a2a0*/  IADD3 R22, P1, R2, R5, RZ ;  /* 0x0000000502167210 */ /* 0x002fe20007f3e0ff */
[----:B------:R-:W4:Y:S01]  /*2a2b0*/  LDL R19, [R1+0x112c] ;  /* 0x00112c0001137983 */ /* 0x000f220000100800 */
[----:B------:R-:W-:-:S03]  /*2a2c0*/  IMAD.IADD R5, R154, 0x1, R6 ;  /* 0x000000019a057824 */ /* 0x000fc600078e0206 */
        /* <DEDUP_REMOVED lines=10> */
[----:B--2---:R-:W-:Y:S01]  /*2a370*/  IMAD.X R9, R4, 0x1, R20, P0 ;  /* 0x0000000104097824 */ /* 0x004fe200000e0614 */
[----:B------:R-:W-:Y:S01]  /*2a380*/  IADD3 R152, P0, R2, R152, RZ ;  /* 0x0000009802987210 */ /* 0x000fe20007f1e0ff */
[----:B------:R-:W2:Y:S01]  /*2a390*/  LDL R20, [R1+0x1138] ;  /* 0x0011380001147983 */ /* 0x000ea20000100800 */
[----:B------:R-:W-:-:S02]  /*2a3a0*/  IMAD R155, R3, 0x6b, RZ ;  /* 0x0000006b039b7824 */ /* 0x000fc400078e02ff */
[----:B------:R-:W-:Y:S01]  /*2a3b0*/  IMAD.IADD R5, R154, 0x1, R11 ;  /* 0x000000019a057824 */ /* 0x000fe200078e020b */
[----:B------:R0:W2:Y:S01]  /*2a3c0*/  LDG.E.U8 R239, desc[UR60][R8.64] ;  /* 0x0000003c08ef7981 */ /* 0x0000a2000c1e1100 */
[----:B----4-:R-:W-:-:S03]  /*2a3d0*/  IMAD.X R153, R4, 0x1, R17, P0 ;  /* 0x0000000104997824 */ /* 0x010fc600000e0611 */
[----:B------:R-:W4:Y:S01]  /*2a3e0*/  LDL R17, [R1+0x113c] ;  /* 0x00113c0001117983 */ /* 0x000f220000100800 */
[----:B------:R-:W-:Y:S01]  /*2a3f0*/  IMAD.X R23, R4, 0x1, R37, P1 ;  /* 0x0000000104177824 */ /* 0x000fe200008e0625 */
[----:B0-----:R-:W-:Y:S01]  /*2a400*/  IADD3 R8, P1, R2, R5, RZ ;  /* 0x0000000502087210 */ /* 0x001fe20007f3e0ff */
[C---:B------:R-:W-:Y:S01]  /*2a410*/  IMAD.IADD R9, R155.reuse, 0x1, R6 ;  /* 0x000000019b097824 */ /* 0x040fe200078e0206 */
        /* <DEDUP_REMOVED lines=12> */
[----:B------:R-:W-:Y:S01]  /*2a4e0*/  IMAD R154, R3, 0x6c, RZ ;  /* 0x0000006c039a7824 */ /* 0x000fe200078e02ff */
[----:B------:R1:W4:Y:S01]  /*2a4f0*/  LDG.E.U8 R235, desc[UR60][R22.64] ;  /* 0x0000003c16eb7981 */ /* 0x000322000c1e1100 */
[----:B0-----:R-:W-:Y:S01]  /*2a500*/  IADD3 R8, P0, R2, R153, RZ ;  /* 0x0000009902087210 */ /* 0x001fe20007f1e0ff */
[----:B------:R-:W-:-:S02]  /*2a510*/  IMAD.X R153, R4, 0x1, R21, P1 ;  /* 0x0000000104997824 */ /* 0x000fc400008e0615 */
[----:B------:R-:W4:Y:S04]  /*2a520*/  LDL R24, [R1+0x1148] ;  /* 0x0011480001187983 */ /* 0x000f280000100800 */
[----:B------:R-:W4:Y:S01]  /*2a530*/  LDL R21, [R1+0x1150] ;  /* 0x0011500001157983 */ /* 0x000f220000100800 */
[----:B-1----:R-:W-:Y:S01]  /*2a540*/  IADD3 R22, P1, R2, R5, RZ ;  /* 0x0000000502167210 */ /* 0x002fe20007f3e0ff */
[----:B------:R-:W-:Y:S02]  /*2a550*/  IMAD.IADD R5, R154, 0x1, R6 ;  /* 0x000000019a057824 */ /* 0x000fe400078e0206 */
[----:B------:R-:W4:Y:S01]  /*2a560*/  LDG.E.U8 R234, desc[UR60][R152.64] ;  /* 0x0000003c98ea7981 */ /* 0x000f22000c1e1100 */
[----:B---3--:R-:W-:-:S03]  /*2a570*/  IMAD.X R9, R4, 0x1, R18, P0 ;  /* 0x0000000104097824 */ /* 0x008fc600000e0612 */
[----:B------:R-:W3:Y:S04]  /*2a580*/  LDL R18, [R1+0x114c] ;  /* 0x00114c0001127983 */ /* 0x000ee80000100800 */
[----:B------:R0:W3:Y:S02]  /*2a590*/  LDG.E.U8 R233, desc[UR60][R8.64] ;  /* 0x0000003c08e97981 */ /* 0x0000e4000c1e1100 */
[----:B0-----:R-:W-:Y:S01]  /*2a5a0*/  IMAD.IADD R9, R154, 0x1, R7 ;  /* 0x000000019a097824 */ /* 0x001fe200078e0207 */
[----:B------:R-:W-:Y:S01]  /*2a5b0*/  IADD3 R8, P0, R2, R5, RZ ;  /* 0x0000000502087210 */ /* 0x000fe20007f1e0ff */
[----:B--2---:R-:W-:Y:S02]  /*2a5c0*/  IMAD.X R23, R4, 0x1, R20, P1 ;  /* 0x0000000104177824 */ /* 0x004fe400008e0614 */
[----:B------:R-:W2:Y:S04]  /*2a5d0*/  LDL R20, [R1+0x1154] ;  /* 0x0011540001147983 */ /* 0x000ea80000100800 */
[----:B------:R0:W2:Y:S02]  /*2a5e0*/  LDG.E.U8 R232, desc[UR60][R22.64] ;  /* 0x0000003c16e87981 */ /* 0x0000a4000c1e1100 */
[----:B0-----:R-:W-:Y:S01]  /*2a5f0*/  IADD3 R22, P1, R2, R9, RZ ;  /* 0x0000000902167210 */ /* 0x001fe20007f3e0ff */
[----:B----4-:R-:W-:-:S02]  /*2a600*/  IMAD.X R9, R4, 0x1, R17, P0 ;  /* 0x0000000104097824 */ /* 0x010fc400000e0611 */
[----:B------:R-:W4:Y:S01]  /*2a610*/  LDL R17, [R1+0x1158] ;  /* 0x0011580001117983 */ /* 0x000f220000100800 */
[----:B------:R-:W-:Y:S02]  /*2a620*/  IMAD.IADD R152, R154, 0x1, R10 ;  /* 0x000000019a987824 */ /* 0x000fe400078e020a */
[----:B------:R-:W-:Y:S01]  /*2a630*/  IMAD R155, R3, 0x6d, RZ ;  /* 0x0000006d039b7824 */ /* 0x000fe200078e02ff */
[----:B------:R0:W2:Y:S02]  /*2a640*/  LDG.E.U8 R231, desc[UR60][R8.64] ;  /* 0x0000003c08e77981 */ /* 0x0000a4000c1e1100 */
[----:B------:R-:W-:Y:S01]  /*2a650*/  IADD3 R152, P0, R2, R152, RZ ;  /* 0x0000009802987210 */ /* 0x000fe20007f1e0ff */
[----:B------:R-:W-:Y:S02]  /*2a660*/  IMAD.X R23, R4, 0x1, R37, P1 ;  /* 0x0000000104177824 */ /* 0x000fe400008e0625 */
[----:B------:R-:W-:Y:S01]  /*2a670*/  IMAD.IADD R5, R154, 0x1, R11 ;  /* 0x000000019a057824 */ /* 0x000fe200078e020b */
[----:B------:R-:W2:Y:S01]  /*2a680*/  LDL R37, [R1+0x1160] ;  /* 0x0011600001257983 */ /* 0x000ea20000100800 */
[----:B0-----:R-:W-:-:S03]  /*2a690*/  IMAD.IADD R9, R155, 0x1, R6 ;  /* 0x000000019b097824 */ /* 0x001fc600078e0206 */
[----:B------:R0:W2:Y:S01]  /*2a6a0*/  LDG.E.U8 R230, desc[UR60][R22.64] ;  /* 0x0000003c16e67981 */ /* 0x0000a2000c1e1100 */
[----:B------:R-:W-:Y:S01]  /*2a6b0*/  IADD3 R8, P1, R2, R5, RZ ;  /* 0x0000000502087210 */ /* 0x000fe20007f3e0ff */
[----:B------:R-:W-:Y:S02]  /*2a6c0*/  IMAD.IADD R5, R155, 0x1, R7 ;  /* 0x000000019b057824 */ /* 0x000fe400078e0207 */
[----:B------:R-:W-:Y:S01]  /*2a6d0*/  IMAD.X R153, R4, 0x1, R19, P0 ;  /* 0x0000000104997824 */ /* 0x000fe200000e0613 */
[----:B0-----:R-:W-:Y:S01]  /*2a6e0*/  IADD3 R22, P0, R2, R9, RZ ;  /* 0x0000000902167210 */ /* 0x001fe20007f1e0ff */
[----:B------:R-:W2:Y:S04]  /*2a6f0*/  LDL R19, [R1+0x115c] ;  /* 0x00115c0001137983 */ /* 0x000ea80000100800 */
[----:B------:R0:W2:Y:S01]  /*2a700*/  LDG.E.U8 R229, desc[UR60][R152.64] ;  /* 0x0000003c98e57981 */ /* 0x0000a2000c1e1100 */
[----:B------:R-:W-:-:S03]  /*2a710*/  IMAD.X R9, R4, 0x1, R24, P1 ;  /* 0x0000000104097824 */ /* 0x000fc600008e0618 */
[----:B------:R-:W2:Y:S04]  /*2a720*/  LDL R24, [R1+0x1168] ;  /* 0x0011680001187983 */ /* 0x000ea80000100800 */
[----:B------:R1:W2:Y:S01]  /*2a730*/  LDG.E.U8 R228, desc[UR60][R8.64] ;  /* 0x0000003c08e47981 */ /* 0x0002a2000c1e1100 */
[C---:B0-----:R-:W-:Y:S01]  /*2a740*/  IMAD.IADD R153, R155.reuse, 0x1, R10 ;  /* 0x000000019b997824 */ /* 0x041fe200078e020a */
[----:B------:R-:W-:Y:S01]  /*2a750*/  IADD3 R152, P1, R2, R5, RZ ;  /* 0x0000000502987210 */ /* 0x000fe20007f3e0ff */
[----:B------:R-:W-:Y:S02]  /*2a760*/  IMAD.IADD R5, R155, 0x1, R11 ;  /* 0x000000019b057824 */ /* 0x000fe400078e020b */
[----:B---3--:R-:W-:Y:S02]  /*2a770*/  IMAD.X R23, R4, 0x1, R18, P0 ;  /* 0x0000000104177824 */ /* 0x008fe400000e0612 */
[----:B------:R-:W3:Y:S01]  /*2a780*/  LDL R18, [R1+0x1164] ;  /* 0x0011640001127983 */ /* 0x000ee20000100800 */
[----:B-1----:R-:W-:Y:S01]  /*2a790*/  IADD3 R8, P0, R2, R153, RZ ;  /* 0x0000009902087210 */ /* 0x002fe20007f1e0ff */
[----:B------:R-:W-:-:S02]  /*2a7a0*/  IMAD.X R153, R4, 0x1, R21, P1 ;  /* 0x0000000104997824 */ /* 0x000fc400008e0615 */
[----:B------:R0:W3:Y:S04]  /*2a7b0*/  LDG.E.U8 R227, desc[UR60][R22.64] ;  /* 0x0000003c16e37981 */ /* 0x0000e8000c1e1100 */
[----:B------:R-:W3:Y:S01]  /*2a7c0*/  LDL R21, [R1+0x116c] ;  /* 0x00116c0001157983 */ /* 0x000ee20000100800 */
[----:B------:R-:W-:-:S03]  /*2a7d0*/  IMAD R154, R3, 0x6e, RZ ;  /* 0x0000006e039a7824 */ /* 0x000fc600078e02ff */
[----:B------:R1:W3:Y:S01]  /*2a7e0*/  LDG.E.U8 R226, desc[UR60][R152.64] ;  /* 0x0000003c98e27981 */ /* 0x0002e2000c1e1100 */
[----:B0-----:R-:W-:-:S05]  /*2a7f0*/  IADD3 R22, P1, R2, R5, RZ ;  /* 0x0000000502167210 */ /* 0x001fca0007f3e0ff */
[C---:B----4-:R-:W-:Y:S02]  /*2a800*/  IMAD.X R23, R4.reuse, 0x1, R17, P1 ;  /* 0x0000000104177824 */ /* 0x050fe400008e0611 */
[----:B------:R-:W4:Y:S01]  /*2a810*/  LDL R17, [R1+0x1174] ;  /* 0x0011740001117983 */ /* 0x000f220000100800 */
[----:B--2---:R-:W-:Y:S02]  /*2a820*/  IMAD.X R9, R4, 0x1, R20, P0 ;  /* 0x0000000104097824 */ /* 0x004fe400000e0614 */
[C---:B------:R-:W-:Y:S01]  /*2a830*/  IMAD.IADD R5, R154.reuse, 0x1, R6 ;  /* 0x000000019a057824 */ /* 0x040fe200078e0206 */
[----:B------:R-:W2:Y:S04]  /*2a840*/  LDL R20, [R1+0x1170] ;  /* 0x0011700001147983 */ /* 0x000ea80000100800 */
[----:B------:R0:W2:Y:S01]  /*2a850*/  LDG.E.U8 R225, desc[UR60][R8.64] ;  /* 0x0000003c08e17981 */ /* 0x0000a2000c1e1100 */
[----:B-1----:R-:W-:-:S03]  /*2a860*/  IMAD.IADD R152, R154, 0x1, R10 ;  /* 0x000000019a987824 */ /* 0x002fc600078e020a */
[----:B------:R1:W2:Y:S01]  /*2a870*/  LDG.E.U8 R224, desc[UR60][R22.64] ;  /* 0x0000003c16e07981 */ /* 0x0002a2000c1e1100 */
[----:B0-----:R-:W-:Y:S01]  /*2a880*/  IMAD.IADD R9, R154, 0x1, R7 ;  /* 0x000000019a097824 */ /* 0x001fe200078e0207 */
[----:B------:R-:W-:Y:S01]  /*2a890*/  IADD3 R8, P0, R2, R5, RZ ;  /* 0x0000000502087210 */ /* 0x000fe20007f1e0ff */
[----:B------:R-:W-:-:S03]  /*2a8a0*/  IMAD R155, R3, 0x6f, RZ ;  /* 0x0000006f039b7824 */ /* 0x000fc600078e02ff */
[----:B-1----:R-:W-:Y:S01]  /*2a8b0*/  IADD3 R22, P1, R2, R9, RZ ;  /* 0x0000000902167210 */ /* 0x002fe20007f3e0ff */
[----:B------:R-:W-:Y:S02]  /*2a8c0*/  IMAD.IADD R5, R154, 0x1, R11 ;  /* 0x000000019a057824 */ /* 0x000fe400078e020b */
[----:B------:R-:W-:Y:S01]  /*2a8d0*/  IMAD.X R9, R4, 0x1, R19, P0 ;  /* 0x0000000104097824 */ /* 0x000fe200000e0613 */
[----:B------:R-:W-:Y:S01]  /*2a8e0*/  IADD3 R152, P0, R2, R152, RZ ;  /* 0x0000009802987210 */ /* 0x000fe20007f1e0ff */
[----:B------:R-:W2:Y:S01]  /*2a8f0*/  LDL R19, [R1+0x1178] ;  /* 0x0011780001137983 */ /* 0x000ea20000100800 */
[----:B------:R-:W-:-:S03]  /*2a900*/  IMAD.X R23, R4, 0x1, R37, P1 ;  /* 0x0000000104177824 */ /* 0x000fc600008e0625 */
[----:B------:R0:W2:Y:S04]  /*2a910*/  LDG.E.U8 R223, desc[UR60][R8.64] ;  /* 0x0000003c08df7981 */ /* 0x0000a8000c1e1100 */
[----:B------:R1:W2:Y:S04]  /*2a920*/  LDG.E.U8 R222, desc[UR60][R22.64] ;  /* 0x0000003c16de7981 */ /* 0x0002a8000c1e1100 */
[----:B------:R-:W2:Y:S01]  /*2a930*/  LDL R37, [R1+0x1180] ;  /* 0x0011800001257983 */ /* 0x000ea20000100800 */
[----:B0-----:R-:W-:Y:S01]  /*2a940*/  IMAD.IADD R9, R155, 0x1, R6 ;  /* 0x000000019b097824 */ /* 0x001fe200078e0206 */
[----:B------:R-:W-:Y:S01]  /*2a950*/  IADD3 R8, P1, R2, R5, RZ ;  /* 0x0000000502087210 */ /* 0x000fe20007f3e0ff */
[----:B---3--:R-:W-:-:S02]  /*2a960*/  IMAD.X R153, R4, 0x1, R18, P0 ;  /* 0x0000000104997824 */ /* 0x008fc400000e0612 */
[----:B------:R-:W3:Y:S01]  /*2a970*/  LDL R18, [R1+0x117c] ;  /* 0x00117c0001127983 */ /* 0x000ee20000100800 */
[----:B-1----:R-:W-:Y:S01]  /*2a980*/  IADD3 R22, P0, R2, R9, RZ ;  /* 0x0000000902167210 */ /* 0x002fe20007f1e0ff */
[C---:B------:R-:W-:Y:S02]  /*2a990*/  IMAD.X R9, R4.reuse, 0x1, R24, P1 ;  /* 0x0000000104097824 */ /* 0x040fe400008e0618 */
[----:B------:R0:W3:Y:S02]  /*2a9a0*/  LDG.E.U8 R217, desc[UR60][R152.64] ;  /* 0x0000003c98d97981 */ /* 0x0000e4000c1e1100 */
[----:B------:R-:W-:Y:S02]  /*2a9b0*/  IMAD.X R23, R4, 0x1, R21, P0 ;  /* 0x0000000104177824 */ /* 0x000fe400000e0615 */
[----:B------:R1:W3:Y:S04]  /*2a9c0*/  LDG.E.U8 R216, desc[UR60][R8.64] ;  /* 0x0000003c08d87981 */ /* 0x0002e8000c1e1100 */
[----:B------:R-:W3:Y:S01]  /*2a9d0*/  LDL R24, [R1+0x1184] ;  /* 0x0011840001187983 */ /* 0x000ee20000100800 */
[----:B0-----:R-:W-:-:S03]  /*2a9e0*/  IMAD.IADD R153, R155, 0x1, R10 ;  /* 0x000000019b997824 */ /* 0x001fc600078e020a */
[----:B------:R-:W3:Y:S02]  /*2a9f0*/  LDL R21, [R1+0x1188] ;  /* 0x0011880001157983 */ /* 0x000ee40000100800 */
[----:B-1----:R-:W-:Y:S01]  /*2aa00*/  IADD3 R8, P0, R2, R153, RZ ;  /* 0x0000009902087210 */ /* 0x002fe20007f1e0ff */
[C---:B------:R-:W-:Y:S01]  /*2aa10*/  IMAD.IADD R5, R155.reuse, 0x1, R7 ;  /* 0x000000019b057824 */ /* 0x040fe200078e0207 */
[----:B------:R0:W3:Y:S03]  /*2aa20*/  LDG.E.U8 R215, desc[UR60][R22.64] ;  /* 0x0000003c16d77981 */ /* 0x0000e6000c1e1100 */
[----:B----4-:R-:W-:Y:S02]  /*2aa30*/  IMAD.X R9, R4, 0x1, R17, P0 ;  /* 0x0000000104097824 */ /* 0x010fe400000e0611 */
[----:B------:R-:W4:Y:S01]  /*2aa40*/  LDL R17, [R1+0x118c] ;  /* 0x00118c0001117983 */ /* 0x000f220000100800 */
[----:B------:R-:W-:Y:S01]  /*2aa50*/  IADD3 R152, P1, R2, R5, RZ ;  /* 0x0000000502987210 */ /* 0x000fe20007f3e0ff */
[----:B------:R-:W-:-:S02]  /*2aa60*/  IMAD.IADD R5, R155, 0x1, R11 ;  /* 0x000000019b057824 */ /* 0x000fc400078e020b */
[----:B------:R-:W-:Y:S01]  /*2aa70*/  IMAD R154, R3, 0x70, RZ ;  /* 0x00000070039a7824 */ /* 0x000fe200078e02ff */
[----:B------:R1:W4:Y:S01]  /*2aa80*/  LDG.E.U8 R213, desc[UR60][R8.64] ;  /* 0x0000003c08d57981 */ /* 0x000322000c1e1100 */
[----:B--2---:R-:W-:Y:S01]  /*2aa90*/  IMAD.X R153, R4, 0x1, R20, P1 ;  /* 0x0000000104997824 */ /* 0x004fe200008e0614 */
[----:B0-----:R-:W-:Y:S02]  /*2aaa0*/  IADD3 R22, P1, R2, R5, RZ ;  /* 0x0000000502167210 */ /* 0x001fe40007f3e0ff */
[----:B------:R-:W2:Y:S01]  /*2aab0*/  LDL R20, [R1+0x1190] ;  /* 0x0011900001147983 */ /* 0x000ea20000100800 */
[----:B------:R-:W-:-:S03]  /*2aac0*/  IMAD.IADD R5, R154, 0x1, R6 ;  /* 0x000000019a057824 */ /* 0x000fc600078e0206 */
[----:B------:R0:W2:Y:S01]  /*2aad0*/  LDG.E.U8 R214, desc[UR60][R152.64] ;  /* 0x0000003c98d67981 */ /* 0x0000a2000c1e1100 */
[----:B-1----:R-:W-:Y:S01]  /*2aae0*/  IMAD.IADD R9, R154, 0x1, R7 ;  /* 0x000000019a097824 */ /* 0x002fe200078e0207 */
[----:B------:R-:W-:Y:S01]  /*2aaf0*/  IADD3 R8, P0, R2, R5, RZ ;  /* 0x0000000502087210 */ /* 0x000fe20007f1e0ff */
[----:B------:R-:W-:Y:S02]  /*2ab00*/  IMAD R155, R3, 0x71, RZ ;  /* 0x00000071039b7824 */ /* 0x000fe400078e02ff */
[----:B------:R-:W-:Y:S02]  /*2ab10*/  IMAD.X R23, R4, 0x1, R19, P1 ;  /* 0x0000000104177824 */ /* 0x000fe400008e0613 */
[----:B------:R-:W2:Y:S01]  /*2ab20*/  LDL R19, [R1+0x1194] ;  /* 0x0011940001137983 */ /* 0x000ea20000100800 */
[----:B0-----:R-:W-:-:S03]  /*2ab30*/  IMAD.IADD R152, R154, 0x1, R10 ;  /* 0x000000019a987824 */ /* 0x001fc600078e020a */
[----:B------:R0:W2:Y:S02]  /*2ab40*/  LDG.E.U8 R212, desc[UR60][R22.64] ;  /* 0x0000003c16d47981 */ /* 0x0000a4000c1e1100 */
[----:B0-----:R-:W-:-:S05]  /*2ab50*/  IADD3 R22, P1, R2, R9, RZ ;  /* 0x0000000902167210 */ /* 0x001fca0007f3e0ff */
[C---:B------:R-:W-:Y:S02]  /*2ab60*/  IMAD.X R23, R4.reuse, 0x1, R37, P1 ;  /* 0x0000000104177824 */ /* 0x040fe400008e0625 */
[----:B------:R-:W2:Y:S04]  /*2ab70*/  LDL R37, [R1+0x119c] ;  /* 0x00119c0001257983 */ /* 0x000ea80000100800 */
[----:B------:R-:W2:Y:S01]  /*2ab80*/  LDG.E.U8 R210, desc[UR60][R22.64] ;  /* 0x0000003c16d27981 */ /* 0x000ea2000c1e1100 */
[----:B---3--:R-:W-:Y:S01]  /*2ab90*/  IMAD.X R9, R4, 0x1, R18, P0 ;  /* 0x0000000104097824 */ /* 0x008fe200000e0612 */
[----:B------:R-:W-:Y:S02]  /*2aba0*/  IADD3 R152, P0, R2, R152, RZ ;  /* 0x0000009802987210 */ /* 0x000fe40007f1e0ff */
[----:B------:R-:W3:Y:S04]  /*2abb0*/  LDL R18, [R1+0x1198] ;  /* 0x0011980001127983 */ /* 0x000ee80000100800 */
[----:B------:R0:W3:Y:S01]  /*2abc0*/  LDG.E.U8 R211, desc[UR60][R8.64] ;  /* 0x0000003c08d37981 */ /* 0x0000e2000c1e1100 */
[----:B------:R-:W-:-:S02]  /*2abd0*/  IMAD.X R153, R4, 0x1, R24, P0 ;  /* 0x0000000104997824 */ /* 0x000fc400000e0618 */
[----:B------:R-:W-:Y:S01]  /*2abe0*/  IMAD.IADD R5, R154, 0x1, R11 ;  /* 0x000000019a057824 */ /* 0x000fe200078e020b */
[----:B------:R-:W3:Y:S01]  /*2abf0*/  LDL R24, [R1+0x11a0] ;  /* 0x0011a00001187983 */ /* 0x000ee20000100800 */
[----:B0-----:R-:W-:-:S03]  /*2ac00*/  IMAD.IADD R9, R155, 0x1, R6 ;  /* 0x000000019b097824 */ /* 0x001fc600078e0206 */
[----:B------:R0:W3:Y:S02]  /*2ac10*/  LDG.E.U8 R209, desc[UR60][R152.64] ;  /* 0x0000003c98d17981 */ /* 0x0000e4000c1e1100 */
[----:B------:R-:W-:-:S05]  /*2ac20*/  IADD3 R22, P0, R2, R9, RZ ;  /* 0x0000000902167210 */ /* 0x000fca0007f1e0ff */
[----:B----4-:R-:W-:Y:S02]  /*2ac30*/  IMAD.X R23, R4, 0x1, R17, P0 ;  /* 0x0000000104177824 */ /* 0x010fe400000e0611 */
[----:B------:R-:W4:Y:S01]  /*2ac40*/  LDL R17, [R1+0x11a4] ;  /* 0x0011a40001117983 */ /* 0x000f220000100800 */
[----:B------:R-:W-:Y:S01]  /*2ac50*/  IADD3 R8, P1, R2, R5, RZ ;  /* 0x0000000502087210 */ /* 0x000fe20007f3e0ff */
[----:B0-----:R-:W-:Y:S02]  /*2ac60*/  IMAD.IADD R153, R155, 0x1, R10 ;  /* 0x000000019b997824 */ /* 0x001fe400078e020a */
[----:B------:R-:W-:Y:S01]  /*2ac70*/  IMAD R154, R3, 0x72, RZ ;  /* 0x00000072039a7824 */ /* 0x000fe200078e02ff */
[----:B------:R-:W4:Y:S01]  /*2ac80*/  LDG.E.U8 R207, desc[UR60][R22.64] ;  /* 0x0000003c16cf7981 */ /* 0x000f22000c1e1100 */
[----:B------:R-:W-:-:S03]  /*2ac90*/  IMAD.X R9, R4, 0x1, R21, P1 ;  /* 0x0000000104097824 */ /* 0x000fc600008e0615 */
[----:B------:R-:W4:Y:S01]  /*2aca0*/  LDL R21, [R1+0x11a8] ;  /* 0x0011a80001157983 */ /* 0x000f220000100800 */
[----:B------:R-:W-:-:S03]  /*2acb0*/  IMAD.IADD R5, R155, 0x1, R7 ;  /* 0x000000019b057824 */ /* 0x000fc600078e0207 */
[----:B------:R0:W4:Y:S02]  /*2acc0*/  LDG.E.U8 R208, desc[UR60][R8.64] ;  /* 0x0000003c08d07981 */ /* 0x000124000c1e1100 */
[C---:B------:R-:W-:Y:S01]  /*2acd0*/  IADD3 R152, P1, R2.reuse, R5, RZ ;  /* 0x0000000502987210 */ /* 0x040fe20007f3e0ff */
[----:B------:R-:W-:Y:S01]  /*2ace0*/  IMAD.IADD R5, R155, 0x1, R11 ;  /* 0x000000019b057824 */ /* 0x000fe200078e020b */
[----:B0-----:R-:W-:-:S03]  /*2acf0*/  IADD3 R8, P0, R2, R153, RZ ;  /* 0x0000009902087210 */ /* 0x001fc60007f1e0ff */
[----:B--2---:R-:W-:Y:S02]  /*2ad00*/  IMAD.X R153, R4, 0x1, R20, P1 ;  /* 0x0000000104997824 */ /* 0x004fe400008e0614 */
[----:B------:R-:W2:Y:S01]  /*2ad10*/  LDL R20, [R1+0x11ac] ;  /* 0x0011ac0001147983 */ /* 0x000ea20000100800 */
[----:B------:R-:W-:Y:S01]  /*2ad20*/  IADD3 R22, P1, R2, R5, RZ ;  /* 0x0000000502167210 */ /* 0x000fe20007f3e0ff */
[----:B------:R-:W-:Y:S02]  /*2ad30*/  IMAD.X R9, R4, 0x1, R19, P0 ;  /* 0x0000000104097824 */ /* 0x000fe400000e0613 */
[----:B------:R-:W2:Y:S01]  /*2ad40*/  LDL R19, [R1+0x11b0] ;  /* 0x0011b00001137983 */ /* 0x000ea20000100800 */
[----:B------:R-:W-:-:S03]  /*2ad50*/  IMAD.IADD R5, R154, 0x1, R6 ;  /* 0x000000019a057824 */ /* 0x000fc600078e0206 */
[----:B------:R0:W2:Y:S04]  /*2ad60*/  LDG.E.U8 R205, desc[UR60][R8.64] ;  /* 0x0000003c08cd7981 */ /* 0x0000a8000c1e1100 */
[----:B------:R1:W2:Y:S01]  /*2ad70*/  LDG.E.U8 R206, desc[UR60][R152.64] ;  /* 0x0000003c98ce7981 */ /* 0x0002a2000c1e1100 */
[----:B0-----:R-:W-:Y:S01]  /*2ad80*/  IMAD.IADD R9, R154, 0x1, R7 ;  /* 0x000000019a097824 */ /* 0x001fe200078e0207 */
[----:B------:R-:W-:Y:S01]  /*2ad90*/  IADD3 R8, P0, R2, R5, RZ ;  /* 0x0000000502087210 */ /* 0x000fe20007f1e0ff */
[----:B-1----:R-:W-:Y:S02]  /*2ada0*/  IMAD.IADD R152, R154, 0x1, R10 ;  /* 0x000000019a987824 */ /* 0x002fe400078e020a */
[----:B---3--:R-:W-:Y:S02]  /*2adb0*/  IMAD.X R23, R4, 0x1, R18, P1 ;  /* 0x0000000104177824 */ /* 0x008fe400008e0612 */
[----:B------:R-:W3:Y:S04]  /*2adc0*/  LDL R18, [R1+0x11b4] ;  /* 0x0011b40001127983 */ /* 0x000ee80000100800 */
[----:B------:R0:W3:Y:S02]  /*2add0*/  LDG.E.U8 R204, desc[UR60][R22.64] ;  /* 0x0000003c16cc7981 */ /* 0x0000e4000c1e1100 */
[----:B0-----:R-:W-:Y:S01]  /*2ade0*/  IADD3 R22, P1, R2, R9, RZ ;  /* 0x0000000902167210 */ /* 0x001fe20007f3e0ff */
[----:B------:R-:W-:Y:S01]  /*2adf0*/  IMAD.X R9, R4, 0x1, R37, P0 ;  /* 0x0000000104097824 */ /* 0x000fe200000e0625 */
[----:B------:R-:W-:Y:S01]  /*2ae00*/  IADD3 R152, P0, R2, R152, RZ ;  /* 0x0000009802987210 */ /* 0x000fe20007f1e0ff */
[----:B------:R-:W-:Y:S01]  /*2ae10*/  IMAD R155, R3, 0x73, RZ ;  /* 0x00000073039b7824 */ /* 0x000fe200078e02ff */
[----:B------:R-:W3:Y:S01]  /*2ae20*/  LDL R37, [R1+0x11b8] ;  /* 0x0011b80001257983 */ /* 0x000ee20000100800 */
[----:B------:R-:W-:-:S02]  /*2ae30*/  IMAD.IADD R5, R154, 0x1, R11 ;  /* 0x000000019a057824 */ /* 0x000fc400078e020b */
[C---:B------:R-:W-:Y:S01]  /*2ae40*/  IMAD.X R23, R4.reuse, 0x1, R24, P1 ;  /* 0x0000000104177824 */ /* 0x040fe200008e0618 */
[----:B------:R0:W3:Y:S04]  /*2ae50*/  LDG.E.U8 R203, desc[UR60][R8.64] ;  /* 0x0000003c08cb7981 */ /* 0x0000e8000c1e1100 */
[----:B------:R1:W3:Y:S04]  /*2ae60*/  LDG.E.U8 R202, desc[UR60][R22.64] ;  /* 0x0000003c16ca7981 */ /* 0x0002e8000c1e1100 */
[----:B------:R-:W3:Y:S01]  /*2ae70*/  LDL R24, [R1+0x11c4] ;  /* 0x0011c40001187983 */ /* 0x000ee20000100800 */
[----:B----4-:R-:W-:-:S03]  /*2ae80*/  IMAD.X R153, R4, 0x1, R17, P0 ;  /* 0x0000000104997824 */ /* 0x010fc600000e0611 */
[----:B------:R-:W4:Y:S01]  /*2ae90*/  LDL R17, [R1+0x11bc] ;  /* 0x0011bc0001117983 */ /* 0x000f220000100800 */
[C---:B0-----:R-:W-:Y:S01]  /*2aea0*/  IMAD.IADD R9, R155.reuse, 0x1, R6 ;  /* 0x000000019b097824 */ /* 0x041fe200078e0206 */
[C---:B------:R-:W-:Y:S01]  /*2aeb0*/  IADD3 R8, P1, R2.reuse, R5, RZ ;  /* 0x0000000502087210 */ /* 0x040fe20007f3e0ff */
[C---:B------:R-:W-:Y:S01]  /*2aec0*/  IMAD.IADD R154, R155.reuse, 0x1, R7 ;  /* 0x000000019b9a7824 */ /* 0x040fe200078e0207 */
[----:B------:R0:W4:Y:S02]  /*2aed0*/  LDG.E.U8 R201, desc[UR60][R152.64] ;  /* 0x0000003c98c97981 */ /* 0x000124000c1e1100 */
[----:B-1----:R-:W-:Y:S01]  /*2aee0*/  IADD3 R22, P0, R2, R9, RZ ;  /* 0x0000000902167210 */ /* 0x002fe20007f1e0ff */
[----:B------:R-:W-:Y:S02]  /*2aef0*/  IMAD.X R9, R4, 0x1, R21, P1 ;  /* 0x0000000104097824 */ /* 0x000fe400008e0615 */
[----:B------:R-:W4:Y:S01]  /*2af00*/  LDL R21, [R1+0x11c0] ;  /* 0x0011c00001157983 */ /* 0x000f220000100800 */
[----:B------:R-:W-:Y:S01]  /*2af10*/  IADD3 R154, P1, R2, R154, RZ ;  /* 0x0000009a029a7210 */ /* 0x000fe20007f3e0ff */
[----:B------:R-:W-:-:S02]  /*2af20*/  IMAD.IADD R5, R155, 0x1, R10 ;  /* 0x000000019b057824 */ /* 0x000fc400078e020a */
[----:B------:R1:W4:Y:S01]  /*2af30*/  LDG.E.U8 R200, desc[UR60][R8.64] ;  /* 0x0000003c08c87981 */ /* 0x000322000c1e1100 */
[----:B0-----:R-:W-:Y:S02]  /*2af40*/  IMAD.IADD R152, R155, 0x1, R11 ;  /* 0x000000019b987824 */ /* 0x001fe400078e020b */
[----:B--2---:R-:W-:Y:S02]  /*2af50*/  IMAD.X R23, R4, 0x1, R20, P0 ;  /* 0x0000000104177824 */ /* 0x004fe400000e0614 */
[----:B------:R-:W2:Y:S01]  /*2af60*/  LDL R20, [R1+0x11c8] ;  /* 0x0011c80001147983 */ /* 0x000ea20000100800 */
[----:B-1----:R-:W-:Y:S01]  /*2af70*/  IADD3 R8, P0, R2, R5, RZ ;  /* 0x0000000502087210 */ /* 0x002fe20007f1e0ff */
[----:B------:R-:W-:Y:S02]  /*2af80*/  IMAD.X R155, R4, 0x1, R19, P1 ;  /* 0x00000001049b7824 */ /* 0x000fe400008e0613 */
[----:B------:R-:W2:Y:S01]  /*2af90*/  LDL R19, [R1+0x11cc] ;  /* 0x0011cc0001137983 */ /* 0x000ea20000100800 */
[----:B------:R-:W-:-:S03]  /*2afa0*/  IMAD R5, R3, 0x74, RZ ;  /* 0x0000007403057824 */ /* 0x000fc600078e02ff */
[----:B------:R0:W2:Y:S01]  /*2afb0*/  LDG.E.U8 R199, desc[UR60][R22.64] ;  /* 0x0000003c16c77981 */ /* 0x0000a2000c1e1100 */
[----:B---3--:R-:W-:Y:S01]  /*2afc0*/  IMAD.X R9, R4, 0x1, R18, P0 ;  /* 0x0000000104097824 */ /* 0x008fe200000e0612 */
[----:B------:R-:W-:Y:S02]  /*2afd0*/  IADD3 R152, P1, R2, R152, RZ ;  /* 0x0000009802987210 */ /* 0x000fe40007f3e0ff */
[----:B------:R-:W3:Y:S01]  /*2afe0*/  LDL R18, [R1+0x11d0] ;  /* 0x0011d00001127983 */ /* 0x000ee20000100800 */
[----:B0-----:R-:W-:-:S03]  /*2aff0*/  IMAD.IADD R22, R5, 0x1, R6 ;  /* 0x0000000105167824 */ /* 0x001fc600078e0206 */
[----:B------:R0:W3:Y:S02]  /*2b000*/  LDG.E.U8 R197, desc[UR60][R8.64] ;  /* 0x0000003c08c57981 */ /* 0x0000e4000c1e1100 */
[----:B------:R-:W-:Y:S02]  /*2b010*/  IADD3 R22, P0, R2, R22, RZ ;  /* 0x0000001602167210 */ /* 0x000fe40007f1e0ff */
[----:B------:R-:W3:Y:S03]  /*2b020*/  LDG.E.U8 R198, desc[UR60][R154.64] ;  /* 0x0000003c9ac67981 */ /* 0x000ee6000c1e1100 */
[----:B----4-:R-:W-:Y:S02]  /*2b030*/  IMAD.X R23, R4, 0x1, R17, P0 ;  /* 0x0000000104177824 */ /* 0x010fe400000e0611 */
[----:B------:R-:W4:Y:S01]  /*2b040*/  LDL R17, [R1+0x11d4] ;  /* 0x0011d40001117983 */ /* 0x000f220000100800 */
[----:B0-----:R-:W-:-:S02]  /*2b050*/  IMAD.IADD R8, R5, 0x1, R7 ;  /* 0x0000000105087824 */ /* 0x001fc400078e0207 */
[----:B------:R-:W-:Y:S01]  /*2b060*/  IMAD.X R153, R4, 0x1, R37, P1 ;  /* 0x0000000104997824 */ /* 0x000fe200008e0625 */
[----:B------:R-:W4:Y:S02]  /*2b070*/  LDG.E.U8 R195, desc[UR60][R22.64] ;  /* 0x0000003c16c37981 */ /* 0x000f24000c1e1100 */
[----:B------:R-:W-:Y:S02]  /*2b080*/  IADD3 R8, P1, R2, R8, RZ ;  /* 0x0000000802087210 */ /* 0x000fe40007f3e0ff */
[----:B------:R0:W4:Y:S03]  /*2b090*/  LDG.E.U8 R196, desc[UR60][R152.64] ;  /* 0x0000003c98c47981 */ /* 0x000126000c1e1100 */
[----:B------:R-:W-:Y:S01]  /*2b0a0*/  IMAD.X R9, R4, 0x1, R21, P1 ;  /* 0x0000000104097824 */ /* 0x000fe200008e0615 */
[----:B------:R-:W4:Y:S04]  /*2b0b0*/  LDL R37, [R1+0x1208] ;  /* 0x0012080001257983 */ /* 0x000f280000100800 */
[----:B------:R-:W4:Y:S01]  /*2b0c0*/  LDL R21, [R1+0x11d8] ;  /* 0x0011d80001157983 */ /* 0x000f220000100800 */
[----:B0-----:R-:W-:-:S02]  /*2b0d0*/  IMAD.IADD R152, R5, 0x1, R10 ;  /* 0x0000000105987824 */ /* 0x001fc400078e020a */
[----:B------:R-:W-:Y:S01]  /*2b0e0*/  IMAD R154, R3, 0x75, RZ ;  /* 0x00000075039a7824 */ /* 0x000fe200078e02ff */
[----:B------:R0:W4:Y:S01]  /*2b0f0*/  LDG.E.U8 R194, desc[UR60][R8.64] ;  /* 0x0000003c08c27981 */ /* 0x000122000c1e1100 */
[----:B------:R-:W-:Y:S01]  /*2b100*/  IMAD.IADD R5, R5, 0x1, R11 ;  /* 0x0000000105057824 */ /* 0x000fe200078e020b */
[----:B------:R-:W-:Y:S01]  /*2b110*/  IADD3 R152, P0, R2, R152, RZ ;  /* 0x0000009802987210 */ /* 0x000fe20007f1e0ff */
[----:B------:R-:W-:-:S03]  /*2b120*/  IMAD.IADD R23, R154, 0x1, R6 ;  /* 0x000000019a177824 */ /* 0x000fc600078e0206 */
[----:B------:R-:W-:Y:S01]  /*2b130*/  IADD3 R22, P1, R2, R5, RZ ;  /* 0x0000000502167210 */ /* 0x000fe20007f3e0ff */
[----:B------:R-:W-:Y:S02]  /*2b140*/  IMAD.X R153, R4, 0x1, R24, P0 ;  /* 0x0000000104997824 */ /* 0x000fe400000e0618 */
[----:B------:R-:W4:Y:S01]  /*2b150*/  LDL R24, [R1+0x11dc] ;  /* 0x0011dc0001187983 */ /* 0x000f220000100800 */
[----:B0-----:R-:W-:Y:S01]  /*2b160*/  IADD3 R8, P0, R2, R23, RZ ;  /* 0x0000001702087210 */ /* 0x001fe20007f1e0ff */
[----:B--2---:R-:W-:Y:S02]  /*2b170*/  IMAD.X R23, R4, 0x1, R20, P1 ;  /* 0x0000000104177824 */ /* 0x004fe400008e0614 */
[----:B------:R-:W2:Y:S01]  /*2b180*/  LDL R20, [R1+0x11e0] ;  /* 0x0011e00001147983 */ /* 0x000ea20000100800 */
[----:B------:R-:W-:Y:S02]  /*2b190*/  IMAD.IADD R5, R154, 0x1, R7 ;  /* 0x000000019a057824 */ /* 0x000fe400078e0207 */
[----:B------:R-:W-:Y:S01]  /*2b1a0*/  IMAD.X R9, R4, 0x1, R19, P0 ;  /* 0x0000000104097824 */ /* 0x000fe200000e0613 */
[----:B------:R0:W2:Y:S04]  /*2b1b0*/  LDG.E.U8 R193, desc[UR60][R152.64] ;  /* 0x0000003c98c17981 */ /* 0x0000a8000c1e1100 */
[----:B------:R-:W2:Y:S04]  /*2b1c0*/  LDL R19, [R1+0x11fc] ;  /* 0x0011fc0001137983 */ /* 0x000ea80000100800 */
[----:B------:R1:W2:Y:S01]  /*2b1d0*/  LDG.E.U8 R192, desc[UR60][R22.64] ;  /* 0x0000003c16c07981 */ /* 0x0002a2000c1e1100 */
[----:B0-----:R-:W-:-:S03]  /*2b1e0*/  IADD3 R152, P1, R2, R5, RZ ;  /* 0x0000000502987210 */ /* 0x001fc60007f3e0ff */
[----:B------:R0:W2:Y:S01]  /*2b1f0*/  LDG.E.U8 R191, desc[UR60][R8.64] ;  /* 0x0000003c08bf7981 */ /* 0x0000a2000c1e1100 */
[----:B-1----:R-:W-:-:S05]  /*2b200*/  IMAD.IADD R22, R154, 0x1, R10 ;  /* 0x000000019a167824 */ /* 0x002fca00078e020a */
[----:B------:R-:W-:Y:S01]  /*2b210*/  IADD3 R22, P0, R2, R22, RZ ;  /* 0x0000001602167210 */ /* 0x000fe20007f1e0ff */
[----:B---3--:R-:W-:Y:S02]  /*2b220*/  IMAD.X R153, R4, 0x1, R18, P1 ;  /* 0x0000000104997824 */ /* 0x008fe400008e0612 */
[----:B------:R-:W3:Y:S01]  /*2b230*/  LDL R18, [R1+0x1200] ;  /* 0x0012000001127983 */ /* 0x000ee20000100800 */
[----:B0-----:R-:W-:Y:S02]  /*2b240*/  IMAD.IADD R8, R154, 0x1, R11 ;  /* 0x000000019a087824 */ /* 0x001fe400078e020b */
[----:B------:R-:W-:Y:S01]  /*2b250*/  IMAD R155, R3, 0x76, RZ ;  /* 0x00000076039b7824 */ /* 0x000fe200078e02ff */
[----:B------:R0:W3:Y:S01]  /*2b260*/  LDG.E.U8 R190, desc[UR60][R152.64] ;  /* 0x0000003c98be7981 */ /* 0x0000e2000c1e1100 */
[----:B----4-:R-:W-:-:S03]  /*2b270*/  IMAD.X R23, R4, 0x1, R17, P0 ;  /* 0x0000000104177824 */ /* 0x010fc600000e0611 */
[----:B------:R-:W4:Y:S01]  /*2b280*/  LDL R17, [R1+0x1204] ;  /* 0x0012040001117983 */ /* 0x000f220000100800 */
[----:B------:R-:W-:Y:S01]  /*2b290*/  IADD3 R8, P1, R2, R8, RZ ;  /* 0x0000000802087210 */ /* 0x000fe20007f3e0ff */
[C---:B0-----:R-:W-:Y:S02]  /*2b2a0*/  IMAD.IADD R152, R155.reuse, 0x1, R6 ;  /* 0x000000019b987824 */ /* 0x041fe400078e0206 */
[----:B------:R-:W-:Y:S01]  /*2b2b0*/  IMAD.IADD R153, R155, 0x1, R7 ;  /* 0x000000019b997824 */ /* 0x000fe200078e0207 */
[----:B------:R0:W4:Y:S01]  /*2b2c0*/  LDG.E.U8 R189, desc[UR60][R22.64] ;  /* 0x0000003c16bd7981 */ /* 0x000122000c1e1100 */
[----:B------:R-:W-:-:S03]  /*2b2d0*/  IMAD.X R9, R4, 0x1, R21, P1 ;  /* 0x0000000104097824 */ /* 0x000fc600008e0615 */
[----:B------:R-:W4:Y:S01]  /*2b2e0*/  LDL R21, [R1+0x11e4] ;  /* 0x0011e40001157983 */ /* 0x000f220000100800 */
[C---:B------:R-:W-:Y:S01]  /*2b2f0*/  IADD3 R152, P0, R2.reuse, R152, RZ ;  /* 0x0000009802987210 */ /* 0x040fe20007f1e0ff */
[----:B------:R-:W-:Y:S01]  /*2b300*/  IMAD R5, R3, 0x78, RZ ;  /* 0x0000007803057824 */ /* 0x000fe200078e02ff */
[----:B0-----:R-:W-:Y:S01]  /*2b310*/  IADD3 R22, P1, R2, R153, RZ ;  /* 0x0000009902167210 */ /* 0x001fe20007f3e0ff */
[----:B------:R0:W4:Y:S02]  /*2b320*/  LDG.E.U8 R188, desc[UR60][R8.64] ;  /* 0x0000003c08bc7981 */ /* 0x000124000c1e1100 */
[----:B------:R-:W-:Y:S02]  /*2b330*/  IMAD.IADD R23, R5, 0x1, R6 ;  /* 0x0000000105177824 */ /* 0x000fe400078e0206 */
[----:B------:R-:W-:Y:S02]  /*2b340*/  IMAD.X R153, R4, 0x1, R24, P0 ;  /* 0x0000000104997824 */ /* 0x000fe400000e0618 */
[----:B------:R-:W4:Y:S01]  /*2b350*/  LDL R24, [R1+0x11e8] ;  /* 0x0011e80001187983 */ /* 0x000f220000100800 */
[----:B0-----:R-:W-:Y:S01]  /*2b360*/  IADD3 R8, P0, R2, R23, RZ ;  /* 0x0000001702087210 */ /* 0x001fe20007f1e0ff */
[----:B--2---:R-:W-:-:S02]  /*2b370*/  IMAD.X R23, R4, 0x1, R20, P1 ;  /* 0x0000000104177824 */ /* 0x004fc400008e0614 */
[----:B------:R-:W2:Y:S01]  /*2b380*/  LDL R20, [R1+0x11ec] ;  /* 0x0011ec0001147983 */ /* 0x000ea20000100800 */
[----:B------:R-:W-:-:S03]  /*2b390*/  IMAD.IADD R9, R5, 0x1, R7 ;  /* 0x0000000105097824 */ /* 0x000fc600078e0207 */
[----:B------:R0:W2:Y:S04]  /*2b3a0*/  LDG.E.U8 R187, desc[UR60][R152.64] ;  /* 0x0000003c98bb7981 */ /* 0x0000a8000c1e1100 */
[----:B------:R1:W2:Y:S01]  /*2b3b0*/  LDG.E.U8 R186, desc[UR60][R22.64] ;  /* 0x0000003c16ba7981 */ /* 0x0002a2000c1e1100 */
[----:B0-----:R-:W-:Y:S01]  /*2b3c0*/  IADD3 R152, P1, R2, R9, RZ ;  /* 0x0000000902987210 */ /* 0x001fe20007f3e0ff */
[----:B------:R-:W-:Y:S02]  /*2b3d0*/  IMAD.X R9, R4, 0x1, R19, P0 ;  /* 0x0000000104097824 */ /* 0x000fe400000e0613 */
[----:B------:R-:W2:Y:S01]  /*2b3e0*/  LDL R19, [R1+0x11f0] ;  /* 0x0011f00001137983 */ /* 0x000ea20000100800 */
[----:B-1----:R-:W-:-:S03]  /*2b3f0*/  IMAD.IADD R22, R5, 0x1, R10 ;  /* 0x0000000105167824 */ /* 0x002fc600078e020a */
[----:B------:R-:W2:Y:S02]  /*2b400*/  LDG.E.U8 R185, desc[UR60][R8.64] ;  /* 0x0000003c08b97981 */ /* 0x000ea4000c1e1100 */
[----:B------:R-:W-:Y:S01]  /*2b410*/  IADD3 R22, P0, R2, R22, RZ ;  /* 0x0000001602167210 */ /* 0x000fe20007f1e0ff */
[C---:B---3--:R-:W-:Y:S02]  /*2b420*/  IMAD.X R153, R4.reuse, 0x1, R18, P1 ;  /* 0x0000000104997824 */ /* 0x048fe400008e0612 */
[----:B------:R-:W3:Y:S04]  /*2b430*/  LDL R18, [R1+0x11f4] ;  /* 0x0011f40001127983 */ /* 0x000ee80000100800 */
[----:B------:R0:W3:Y:S01]  /*2b440*/  LDG.E.U8 R184, desc[UR60][R152.64] ;  /* 0x0000003c98b87981 */ /* 0x0000e2000c1e1100 */
[----:B----4-:R-:W-:-:S03]  /*2b450*/  IMAD.X R23, R4, 0x1, R17, P0 ;  /* 0x0000000104177824 */ /* 0x010fc600000e0611 */
[----:B------:R-:W4:Y:S01]  /*2b460*/  LDL R17, [R1+0x11f8] ;  /* 0x0011f80001117983 */ /* 0x000f220000100800 */
[----:B0-----:R-:W-:Y:S02]  /*2b470*/  IMAD.IADD R152, R155, 0x1, R10 ;  /* 0x000000019b987824 */ /* 0x001fe400078e020a */
[----:B------:R-:W-:Y:S01]  /*2b480*/  IMAD.IADD R8, R5, 0x1, R11 ;  /* 0x0000000105087824 */ /* 0x000fe200078e020b */
[----:B------:R0:W4:Y:S02]  /*2b490*/  LDG.E.U8 R183, desc[UR60][R22.64] ;  /* 0x0000003c16b77981 */ /* 0x000124000c1e1100 */
[C---:B------:R-:W-:Y:S02]  /*2b4a0*/  IADD3 R152, P0, R2.reuse, R152, RZ ;  /* 0x0000009802987210 */ /* 0x040fe40007f1e0ff */
[----:B------:R-:W-:-:S03]  /*2b4b0*/  IADD3 R8, P1, R2, R8, RZ ;  /* 0x0000000802087210 */ /* 0x000fc60007f3e0ff */
[C---:B------:R-:W-:Y:S02]  /*2b4c0*/  IMAD.X R153, R4.reuse, 0x1, R21, P0 ;  /* 0x0000000104997824 */ /* 0x040fe400000e0615 */
[----:B------:R-:W4:Y:S01]  /*2b4d0*/  LDL R21, [R1+0x120c] ;  /* 0x00120c0001157983 */ /* 0x000f220000100800 */
[----:B------:R-:W-:Y:S02]  /*2b4e0*/  IMAD R154, R3, 0x77, RZ ;  /* 0x00000077039a7824 */ /* 0x000fe400078e02ff */
[----:B------:R-:W-:Y:S01]  /*2b4f0*/  IMAD.IADD R5, R155, 0x1, R11 ;  /* 0x000000019b057824 */ /* 0x000fe200078e020b */
[----:B------:R-:W4:Y:S01]  /*2b500*/  LDG.E.U8 R181, desc[UR60][R152.64] ;  /* 0x0000003c98b57981 */ /* 0x000f22000c1e1100 */
[----:B------:R-:W-:Y:S02]  /*2b510*/  IMAD.X R9, R4, 0x1, R37, P1 ;  /* 0x0000000104097824 */ /* 0x000fe400008e0625 */
[----:B0-----:R-:W-:Y:S01]  /*2b520*/  IMAD.IADD R23, R154, 0x1, R6 ;  /* 0x000000019a177824 */ /* 0x001fe200078e0206 */
[----:B------:R-:W-:Y:S01]  /*2b530*/  IADD3 R22, P1, R2, R5, RZ ;  /* 0x0000000502167210 */ /* 0x000fe20007f3e0ff */
[----:B------:R-:W4:Y:S04]  /*2b540*/  LDL R37, [R1+0x1224] ;  /* 0x0012240001257983 */ /* 0x000f280000100800 */
[----:B------:R0:W4:Y:S01]  /*2b550*/  LDG.E.U8 R182, desc[UR60][R8.64] ;  /* 0x0000003c08b67981 */ /* 0x000122000c1e1100 */
[----:B------:R-:W-:Y:S01]  /*2b560*/  IMAD.IADD R5, R154, 0x1, R7 ;  /* 0x000000019a057824 */ /* 0x000fe200078e0207 */
[----:B0-----:R-:W-:Y:S01]  /*2b570*/  IADD3 R8, P0, R2, R23, RZ ;  /* 0x0000001702087210 */ /* 0x001fe20007f1e0ff */
[----:B------:R-:W-:-:S02]  /*2b580*/  IMAD.X R23, R4, 0x1, R24, P1 ;  /* 0x0000000104177824 */ /* 0x000fc400008e0618 */
[----:B------:R-:W4:Y:S02]  /*2b590*/  LDL R24, [R1+0x1210] ;  /* 0x0012100001187983 */ /* 0x000f240000100800 */
[----:B--2---:R-:W-:Y:S02]  /*2b5a0*/  IMAD.X R9, R4, 0x1, R20, P0 ;  /* 0x0000000104097824 */ /* 0x004fe400000e0614 */
[----:B------:R-:W2:Y:S01]  /*2b5b0*/  LDL R20, [R1+0x1214] ;  /* 0x0012140001147983 */ /* 0x000ea20000100800 */
[----:B------:R-:W-:Y:S01]  /*2b5c0*/  IMAD.IADD R153, R154, 0x1, R10 ;  /* 0x000000019a997824 */ /* 0x000fe200078e020a */
[C---:B------:R-:W-:Y:S02]  /*2b5d0*/  IADD3 R152, P1, R2.reuse, R5, RZ ;  /* 0x0000000502987210 */ /* 0x040fe40007f3e0ff */
[----:B------:R0:W2:Y:S04]  /*2b5e0*/  LDG.E.U8 R180, desc[UR60][R22.64] ;  /* 0x0000003c16b47981 */ /* 0x0000a8000c1e1100 */
[----:B------:R1:W2:Y:S01]  /*2b5f0*/  LDG.E.U8 R179, desc[UR60][R8.64] ;  /* 0x0000003c08b37981 */ /* 0x0002a2000c1e1100 */
[----:B0-----:R-:W-:Y:S01]  /*2b600*/  IADD3 R22, P0, R2, R153, RZ ;  /* 0x0000009902167210 */ /* 0x001fe20007f1e0ff */
[----:B------:R-:W-:-:S02]  /*2b610*/  IMAD.X R153, R4, 0x1, R19, P1 ;  /* 0x0000000104997824 */ /* 0x000fc400008e0613 */
[----:B------:R-:W2:Y:S01]  /*2b620*/  LDL R19, [R1+0x1218] ;  /* 0x0012180001137983 */ /* 0x000ea20000100800 */
[----:B------:R-:W-:-:S03]  /*2b630*/  IMAD.IADD R5, R154, 0x1, R11 ;  /* 0x000000019a057824 */ /* 0x000fc600078e020b */
[----:B------:R-:W2:Y:S02]  /*2b640*/  LDG.E.U8 R178, desc[UR60][R152.64] ;  /* 0x0000003c98b27981 */ /* 0x000ea4000c1e1100 */
[----:B-1----:R-:W-:Y:S01]  /*2b650*/  IADD3 R8, P1, R2, R5, RZ ;  /* 0x0000000502087210 */ /* 0x002fe20007f3e0ff */
[----:B---3--:R-:W-:Y:S02]  /*2b660*/  IMAD.X R23, R4, 0x1, R18, P0 ;  /* 0x0000000104177824 */ /* 0x008fe400000e0612 */
[----:B------:R-:W3:Y:S01]  /*2b670*/  LDL R18, [R1+0x121c] ;  /* 0x00121c0001127983 */ /* 0x000ee20000100800 */
[----:B------:R-:W-:-:S03]  /*2b680*/  IMAD R154, R3, 0x79, RZ ;  /* 0x00000079039a7824 */ /* 0x000fc600078e02ff */
[----:B------:R0:W3:Y:S01]  /*2b690*/  LDG.E.U8 R177, desc[UR60][R22.64] ;  /* 0x0000003c16b17981 */ /* 0x0000e2000c1e1100 */
[----:B----4-:R-:W-:-:S03]  /*2b6a0*/  IMAD.X R9, R4, 0x1, R17, P1 ;  /* 0x0000000104097824 */ /* 0x010fc600008e0611 */
[----:B------:R-:W4:Y:S01]  /*2b6b0*/  LDL R17, [R1+0x1220] ;  /* 0x0012200001117983 */ /* 0x000f220000100800 */
[C---:B------:R-:W-:Y:S02]  /*2b6c0*/  IMAD.IADD R5, R154.reuse, 0x1, R6 ;  /* 0x000000019a057824 */ /* 0x040fe400078e0206 */
[----:B0-----:R-:W-:Y:S01]  /*2b6d0*/  IMAD.IADD R23, R154, 0x1, R7 ;  /* 0x000000019a177824 */ /* 0x001fe200078e0207 */
[----:B------:R0:W4:Y:S02]  /*2b6e0*/  LDG.E.U8 R176, desc[UR60][R8.64] ;  /* 0x0000003c08b07981 */ /* 0x000124000c1e1100 */
[C---:B------:R-:W-:Y:S02]  /*2b6f0*/  IADD3 R22, P0, R2.reuse, R5, RZ ;  /* 0x0000000502167210 */ /* 0x040fe40007f1e0ff */
[----:B0-----:R-:W-:-:S03]  /*2b700*/  IADD3 R8, P1, R2, R23, RZ ;  /* 0x0000001702087210 */ /* 0x001fc60007f3e0ff */
[----:B------:R-:W-:Y:S02]  /*2b710*/  IMAD.X R23, R4, 0x1, R21, P0 ;  /* 0x0000000104177824 */ /* 0x000fe400000e0615 */
[----:B------:R-:W4:Y:S01]  /*2b720*/  LDL R21, [R1+0x1228] ;  /* 0x0012280001157983 */ /* 0x000f220000100800 */
[----:B------:R-:W-:Y:S02]  /*2b730*/  IMAD.IADD R152, R154, 0x1, R10 ;  /* 0x000000019a987824 */ /* 0x000fe400078e020a */
[----:B------:R-:W-:Y:S01]  /*2b740*/  IMAD R155, R3, 0x7a, RZ ;  /* 0x0000007a039b7824 */ /* 0x000fe200078e02ff */
[----:B------:R0:W4:Y:S02]  /*2b750*/  LDG.E.U8 R175, desc[UR60][R22.64] ;  /* 0x0000003c16af7981 */ /* 0x000124000c1e1100 */
[----:B------:R-:W-:Y:S01]  /*2b760*/  IADD3 R152, P0, R2, R152, RZ ;  /* 0x0000009802987210 */ /* 0x000fe20007f1e0ff */
[----:B------:R-:W-:Y:S02]  /*2b770*/  IMAD.IADD R5, R154, 0x1, R11 ;  /* 0x000000019a057824 */ /* 0x000fe400078e020b */
[----:B------:R-:W-:-:S02]  /*2b780*/  IMAD.X R9, R4, 0x1, R24, P1 ;  /* 0x0000000104097824 */ /* 0x000fc400008e0618 */
[----:B------:R-:W4:Y:S01]  /*2b790*/  LDL R24, [R1+0x122c] ;  /* 0x00122c0001187983 */ /* 0x000f220000100800 */
[----:B--2---:R-:W-:-:S03]  /*2b7a0*/  IMAD.X R153, R4, 0x1, R20, P0 ;  /* 0x0000000104997824 */ /* 0x004fc600000e0614 */
[----:B------:R-:W2:Y:S01]  /*2b7b0*/  LDL R20, [R1+0x1230] ;  /* 0x0012300001147983 */ /* 0x000ea20000100800 */
[----:B0-----:R-:W-:Y:S01]  /*2b7c0*/  IMAD.IADD R23, R155, 0x1, R6 ;  /* 0x000000019b177824 */ /* 0x001fe200078e0206 */
[C---:B------:R-:W-:Y:S02]  /*2b7d0*/  IADD3 R22, P1, R2.reuse, R5, RZ ;  /* 0x0000000502167210 */ /* 0x040fe40007f3e0ff */
[----:B------:R0:W2:Y:S04]  /*2b7e0*/  LDG.E.U8 R174, desc[UR60][R8.64] ;  /* 0x0000003c08ae7981 */ /* 0x0000a8000c1e1100 */
[----:B------:R1:W2:Y:S01]  /*2b7f0*/  LDG.E.U8 R173, desc[UR60][R152.64] ;  /* 0x0000003c98ad7981 */ /* 0x0002a2000c1e1100 */
[----:B0-----:R-:W-:Y:S01]  /*2b800*/  IADD3 R8, P0, R2, R23, RZ ;  /* 0x0000001702087210 */ /* 0x001fe20007f1e0ff */
[----:B------:R-:W-:-:S02]  /*2b810*/  IMAD.X R23, R4, 0x1, R19, P1 ;  /* 0x0000000104177824 */ /* 0x000fc400008e0613 */
[----:B------:R-:W2:Y:S01]  /*2b820*/  LDL R19, [R1+0x1234] ;  /* 0x0012340001137983 */ /* 0x000ea20000100800 */
[C---:B------:R-:W-:Y:S02]  /*2b830*/  IMAD.IADD R5, R155.reuse, 0x1, R7 ;  /* 0x000000019b057824 */ /* 0x040fe400078e0207 */
[C---:B-1----:R-:W-:Y:S01]  /*2b840*/  IMAD.IADD R153, R155.reuse, 0x1, R10 ;  /* 0x000000019b997824 */ /* 0x042fe200078e020a */
[----:B------:R0:W2:Y:S02]  /*2b850*/  LDG.E.U8 R172, desc[UR60][R22.64] ;  /* 0x0000003c16ac7981 */ /* 0x0000a4000c1e1100 */
[----:B------:R-:W-:Y:S01]  /*2b860*/  IADD3 R152, P1, R2, R5, RZ ;  /* 0x0000000502987210 */ /* 0x000fe20007f3e0ff */
[----:B---3--:R-:W-:Y:S02]  /*2b870*/  IMAD.X R9, R4, 0x1, R18, P0 ;  /* 0x0000000104097824 */ /* 0x008fe400000e0612 */
[----:B------:R-:W3:Y:S01]  /*2b880*/  LDL R18, [R1+0xee8] ;  /* 0x000ee80001127983 */ /* 0x000ee20000100800 */
[----:B0-----:R-:W-:Y:S01]  /*2b890*/  IADD3 R22, P0, R2, R153, RZ ;  /* 0x0000009902167210 */ /* 0x001fe20007f1e0ff */
[----:B------:R-:W-:-:S02]  /*2b8a0*/  IMAD.IADD R5, R155, 0x1, R11 ;  /* 0x000000019b057824 */ /* 0x000fc400078e020b */
[----:B------:R0:W3:Y:S01]  /*2b8b0*/  LDG.E.U8 R171, desc[UR60][R8.64] ;  /* 0x0000003c08ab7981 */ /* 0x0000e2000c1e1100 */
[----:B----4-:R-:W-:-:S03]  /*2b8c0*/  IMAD.X R153, R4, 0x1, R17, P1 ;  /* 0x0000000104997824 */ /* 0x010fc600008e0611 */
[----:B------:R-:W4:Y:S01]  /*2b8d0*/  LDL R17, [R1+0x1238] ;  /* 0x0012380001117983 */ /* 0x000f220000100800 */
[----:B0-----:R-:W-:Y:S01]  /*2b8e0*/  IADD3 R8, P1, R2, R5, RZ ;  /* 0x0000000502087210 */ /* 0x001fe20007f3e0ff */
[----:B------:R-:W-:Y:S02]  /*2b8f0*/  IMAD.X R23, R4, 0x1, R37, P0 ;  /* 0x0000000104177824 */ /* 0x000fe400000e0625 */
[----:B------:R-:W4:Y:S01]  /*2b900*/  LDL R37, [R1+0x123c] ;  /* 0x00123c0001257983 */ /* 0x000f220000100800 */
[----:B------:R-:W-:-:S03]  /*2b910*/  IMAD R155, R3, 0x7b, RZ ;  /* 0x0000007b039b7824 */ /* 0x000fc600078e02ff */
[----:B------:R0:W4:Y:S01]  /*2b920*/  LDG.E.U8 R169, desc[UR60][R22.64] ;  /* 0x0000003c16a97981 */ /* 0x000122000c1e1100 */
[----:B------:R-:W-:-:S03]  /*2b930*/  IMAD.IADD R5, R155, 0x1, R6 ;  /* 0x000000019b057824 */ /* 0x000fc600078e0206 */
[----:B------:R1:W4:Y:S01]  /*2b940*/  LDG.E.U8 R170, desc[UR60][R152.64] ;  /* 0x0000003c98aa7981 */ /* 0x000322000c1e1100 */
[----:B------:R-:W-:-:S03]  /*2b950*/  IMAD.X R9, R4, 0x1, R21, P1 ;  /* 0x0000000104097824 */ /* 0x000fc600008e0615 */
[----:B------:R-:W4:Y:S01]  /*2b960*/  LDL R21, [R1+0x1240] ;  /* 0x0012400001157983 */ /* 0x000f220000100800 */
[C---:B0-----:R-:W-:Y:S01]  /*2b970*/  IMAD.IADD R23, R155.reuse, 0x1, R7 ;  /* 0x000000019b177824 */ /* 0x041fe200078e0207 */
[C---:B------:R-:W-:Y:S02]  /*2b980*/  IADD3 R22, P0, R2.reuse, R5, RZ ;  /* 0x0000000502167210 */ /* 0x040fe40007f1e0ff */
[----:B------:R0:W4:Y:S01]  /*2b990*/  LDG.E.U8 R168, desc[UR60][R8.64] ;  /* 0x0000003c08a87981 */ /* 0x000122000c1e1100 */
[----:B-1----:R-:W-:Y:S01]  /*2b9a0*/  IMAD.IADD R152, R155, 0x1, R10 ;  /* 0x000000019b987824 */ /* 0x002fe200078e020a */
[----:B0-----:R-:W-:Y:S01]  /*2b9b0*/  IADD3 R8, P1, R2, R23, RZ ;  /* 0x0000001702087210 */ /* 0x001fe20007f3e0ff */
[C---:B------:R-:W-:Y:S02]  /*2b9c0*/  IMAD.X R23, R4.reuse, 0x1, R24, P0 ;  /* 0x0000000104177824 */ /* 0x040fe400000e0618 */
[----:B------:R-:W4:Y:S02]  /*2b9d0*/  LDL R24, [R1+0xee4] ;  /* 0x000ee40001187983 */ /* 0x000f240000100800 */
[----:B--2---:R-:W-:-:S02]  /*2b9e0*/  IMAD.X R9, R4, 0x1, R20, P1 ;  /* 0x0000000104097824 */ /* 0x004fc400008e0614 */
[----:B------:R-:W2:Y:S01]  /*2b9f0*/  LDL R20, [R1+0x1244] ;  /* 0x0012440001147983 */ /* 0x000ea20000100800 */
[----:B------:R-:W-:Y:S01]  /*2ba00*/  IADD3 R152, P0, R2, R152, RZ ;  /* 0x0000009802987210 */ /* 0x000fe20007f1e0ff */
[----:B------:R-:W-:Y:S02]  /*2ba10*/  IMAD R154, R3, 0x7c, RZ ;  /* 0x0000007c039a7824 */ /* 0x000fe400078e02ff */
[----:B------:R-:W-:Y:S01]  /*2ba20*/  IMAD.IADD R5, R155, 0x1, R11 ;  /* 0x000000019b057824 */ /* 0x000fe200078e020b */
[----:B------:R0:W2:Y:S04]  /*2ba30*/  LDG.E.U8 R167, desc[UR60][R22.64] ;  /* 0x0000003c16a77981 */ /* 0x0000a8000c1e1100 */
[----:B------:R1:W2:Y:S01]  /*2ba40*/  LDG.E.U8 R166, desc[UR60][R8.64] ;  /* 0x0000003c08a67981 */ /* 0x0002a2000c1e1100 */
[----:B0-----:R-:W-:Y:S01]  /*2ba50*/  IMAD.IADD R23, R154, 0x1, R6 ;  /* 0x000000019a177824 */ /* 0x001fe200078e0206 */
[----:B------:R-:W-:Y:S01]  /*2ba60*/  IADD3 R22, P1, R2, R5, RZ ;  /* 0x0000000502167210 */ /* 0x000fe20007f3e0ff */
[----:B------:R-:W-:-:S02]  /*2ba70*/  IMAD.X R153, R4, 0x1, R19, P0 ;  /* 0x0000000104997824 */ /* 0x000fc400000e0613 */
[----:B------:R-:W2:Y:S01]  /*2ba80*/  LDL R19, [R1+0x1248] ;  /* 0x0012480001137983 */ /* 0x000ea20000100800 */
[----:B-1----:R-:W-:Y:S01]  /*2ba90*/  IADD3 R8, P0, R2, R23, RZ ;  /* 0x0000001702087210 */ /* 0x002fe20007f1e0ff */
[----:B------:R-:W-:Y:S02]  /*2baa0*/  IMAD R5, R3, 0x7d, RZ ;  /* 0x0000007d03057824 */ /* 0x000fe400078e02ff */
[----:B------:R-:W2:Y:S01]  /*2bab0*/  LDG.E.U8 R165, desc[UR60][R152.64] ;  /* 0x0000003c98a57981 */ /* 0x000ea2000c1e1100 */
[----:B---3--:R-:W-:-:S03]  /*2bac0*/  IMAD.X R23, R4, 0x1, R18, P1 ;  /* 0x0000000104177824 */ /* 0x008fc600008e0612 */
[----:B------:R-:W3:Y:S04]  /*2bad0*/  LDL R18, [R1+0x124c] ;  /* 0x00124c0001127983 */ /* 0x000ee80000100800 */
[----:B------:R0:W3:Y:S01]  /*2bae0*/  LDG.E.U8 R164, desc[UR60][R22.64] ;  /* 0x0000003c16a47981 */ /* 0x0000e2000c1e1100 */
[----:B----4-:R-:W-:-:S03]  /*2baf0*/  IMAD.X R9, R4, 0x1, R17, P0 ;  /* 0x0000000104097824 */ /* 0x010fc600000e0611 */
[----:B------:R-:W4:Y:S01]  /*2bb00*/  LDL R17, [R1+0xee0] ;  /* 0x000ee00001117983 */ /* 0x000f220000100800 */
[----:B0-----:R-:W-:-:S03]  /*2bb10*/  IMAD.IADD R22, R154, 0x1, R7 ;  /* 0x000000019a167824 */ /* 0x001fc600078e0207 */
[----:B------:R0:W4:Y:S02]  /*2bb20*/  LDG.E.U8 R163, desc[UR60][R8.64] ;  /* 0x0000003c08a37981 */ /* 0x000124000c1e1100 */
[----:B------:R-:W-:Y:S01]  /*2bb30*/  IADD3 R22, P0, R2, R22, RZ ;  /* 0x0000001602167210 */ /* 0x000fe20007f1e0ff */
[----:B0-----:R-:W-:-:S05]  /*2bb40*/  IMAD.IADD R8, R154, 0x1, R10 ;  /* 0x000000019a087824 */ /* 0x001fca00078e020a */
[----:B------:R-:W-:Y:S01]  /*2bb50*/  IADD3 R8, P1, R2, R8, RZ ;  /* 0x0000000802087210 */ /* 0x000fe20007f3e0ff */
[C---:B------:R-:W-:Y:S02]  /*2bb60*/  IMAD.X R23, R4.reuse, 0x1, R37, P0 ;  /* 0x0000000104177824 */ /* 0x040fe400000e0625 */
[----:B------:R-:W4:Y:S02]  /*2bb70*/  LDL R37, [R1+0x1254] ;  /* 0x0012540001257983 */ /* 0x000f240000100800 */
[----:B------:R-:W-:Y:S02]  /*2bb80*/  IMAD.X R9, R4, 0x1, R21, P1 ;  /* 0x0000000104097824 */ /* 0x000fe400008e0615 */
[----:B------:R-:W4:Y:S04]  /*2bb90*/  LDL R21, [R1+0x1250] ;  /* 0x0012500001157983 */ /* 0x000f280000100800 */
[----:B------:R0:W4:Y:S04]  /*2bba0*/  LDG.E.U8 R162, desc[UR60][R22.64] ;  /* 0x0000003c16a27981 */ /* 0x000128000c1e1100 */
[----:B------:R1:W4:Y:S01]  /*2bbb0*/  LDG.E.U8 R161, desc[UR60][R8.64] ;  /* 0x0000003c08a17981 */ /* 0x000322000c1e1100 */
[----:B0-----:R-:W-:-:S02]  /*2bbc0*/  IMAD.IADD R22, R154, 0x1, R11 ;  /* 0x000000019a167824 */ /* 0x001fc400078e020b */
[----:B-1----:R-:W-:-:S03]  /*2bbd0*/  IMAD.IADD R8, R5, 0x1, R6 ;  /* 0x0000000105087824 */ /* 0x002fc600078e0206 */
[----:B------:R-:W-:-:S05]  /*2bbe0*/  IADD3 R22, P0, R2, R22, RZ ;  /* 0x0000001602167210 */ /* 0x000fca0007f1e0ff */
[----:B------:R-:W-:Y:S01]  /*2bbf0*/  IMAD.X R23, R4, 0x1, R24, P0 ;  /* 0x0000000104177824 */ /* 0x000fe200000e0618 */
[----:B------:R-:W-:Y:S01]  /*2bc00*/  IADD3 R8, P0, R2, R8, RZ ;  /* 0x0000000802087210 */ /* 0x000fe20007f1e0ff */
[----:B------:R-:W4:Y:S04]  /*2bc10*/  LDL R24, [R1+0x1258] ;  /* 0x0012580001187983 */ /* 0x000f280000100800 */
[----:B------:R0:W4:Y:S01]  /*2bc20*/  LDG.E.U8 R160, desc[UR60][R22.64] ;  /* 0x0000003c16a07981 */ /* 0x000122000c1e1100 */
[----:B--2---:R-:W-:-:S03]  /*2bc30*/  IMAD.X R9, R4, 0x1, R20, P0 ;  /* 0x0000000104097824 */ /* 0x004fc600000e0614 */
[----:B------:R-:W2:Y:S04]  /*2bc40*/  LDL R20, [R1+0xed4] ;  /* 0x000ed40001147983 */ /* 0x000ea80000100800 */
[----:B------:R1:W2:Y:S01]  /*2bc50*/  LDG.E.U8 R159, desc[UR60][R8.64] ;  /* 0x0000003c089f7981 */ /* 0x0002a2000c1e1100 */
[----:B0-----:R-:W-:-:S05]  /*2bc60*/  IMAD.IADD R22, R5, 0x1, R7 ;  /* 0x0000000105167824 */ /* 0x001fca00078e0207 */
[----:B------:R-:W-:Y:S01]  /*2bc70*/  IADD3 R22, P0, R2, R22, RZ ;  /* 0x0000001602167210 */ /* 0x000fe20007f1e0ff */
[----:B-1----:R-:W-:-:S04]  /*2bc80*/  IMAD.IADD R8, R5, 0x1, R10 ;  /* 0x0000000105087824 */ /* 0x002fc800078e020a */
[----:B------:R-:W-:Y:S02]  /*2bc90*/  IMAD.X R23, R4, 0x1, R19, P0 ;  /* 0x0000000104177824 */ /* 0x000fe400000e0613 */
[----:B------:R-:W2:Y:S01]  /*2bca0*/  LDL R19, [R1+0x125c] ;  /* 0x00125c0001137983 */ /* 0x000ea20000100800 */
[----:B------:R-:W-:-:S03]  /*2bcb0*/  IADD3 R8, P0, R2, R8, RZ ;  /* 0x0000000802087210 */ /* 0x000fc60007f1e0ff */
[----:B------:R0:W2:Y:S02]  /*2bcc0*/  LDG.E.U8 R158, desc[UR60][R22.64] ;  /* 0x0000003c169e7981 */ /* 0x0000a4000c1e1100 */
[----:B0-----:R-:W-:Y:S02]  /*2bcd0*/  IMAD.IADD R22, R5, 0x1, R11 ;  /* 0x0000000105167824 */ /* 0x001fe400078e020b */
[----:B---3--:R-:W-:Y:S02]  /*2bce0*/  IMAD.X R9, R4, 0x1, R18, P0 ;  /* 0x0000000104097824 */ /* 0x008fe400000e0612 */
[----:B------:R-:W3:Y:S01]  /*2bcf0*/  LDL R18, [R1+0x1260] ;  /* 0x0012600001127983 */ /* 0x000ee20000100800 */
[----:B------:R-:W-:Y:S01]  /*2bd00*/  IADD3 R22, P0, R2, R22, RZ ;  /* 0x0000001602167210 */ /* 0x000fe20007f1e0ff */
[----:B------:R-:W-:Y:S02]  /*2bd10*/  IMAD R5, R3, 0x7e, RZ ;  /* 0x0000007e03057824 */ /* 0x000fe400078e02ff */
[----:B------:R0:W3:Y:S02]  /*2bd20*/  LDG.E.U8 R157, desc[UR60][R8.64] ;  /* 0x0000003c089d7981 */ /* 0x0000e4000c1e1100 */
[----:B----4-:R-:W-:-:S02]  /*2bd30*/  IMAD.X R23, R4, 0x1, R17, P0 ;  /* 0x0000000104177824 */ /* 0x010fc400000e0611 */
[----:B------:R-:W4:Y:S01]  /*2bd40*/  LDL R17, [R1+0x1264] ;  /* 0x0012640001117983 */ /* 0x000f220000100800 */
[----:B0-----:R-:W-:-:S03]  /*2bd50*/  IMAD.IADD R8, R5, 0x1, R6 ;  /* 0x0000000105087824 */ /* 0x001fc600078e0206 */
[----:B------:R0:W4:Y:S02]  /*2bd60*/  LDG.E.U8 R156, desc[UR60][R22.64] ;  /* 0x0000003c169c7981 */ /* 0x000124000c1e1100 */
[----:B------:R-:W-:Y:S02]  /*2bd70*/  IADD3 R8, P0, R2, R8, RZ ;  /* 0x0000000802087210 */ /* 0x000fe40007f1e0ff */
[----:B------:R-:W4:Y:S04]  /*2bd80*/  LDL.LU R148, [R1+0xc74] ;  /* 0x000c740001947983 */ /* 0x000f280000300800 */
[----:B------:R-:W4:Y:S01]  /*2bd90*/  LDL.LU R149, [R1+0xc70] ;  /* 0x000c700001957983 */ /* 0x000f220000300800 */
[----:B0-----:R-:W-:Y:S02]  /*2bda0*/  IMAD.IADD R22, R5, 0x1, R7 ;  /* 0x0000000105167824 */ /* 0x001fe400078e0207 */
[----:B------:R-:W-:-:S03]  /*2bdb0*/  IMAD.X R9, R4, 0x1, R21, P0 ;  /* 0x0000000104097824 */ /* 0x000fc600000e0615 */
[----:B------:R-:W-:Y:S01]  /*2bdc0*/  IADD3 R22, P0, R2, R22, RZ ;  /* 0x0000001602167210 */ /* 0x000fe20007f1e0ff */
[----:B------:R-:W4:Y:S04]  /*2bdd0*/  LDL.LU R21, [R1+0xc6c] ;  /* 0x000c6c0001157983 */ /* 0x000f280000300800 */
[----:B------:R0:W4:Y:S01]  /*2bde0*/  LDG.E.U8 R155, desc[UR60][R8.64] ;  /* 0x0000003c089b7981 */ /* 0x000122000c1e1100 */
[----:B------:R-:W-:-:S03]  /*2bdf0*/  IMAD.X R23, R4, 0x1, R37, P0 ;  /* 0x0000000104177824 */ /* 0x000fc600000e0625 */
[----:B------:R-:W4:Y:S04]  /*2be00*/  LDL.LU R150, [R1+0xc68] ;  /* 0x000c680001967983 */ /* 0x000f280000300800 */
[----:B------:R1:W4:Y:S01]  /*2be10*/  LDG.E.U8 R154, desc[UR60][R22.64] ;  /* 0x0000003c169a7981 */ /* 0x000322000c1e1100 */
[----:B0-----:R-:W-:-:S03]  /*2be20*/  IMAD.IADD R8, R5, 0x1, R10 ;  /* 0x0000000105087824 */ /* 0x001fc600078e020a */
[----:B------:R-:W4:Y:S02]  /*2be30*/  LDL.LU R74, [R1+0xbf4] ;  /* 0x000bf400014a7983 */ /* 0x000f240000300800 */
[----:B------:R-:W-:Y:S01]  /*2be40*/  IADD3 R8, P0, R2, R8, RZ ;  /* 0x0000000802087210 */ /* 0x000fe20007f1e0ff */
[----:B-1----:R-:W-:-:S04]  /*2be50*/  IMAD.IADD R22, R5, 0x1, R11 ;  /* 0x0000000105167824 */ /* 0x002fc800078e020b */
[----:B------:R-:W-:Y:S01]  /*2be60*/  IMAD.X R9, R4, 0x1, R24, P0 ;  /* 0x0000000104097824 */ /* 0x000fe200000e0618 */
[----:B------:R-:W-:-:S04]  /*2be70*/  IADD3 R22, P0, R2, R22, RZ ;  /* 0x0000001602167210 */ /* 0x000fc80007f1e0ff */
[----:B------:R0:W4:Y:S01]  /*2be80*/  LDG.E.U8 R153, desc[UR60][R8.64] ;  /* 0x0000003c08997981 */ /* 0x000122000c1e1100 */
[----:B--2---:R-:W-:-:S05]  /*2be90*/  IMAD.X R23, R4, 0x1, R20, P0 ;  /* 0x0000000104177824 */ /* 0x004fca00000e0614 */
[----:B------:R1:W2:Y:S01]  /*2bea0*/  LDG.E.U8 R152, desc[UR60][R22.64] ;  /* 0x0000003c16987981 */ /* 0x0002a2000c1e1100 */
[----:B0-----:R-:W-:-:S05]  /*2beb0*/  IMAD.IADD R8, R147, 0x1, R6 ;  /* 0x0000000193087824 */ /* 0x001fca00078e0206 */
[----:B------:R-:W-:Y:S01]  /*2bec0*/  IADD3 R8, P0, R2, R8, RZ ;  /* 0x0000000802087210 */ /* 0x000fe20007f1e0ff */
[----:B-1----:R-:W-:-:S04]  /*2bed0*/  IMAD.IADD R22, R147, 0x1, R7 ;  /* 0x0000000193167824 */ /* 0x002fc800078e0207 */
[----:B------:R-:W-:Y:S01]  /*2bee0*/  IMAD.X R9, R4, 0x1, R19, P0 ;  /* 0x0000000104097824 */ /* 0x000fe200000e0613 */
[----:B------:R-:W-:-:S04]  /*2bef0*/  IADD3 R22, P0, R2, R22, RZ ;  /* 0x0000001602167210 */ /* 0x000fc80007f1e0ff */
[----:B------:R0:W2:Y:S02]  /*2bf00*/  LDG.E.U8 R5, desc[UR60][R8.64] ;  /* 0x0000003c08057981 */ /* 0x0000a4000c1e1100 */
[----:B0-----:R-:W-:-:S05]  /*2bf10*/  IMAD.IADD R8, R147, 0x1, R10 ;  /* 0x0000000193087824 */ /* 0x001fca00078e020a */
[----:B------:R-:W-:Y:S01]  /*2bf20*/  IADD3 R8, P1, R2, R8, RZ ;  /* 0x0000000802087210 */ /* 0x000fe20007f3e0ff */
[----:B---3--:R-:W-:-:S05]  /*2bf30*/  IMAD.X R23, R4, 0x1, R18, P0 ;  /* 0x0000000104177824 */ /* 0x008fca00000e0612 */
[----:B------:R-:W3:Y:S04]  /*2bf40*/  LDG.E.U8 R22, desc[UR60][R22.64] ;  /* 0x0000003c16167981 */ /* 0x000ee8000c1e1100 */
[----:B------:R-:W2:Y:S04]  /*2bf50*/  LDL.LU R23, [R1+0xbf0] ;  /* 0x000bf00001177983 */ /* 0x000ea80000300800 */
[----:B------:R-:W3:Y:S04]  /*2bf60*/  LDL.LU R67, [R1+0xbec] ;  /* 0x000bec0001437983 */ /* 0x000ee80000300800 */
[----:B------:R-:W3:Y:S04]  /*2bf70*/  LDL.LU R101, [R1+0xbe8] ;  /* 0x000be80001657983 */ /* 0x000ee80000300800 */
[----:B------:R-:W3:Y:S04]  /*2bf80*/  LDL.LU R100, [R1+0xb74] ;  /* 0x000b740001647983 */ /* 0x000ee80000300800 */
[----:B------:R-:W3:Y:S04]  /*2bf90*/  LDL.LU R99, [R1+0xb70] ;  /* 0x000b700001637983 */ /* 0x000ee80000300800 */
[----:B------:R-:W3:Y:S04]  /*2bfa0*/  LDL.LU R71, [R1+0xb6c] ;  /* 0x000b6c0001477983 */ /* 0x000ee80000300800 */
[----:B------:R-:W3:Y:S04]  /*2bfb0*/  LDL.LU R109, [R1+0xb68] ;  /* 0x000b6800016d7983 */ /* 0x000ee80000300800 */
[----:B------:R-:W3:Y:S01]  /*2bfc0*/  LDL.LU R110, [R1+0xaf4] ;  /* 0x000af400016e7983 */ /* 0x000ee20000300800 */
[----:B----4-:R-:W-:-:S03]  /*2bfd0*/  IMAD.X R9, R4, 0x1, R17, P1 ;  /* 0x0000000104097824 */ /* 0x010fc600008e0611 */
[----:B------:R-:W4:Y:S04]  /*2bfe0*/  LDL.LU R17, [R1+0xaf0] ;  /* 0x000af00001117983 */ /* 0x000f280000300800 */
[----:B------:R-:W4:Y:S04]  /*2bff0*/  LDL.LU R54, [R1+0xaec] ;  /* 0x000aec0001367983 */ /* 0x000f280000300800 */
[----:B------:R0:W4:Y:S04]  /*2c000*/  LDG.E.U8 R8, desc[UR60][R8.64] ;  /* 0x0000003c08087981 */ /* 0x000128000c1e1100 */
[----:B------:R-:W4:Y:S04]  /*2c010*/  LDL.LU R37, [R1+0xae8] ;  /* 0x000ae80001257983 */ /* 0x000f280000300800 */
[----:B------:R-:W4:Y:S04]  /*2c020*/  LDL.LU R38, [R1+0xa70] ;  /* 0x000a700001267983 */ /* 0x000f280000300800 */
[----:B------:R-:W4:Y:S04]  /*2c030*/  LDL.LU R39, [R1+0xa6c] ;  /* 0x000a6c0001277983 */ /* 0x000f280000300800 */
[----:B------:R-:W4:Y:S01]  /*2c040*/  LDL.LU R40, [R1+0xa68] ;  /* 0x000a680001287983 */ /* 0x000f220000300800 */
[----:B------:R-:W-:Y:S01]  /*2c050*/  IMAD.IADD R4, R221, 0x1, R220 ;  /* 0x00000001dd047824 */ /* 0x000fe200078e02dc */
[----:B------:R-:W-:Y:S06]  /*2c060*/  BAR.SYNC.DEFER_BLOCKING 0x0 ;  /* 0x0000000000007b1d */ /* 0x000fec0000010000 */
[----:B------:R-:W4:Y:S04]  /*2c070*/  LDL.LU R24, [R1+0xa64] ;  /* 0x000a640001187983 */ /* 0x000f280000300800 */
[----:B------:R-:W4:Y:S04]  /*2c080*/  LDL.LU R96, [R1+0x9f0] ;  /* 0x0009f00001607983 */ /* 0x000f280000300800 */
[----:B------:R-:W4:Y:S04]  /*2c090*/  LDL.LU R97, [R1+0x9ec] ;  /* 0x0009ec0001617983 */ /* 0x000f280000300800 */
[----:B------:R-:W4:Y:S04]  /*2c0a0*/  LDL.LU R98, [R1+0x9e8] ;  /* 0x0009e80001627983 */ /* 0x000f280000300800 */
[----:B------:R-:W4:Y:S04]  /*2c0b0*/  LDL.LU R20, [R1+0x9e4] ;  /* 0x0009e40001147983 */ /* 0x000f280000300800 */
[----:B------:R-:W4:Y:S04]  /*2c0c0*/  LDL.LU R19, [R1+0x970] ;  /* 0x0009700001137983 */ /* 0x000f280000300800 */
[----:B------:R-:W4:Y:S04]  /*2c0d0*/  LDL.LU R18, [R1+0x96c] ;  /* 0x00096c0001127983 */ /* 0x000f280000300800 */
[----:B------:R-:W4:Y:S04]  /*2c0e0*/  LDL.LU R95, [R1+0x968] ;  /* 0x00096800015f7983 */ /* 0x000f280000300800 */
[----:B------:R1:W-:Y:S04]  /*2c0f0*/  STS.U8 [R4+0x10000], R148 ;  /* 0x0100009404007388 */ /* 0x0003e80000000000 */
[----:B------:R-:W4:Y:S04]  /*2c100*/  LDL.LU R147, [R1+0x964] ;  /* 0x0009640001937983 */ /* 0x000f280000300800 */
[----:B------:R0:W-:Y:S04]  /*2c110*/  STS.U8 [R4+0x14000], R149 ;  /* 0x0140009504007388 */ /* 0x0001e80000000000 */
[----:B-1----:R-:W4:Y:S04]  /*2c120*/  LDL.LU R148, [R1+0x8f0] ;  /* 0x0008f00001947983 */ /* 0x002f280000300800 */
[----:B------:R1:W-:Y:S04]  /*2c130*/  STS.U8 [R4+0x18000], R21 ;  /* 0x0180001504007388 */ /* 0x0003e80000000000 */
[----:B0-----:R-:W4:Y:S04]  /*2c140*/  LDL.LU R149, [R1+0x8ec] ;  /* 0x0008ec0001957983 */ /* 0x001f280000300800 */
[----:B------:R0:W-:Y:S04]  /*2c150*/  STS.U8 [R4+0x1c000], R150 ;  /* 0x01c0009604007388 */ /* 0x0001e80000000000 */
[----:B-1----:R-:W4:Y:S04]  /*2c160*/  LDL.LU R21, [R1+0x8e8] ;  /* 0x0008e80001157983 */ /* 0x002f280000300800 */
[----:B------:R1:W-:Y:S04]  /*2c170*/  STS.U8 [R4+0x10400], R74 ;  /* 0x0104004a04007388 */ /* 0x0003e80000000000 */
[----:B0-----:R-:W4:Y:S04]  /*2c180*/  LDL.LU R150, [R1+0x8e4] ;  /* 0x0008e40001967983 */ /* 0x001f280000300800 */
[----:B------:R-:W4:Y:S04]  /*2c190*/  LDL.LU R221, [R1+0x870] ;  /* 0x0008700001dd7983 */ /* 0x000f280000300800 */
[----:B-1----:R-:W4:Y:S04]  /*2c1a0*/  LDL.LU R74, [R1+0x86c] ;  /* 0x00086c00014a7983 */ /* 0x002f280000300800 */
[----:B------:R-:W4:Y:S04]  /*2c1b0*/  LDL.LU R9, [R1+0x868] ;  /* 0x0008680001097983 */ /* 0x000f280000300800 */
[----:B--2---:R0:W-:Y:S04]  /*2c1c0*/  STS.U8 [R4+0x14400], R23 ;  /* 0x0144001704007388 */ /* 0x0041e80000000000 */
[----:B---3--:R1:W-:Y:S04]  /*2c1d0*/  STS.U8 [R4+0x18400], R67 ;  /* 0x0184004304007388 */ /* 0x0083e80000000000 */
[----:B------:R2:W-:Y:S04]  /*2c1e0*/  STS.U8 [R4+0x1c400], R101 ;  /* 0x01c4006504007388 */ /* 0x0005e80000000000 */
[----:B0-----:R-:W3:Y:S04]  /*2c1f0*/  LDL.LU R23, [R1+0x864] ;  /* 0x0008640001177983 */ /* 0x001ee80000300800 */
[----:B-1----:R-:W3:Y:S04]  /*2c200*/  LDL.LU R67, [R1+0x26f0] ;  /* 0x0026f00001437983 */ /* 0x002ee80000300800 */
[----:B--2---:R-:W2:Y:S04]  /*2c210*/  LDL.LU R101, [R1+0x26ec] ;  /* 0x0026ec0001657983 */ /* 0x004ea80000300800 */
[----:B------:R0:W-:Y:S04]  /*2c220*/  STS.U8 [R4+0x10800], R100 ;  /* 0x0108006404007388 */ /* 0x0001e80000000000 */
[----:B------:R1:W-:Y:S04]  /*2c230*/  STS.U8 [R4+0x14800], R99 ;  /* 0x0148006304007388 */ /* 0x0003e80000000000 */
[----:B------:R1:W-:Y:S04]  /*2c240*/  STS.U8 [R4+0x18800], R71 ;  /* 0x0188004704007388 */ /* 0x0003e80000000000 */
[----:B0-----:R-:W2:Y:S04]  /*2c250*/  LDL.LU R100, [R1+0x26e8] ;  /* 0x0026e80001647983 */ /* 0x001ea80000300800 */
[----:B-1----:R-:W2:Y:S04]  /*2c260*/  LDL.LU R99, [R1+0x26e4] ;  /* 0x0026e40001637983 */ /* 0x002ea80000300800 */
[----:B------:R-:W2:Y:S04]  /*2c270*/  LDL.LU R71, [R1+0x26e0] ;  /* 0x0026e00001477983 */ /* 0x000ea80000300800 */
[----:B------:R0:W-:Y:S04]  /*2c280*/  STS.U8 [R4+0x1c800], R109 ;  /* 0x01c8006d04007388 */ /* 0x0001e80000000000 */
[----:B------:R1:W-:Y:S04]  /*2c290*/  STS.U8 [R4+0x10c00], R110 ;  /* 0x010c006e04007388 */ /* 0x0003e80000000000 */
[----:B----4-:R4:W-:Y:S04]  /*2c2a0*/  STS.U8 [R4+0x14c00], R17 ;  /* 0x014c001104007388 */ /* 0x0109e80000000000 */
[----:B0-----:R-:W3:Y:S04]  /*2c2b0*/  LDL.LU R109, [R1+0x26dc] ;  /* 0x0026dc00016d7983 */ /* 0x001ee80000300800 */
[----:B-1----:R-:W2:Y:S04]  /*2c2c0*/  LDL.LU R110, [R1+0x26d8] ;  /* 0x0026d800016e7983 */ /* 0x002ea80000300800 */
[----:B----4-:R-:W4:Y:S04]  /*2c2d0*/  LDL.LU R17, [R1+0x26d4] ;  /* 0x0026d40001117983 */ /* 0x010f280000300800 */
[----:B------:R0:W-:Y:S04]  /*2c2e0*/  STS.U8 [R4+0x18c00], R54 ;  /* 0x018c003604007388 */ /* 0x0001e80000000000 */
[----:B0-----:R-:W3:Y:S04]  /*2c2f0*/  LDL.LU R54, [R1+0x26d0] ;  /* 0x0026d00001367983 */ /* 0x001ee80000300800 */
        /* <DEDUP_REMOVED lines=36> */
[----:B----4-:R-:W-:Y:S04]  /*2c540*/  STS.U8 [R4+0x16400], R17 ;  /* 0x0164001104007388 */ /* 0x010fe80000000000 */
[----:B---3--:R0:W-:Y:S04]  /*2c550*/  STS.U8 [R4+0x12400], R54 ;  /* 0x0124003604007388 */ /* 0x0081e80000000000 */
[----:B0-----:R-:W3:Y:S04]  /*2c560*/  LDL.LU R54, [R1+0x2688] ;  /* 0x0026880001367983 */ /* 0x001ee80000300800 */
[----:B------:R-:W4:Y:S04]  /*2c570*/  LDL.LU R17, [R1+0x2684] ;  /* 0x0026840001117983 */ /* 0x000f280000300800 */
[----:B------:R0:W-:Y:S04]  /*2c580*/  STS.U8 [R4+0x17000], R46 ;  /* 0x0170002e04007388 */ /* 0x0001e80000000000 */
[----:B------:R1:W-:Y:S04]  /*2c590*/  STS.U8 [R4+0x1b000], R45 ;  /* 0x01b0002d04007388 */ /* 0x0003e80000000000 */
[----:B------:R1:W-:Y:S04]  /*2c5a0*/  STS.U8 [R4+0x1f000], R44 ;  /* 0x01f0002c04007388 */ /* 0x0003e80000000000 */
[----:B0-----:R-:W3:Y:S04]  /*2c5b0*/  LDL.LU R46, [R1+0xc60] ;  /* 0x000c6000012e7983 */ /* 0x001ee80000300800 */
[----:B-1----:R-:W3:Y:S04]  /*2c5c0*/  LDL.LU R45, [R1+0xc5c] ;  /* 0x000c5c00012d7983 */ /* 0x002ee80000300800 */
[----:B------:R0:W-:Y:S04]  /*2c5d0*/  STS.U8 [R4+0x12800], R78 ;  /* 0x0128004e04007388 */ /* 0x0001e80000000000 */
[----:B------:R-:W3:Y:S04]  /*2c5e0*/  LDL.LU R44, [R1+0xc58] ;  /* 0x000c5800012c7983 */ /* 0x000ee80000300800 */
[----:B------:R1:W-:Y:S04]  /*2c5f0*/  STS.U8 [R4+0x16800], R77 ;  /* 0x0168004d04007388 */ /* 0x0003e80000000000 */
[----:B0-----:R-:W3:Y:S04]  /*2c600*/  LDL.LU R78, [R1+0xbe4] ;  /* 0x000be400014e7983 */ /* 0x001ee80000300800 */
[----:B--2---:R0:W-:Y:S04]  /*2c610*/  STS.U8 [R4+0x1a400], R110 ;  /* 0x01a4006e04007388 */ /* 0x0041e80000000000 */
[----:B-1----:R-:W2:Y:S04]  /*2c620*/  LDL.LU R77, [R1+0xbe0] ;  /* 0x000be000014d7983 */ /* 0x002ea80000300800 */
[----:B------:R1:W-:Y:S04]  /*2c630*/  STS.U8 [R4+0x1e400], R109 ;  /* 0x01e4006d04007388 */ /* 0x0003e80000000000 */
[----:B0-----:R-:W2:Y:S04]  /*2c640*/  LDL.LU R110, [R1+0xbdc] ;  /* 0x000bdc00016e7983 */ /* 0x001ea80000300800 */
[----:B------:R0:W-:Y:S04]  /*2c650*/  STS.U8 [R4+0x1ac00], R68 ;  /* 0x01ac004404007388 */ /* 0x0001e80000000000 */
        /* <DEDUP_REMOVED lines=11> */
[----:B------:R-:W-:Y:S04]  /*2c710*/  STS.U8 [R4+0x12000], R221 ;  /* 0x012000dd04007388 */ /* 0x000fe80000000000 */
[----:B------:R-:W-:Y:S04]  /*2c720*/  STS.U8 [R4+0x1a000], R9 ;  /* 0x01a0000904007388 */ /* 0x000fe80000000000 */
[----:B------:R-:W-:Y:S04]  /*2c730*/  STS.U8 [R4+0x1e000], R23 ;  /* 0x01e0001704007388 */ /* 0x000fe80000000000 */
[----:B------:R0:W-:Y:S04]  /*2c740*/  STS.U8 [R4+0x13000], R63 ;  /* 0x0130003f04007388 */ /* 0x0001e80000000000 */
[----:B------:R-:W-:Y:S04]  /*2c750*/  STS.U8 [R4+0x13400], R248 ;  /* 0x013400f804007388 */ /* 0x000fe80000000000 */
        /* <DEDUP_REMOVED lines=11> */
[----:B-1----:R-:W2:Y:S04]  /*2c810*/  LDL.LU R73, [R1+0xae0] ;  /* 0x000ae00001497983 */ /* 0x002ea80000300800 */
[----:B0-----:R-:W2:Y:S04]  /*2c820*/  LDL.LU R63, [R1+0xadc] ;  /* 0x000adc00013f7983 */ /* 0x001ea80000300800 */
[----:B----4-:R0:W-:Y:S04]  /*2c830*/  STS.U8 [R17+0x10080], R74 ;  /* 0x0100804a11007388 */ /* 0x0101e80000000000 */
[----:B0-----:R-:W4:Y:S04]  /*2c840*/  LDL.LU R74, [R1+0xad8] ;  /* 0x000ad800014a7983 */ /* 0x001f280000300800 */
        /* <DEDUP_REMOVED lines=16> */
[----:B---3--:R0:W-:Y:S04]  /*2c950*/  STS.U8 [R17+0x14080], R46 ;  /* 0x0140802e11007388 */ /* 0x0081e80000000000 */
[----:B------:R1:W-:Y:S04]  /*2c960*/  STS.U8 [R17+0x18080], R45 ;  /* 0x0180802d11007388 */ /* 0x0003e80000000000 */
[----:B------:R3:W-:Y:S04]  /*2c970*/  STS.U8 [R17+0x1c080], R44 ;  /* 0x01c0802c11007388 */ /* 0x0007e80000000000 */
[----:B0-----:R-:W4:Y:S04]  /*2c980*/  LDL.LU R46, [R1+0x2680] ;  /* 0x00268000012e7983 */ /* 0x001f280000300800 */
[----:B-1----:R-:W4:Y:S04]  /*2c990*/  LDL.LU R45, [R1+0x267c] ;  /* 0x00267c00012d7983 */ /* 0x002f280000300800 */
[----:B---3--:R-:W3:Y:S04]  /*2c9a0*/  LDL.LU R44, [R1+0x2678] ;  /* 0x00267800012c7983 */ /* 0x008ee80000300800 */
[----:B------:R0:W-:Y:S04]  /*2c9b0*/  STS.U8 [R17+0x10480], R78 ;  /* 0x0104804e11007388 */ /* 0x0001e80000000000 */
[----:B--2---:R1:W-:Y:S04]  /*2c9c0*/  STS.U8 [R17+0x14480], R77 ;  /* 0x0144804d11007388 */ /* 0x0043e80000000000 */
[----:B------:R2:W-:Y:S04]  /*2c9d0*/  STS.U8 [R17+0x18480], R110 ;  /* 0x0184806e11007388 */ /* 0x0005e80000000000 */
[----:B0-----:R-:W3:Y:S04]  /*2c9e0*/  LDL.LU R78, [R1+0x2674] ;  /* 0x00267400014e7983 */ /* 0x001ee80000300800 */
[----:B-1----:R-:W3:Y:S04]  /*2c9f0*/  LDL.LU R77, [R1+0x2670] ;  /* 0x00267000014d7983 */ /* 0x002ee80000300800 */
[----:B--2---:R-:W2:Y:S04]  /*2ca00*/  LDL.LU R110, [R1+0x266c] ;  /* 0x00266c00016e7983 */ /* 0x004ea80000300800 */
[----:B------:R0:W-:Y:S04]  /*2ca10*/  STS.U8 [R17+0x1c480], R109 ;  /* 0x01c4806d11007388 */ /* 0x0001e80000000000 */
[----:B------:R1:W-:Y:S04]  /*2ca20*/  STS.U8 [R17+0x10880], R68 ;  /* 0x0108804411007388 */ /* 0x0003e80000000000 */
[----:B------:R1:W-:Y:S04]  /*2ca30*/  STS.U8 [R17+0x14880], R69 ;  /* 0x0148804511007388 */ /* 0x0003e80000000000 */
[----:B0-----:R-:W3:Y:S04]  /*2ca40*/  LDL.LU R109, [R1+0x2668] ;  /* 0x00266800016d7983 */ /* 0x001ee80000300800 */
[----:B-1----:R-:W2:Y:S04]  /*2ca50*/  LDL.LU R68, [R1+0x2664] ;  /* 0x0026640001447983 */ /* 0x002ea80000300800 */
[----:B------:R-:W3:Y:S04]  /*2ca60*/  LDL.LU R69, [R1+0x2660] ;  /* 0x0026600001457983 */ /* 0x000ee80000300800 */
[----:B------:R0:W-:Y:S04]  /*2ca70*/  STS.U8 [R17+0x18880], R70 ;  /* 0x0188804611007388 */ /* 0x0001e80000000000 */
[----:B------:R1:W-:Y:S04]  /*2ca80*/  STS.U8 [R17+0x1c880], R64 ;  /* 0x01c8804011007388 */ /* 0x0003e80000000000 */
[----:B------:R1:W-:Y:S04]  /*2ca90*/  STS.U8 [R17+0x10c80], R72 ;  /* 0x010c804811007388 */ /* 0x0003e80000000000 */
[----:B0-----:R-:W2:Y:S04]  /*2caa0*/  LDL.LU R70, [R1+0x265c] ;  /* 0x00265c0001467983 */ /* 0x001ea80000300800 */
[----:B-1----:R-:W3:Y:S04]  /*2cab0*/  LDL.LU R64, [R1+0x2658] ;  /* 0x0026580001407983 */ /* 0x002ee80000300800 */
[----:B------:R-:W2:Y:S04]  /*2cac0*/  LDL.LU R72, [R1+0x2654] ;  /* 0x0026540001487983 */ /* 0x000ea80000300800 */
[----:B------:R0:W-:Y:S04]  /*2cad0*/  STS.U8 [R17+0x14c80], R73 ;  /* 0x014c804911007388 */ /* 0x0001e80000000000 */
[----:B------:R1:W-:Y:S04]  /*2cae0*/  STS.U8 [R17+0x18c80], R63 ;  /* 0x018c803f11007388 */ /* 0x0003e80000000000 */
[----:B0-----:R-:W3:Y:S04]  /*2caf0*/  LDL.LU R73, [R1+0x2650] ;  /* 0x0026500001497983 */ /* 0x001ee80000300800 */
[----:B-1----:R-:W3:Y:S04]  /*2cb00*/  LDL.LU R63, [R1+0x264c] ;  /* 0x00264c00013f7983 */ /* 0x002ee80000300800 */
[----:B----4-:R0:W-:Y:S04]  /*2cb10*/  STS.U8 [R17+0x1cc80], R74 ;  /* 0x01cc804a11007388 */ /* 0x0101e80000000000 */
[----:B0-----:R-:W4:Y:S04]  /*2cb20*/  LDL.LU R74, [R1+0x2648] ;  /* 0x00264800014a7983 */ /* 0x001f280000300800 */
        /* <DEDUP_REMOVED lines=14> */
[----:B--2---:R-:W-:Y:S04]  /*2cc10*/  STS.U8 [R17+0x1e080], R72 ;  /* 0x01e0804811007388 */ /* 0x004fe80000000000 */
[----:B---3--:R-:W-:Y:S04]  /*2cc20*/  STS.U8 [R17+0x1a080], R73 ;  /* 0x01a0804911007388 */ /* 0x008fe80000000000 */
[----:B------:R-:W-:Y:S04]  /*2cc30*/  STS.U8 [R17+0x16080], R63 ;  /* 0x0160803f11007388 */ /* 0x000fe80000000000 */
[----:B----4-:R0:W-:Y:S04]  /*2cc40*/  STS.U8 [R17+0x12080], R74 ;  /* 0x0120804a11007388 */ /* 0x0101e80000000000 */
[----:B0-----:R-:W2:Y:S04]  /*2cc50*/  LDL.LU R74, [R1+0x2644] ;  /* 0x00264400014a7983 */ /* 0x001ea80000300800 */
[----:B------:R-:W3:Y:S04]  /*2cc60*/  LDL.LU R63, [R1+0xc54] ;  /* 0x000c5400013f7983 */ /* 0x000ee80000300800 */
[----:B------:R-:W4:Y:S04]  /*2cc70*/  LDL.LU R73, [R1+0x2640] ;  /* 0x0026400001497983 */ /* 0x000f280000300800 */
[----:B------:R-:W2:Y:S04]  /*2cc80*/  LDL.LU R72, [R1+0x263c] ;  /* 0x00263c0001487983 */ /* 0x000ea80000300800 */
        /* <DEDUP_REMOVED lines=13> */
[----:B------:R-:W3:Y:S04]  /*2cd60*/  LDL.LU R16, [R1+0x2604] ;  /* 0x0026040001107983 */ /* 0x000ee80000300800 */
        /* <DEDUP_REMOVED lines=30> */
[----:B0-----:R-:W2:Y:S04]  /*2cf50*/  LDL.LU R108, [R1+0xc50] ;  /* 0x000c5000016c7983 */ /* 0x001ea80000300800 */
[----:B-1----:R-:W4:Y:S04]  /*2cf60*/  LDL.LU R107, [R1+0xc4c] ;  /* 0x000c4c00016b7983 */ /* 0x002f280000300800 */
[----:B---3--:R0:W-:Y:S04]  /*2cf70*/  STS.U8 [R16+0x10100], R63 ;  /* 0x0101003f10007388 */ /* 0x0081e80000000000 */
[----:B0-----:R-:W3:Y:S04]  /*2cf80*/  LDL.LU R63, [R1+0xc48] ;  /* 0x000c4800013f7983 */ /* 0x001ee80000300800 */
[----:B------:R-:W3:Y:S04]  /*2cf90*/  LDL.LU R221, [R1+0xbd4] ;  /* 0x000bd40001dd7983 */ /* 0x000ee80000300800 */
        /* <DEDUP_REMOVED lines=27> */
[----:B--2---:R0:W-:Y:S04]  /*2d150*/  STS.U8 [R16+0x14100], R108 ;  /* 0x0141006c10007388 */ /* 0x0041e80000000000 */
[----:B----4-:R1:W-:Y:S04]  /*2d160*/  STS.U8 [R16+0x18100], R107 ;  /* 0x0181006b10007388 */ /* 0x0103e80000000000 */
[----:B------:R-:W-:Y:S04]  /*2d170*/  STS.U8 [R16+0x12100], R64 ;  /* 0x0121004010007388 */ /* 0x000fe80000000000 */
[----:B0-----:R-:W2:Y:S04]  /*2d180*/  LDL.LU R108, [R1+0x2600] ;  /* 0x00260000016c7983 */ /* 0x001ea80000300800 */
[----:B-1----:R-:W4:Y:S04]  /*2d190*/  LDL.LU R107, [R1+0x25fc] ;  /* 0x0025fc00016b7983 */ /* 0x002f280000300800 */
        /* <DEDUP_REMOVED lines=19> */
[----:B---3--:R0:W-:Y:S04]  /*2d2d0*/  STS.U8 [R16+0x1c100], R63 ;  /* 0x01c1003f10007388 */ /* 0x0081e80000000000 */
[----:B0-----:R-:W3:Y:S04]  /*2d2e0*/  LDL.LU R63, [R1+0x25f8] ;  /* 0x0025f800013f7983 */ /* 0x001ee80000300800 */
[----:B------:R-:W2:Y:S04]  /*2d2f0*/  LDL.LU R64, [R1+0x25f4] ;  /* 0x0025f40001407983 */ /* 0x000ea80000300800 */
        /* <DEDUP_REMOVED lines=16> */
[----:B------:R-:W3:Y:S04]  /*2d400*/  LDL.LU R65, [R1+0x25b0] ;  /* 0x0025b00001417983 */ /* 0x000ee80000300800 */
[----:B------:R-:W2:Y:S04]  /*2d410*/  LDL.LU R66, [R1+0x25ac] ;  /* 0x0025ac0001427983 */ /* 0x000ea80000300800 */
[----:B------:R0:W-:Y:S04]  /*2d420*/  STS.U8 [R16+0x18500], R173 ;  /* 0x018500ad10007388 */ /* 0x0001e80000000000 */
[----:B------:R-:W4:Y:S04]  /*2d430*/  LDL.LU R15, [R1+0x25a8] ;  /* 0x0025a800010f7983 */ /* 0x000f280000300800 */
[----:B------:R1:W-:Y:S04]  /*2d440*/  STS.U8 [R16+0x1c500], R174 ;  /* 0x01c500ae10007388 */ /* 0x0003e80000000000 */
[----:B0-----:R-:W4:Y:S04]  /*2d450*/  LDL.LU R173, [R1+0xc44] ;  /* 0x000c440001ad7983 */ /* 0x001f280000300800 */
[----:B------:R0:W-:Y:S04]  /*2d460*/  STS.U8 [R16+0x10900], R175 ;  /* 0x010900af10007388 */ /* 0x0001e80000000000 */
[----:B-1----:R-:W3:Y:S04]  /*2d470*/  LDL.LU R174, [R1+0xc40] ;  /* 0x000c400001ae7983 */ /* 0x002ee80000300800 */
        /* <DEDUP_REMOVED lines=10> */
[----:B-1----:R-:W2:Y:S04]  /*2d520*/  LDL.LU R240, [R1+0xbb8] ;  /* 0x000bb80001f07983 */ /* 0x002ea80000300800 */
[----:B------:R0:W-:Y:S04]  /*2d530*/  STS.U8 [R16+0x18d00], R242 ;  /* 0x018d00f210007388 */ /* 0x0001e80000000000 */
[----:B------:R1:W-:Y:S04]  /*2d540*/  STS.U8 [R16+0x1cd00], R243 ;  /* 0x01cd00f310007388 */ /* 0x0003e80000000000 */
[----:B------:R1:W-:Y:S04]  /*2d550*/  STS.U8 [R16+0x11100], R244 ;  /* 0x011100f410007388 */ /* 0x0003e80000000000 */
[----:B0-----:R-:W2:Y:S04]  /*2d560*/  LDL.LU R242, [R1+0xb44] ;  /* 0x000b440001f27983 */ /* 0x001ea80000300800 */
[----:B-1----:R-:W2:Y:S04]  /*2d570*/  LDL.LU R243, [R1+0xb40] ;  /* 0x000b400001f37983 */ /* 0x002ea80000300800 */
[----:B------:R0:W-:Y:S04]  /*2d580*/  STS.U8 [R16+0x15100], R182 ;  /* 0x015100b610007388 */ /* 0x0001e80000000000 */
[----:B------:R-:W2:Y:S04]  /*2d590*/  LDL.LU R244, [R1+0xb3c] ;  /* 0x000b3c0001f47983 */ /* 0x000ea80000300800 */
        /* <DEDUP_REMOVED lines=28> */
[----:B0-----:R-:W2:Y:S04]  /*2d760*/  LDL.LU R23, [R1+0x93c] ;  /* 0x00093c0001177983 */ /* 0x001ea80000300800 */
        /* <DEDUP_REMOVED lines=14> */
[----:B----4-:R-:W-:Y:S04]  /*2d850*/  STS.U8 [R15+0x10180], R173 ;  /* 0x010180ad0f007388 */ /* 0x010fe80000000000 */
[----:B---3--:R-:W-:Y:S04]  /*2d860*/  STS.U8 [R15+0x14180], R174 ;  /* 0x014180ae0f007388 */ /* 0x008fe80000000000 */
[----:B--2---:R-:W-:Y:S04]  /*2d870*/  STS.U8 [R15+0x18180], R175 ;  /* 0x018180af0f007388 */ /* 0x004fe80000000000 */
[----:B------:R-:W-:Y:S04]  /*2d880*/  STS.U8 [R15+0x1c180], R204 ;  /* 0x01c180cc0f007388 */ /* 0x000fe80000000000 */
[----:B------:R-:W-:Y:S04]  /*2d890*/  STS.U8 [R15+0x10580], R205 ;  /* 0x010580cd0f007388 */ /* 0x000fe80000000000 */
[----:B------:R-:W-:Y:S04]  /*2d8a0*/  STS.U8 [R15+0x14580], R206 ;  /* 0x014580ce0f007388 */ /* 0x000fe80000000000 */
[----:B------:R-:W-:Y:S04]  /*2d8b0*/  STS.U8 [R15+0x18580], R207 ;  /* 0x018580cf0f007388 */ /* 0x000fe80000000000 */
[----:B------:R-:W-:Y:S04]  /*2d8c0*/  STS.U8 [R15+0x1c580], R240 ;  /* 0x01c580f00f007388 */ /* 0x000fe80000000000 */
[----:B------:R0:W-:Y:S04]  /*2d8d0*/  STS.U8 [R15+0x19980], R66 ;  /* 0x019980420f007388 */ /* 0x0001e80000000000 */
[----:B------:R1:W-:Y:S04]  /*2d8e0*/  STS.U8 [R15+0x1d980], R65 ;  /* 0x01d980410f007388 */ /* 0x0003e80000000000 */
[----:B------:R2:W-:Y:S04]  /*2d8f0*/  STS.U8 [R15+0x11d80], R64 ;  /* 0x011d80400f007388 */ /* 0x0005e80000000000 */
[----:B0-----:R-:W3:Y:S04]  /*2d900*/  LDL.LU R66, [R1+0x25a4] ;  /* 0x0025a40001427983 */ /* 0x001ee80000300800 */
[----:B-1----:R-:W4:Y:S04]  /*2d910*/  LDL.LU R65, [R1+0x25a0] ;  /* 0x0025a00001417983 */ /* 0x002f280000300800 */
[----:B--2---:R-:W2:Y:S04]  /*2d920*/  LDL.LU R64, [R1+0x259c] ;  /* 0x00259c0001407983 */ /* 0x004ea80000300800 */
[----:B------:R0:W-:Y:S04]  /*2d930*/  STS.U8 [R15+0x15d80], R63 ;  /* 0x015d803f0f007388 */ /* 0x0001e80000000000 */
[----:B------:R1:W-:Y:S04]  /*2d940*/  STS.U8 [R15+0x19d80], R107 ;  /* 0x019d806b0f007388 */ /* 0x0003e80000000000 */
[----:B------:R1:W-:Y:S04]  /*2d950*/  STS.U8 [R15+0x1dd80], R108 ;  /* 0x01dd806c0f007388 */ /* 0x0003e80000000000 */
[----:B0-----:R-:W3:Y:S04]  /*2d960*/  LDL.LU R63, [R1+0x2598] ;  /* 0x00259800013f7983 */ /* 0x001ee80000300800 */
[----:B-1----:R-:W4:Y:S04]  /*2d970*/  LDL.LU R107, [R1+0x2594] ;  /* 0x00259400016b7983 */ /* 0x002f280000300800 */
[----:B------:R-:W2:Y:S04]  /*2d980*/  LDL.LU R108, [R1+0x2590] ;  /* 0x00259000016c7983 */ /* 0x000ea80000300800 */
        /* <DEDUP_REMOVED lines=23> */
[----:B------:R-:W4:Y:S04]  /*2db00*/  LDL.LU R61, [R1+0x2560] ;  /* 0x00256000013d7983 */ /* 0x000f280000300800 */
[----:B------:R0:W-:Y:S04]  /*2db10*/  STS.U8 [R15+0x12d80], R60 ;  /* 0x012d803c0f007388 */ /* 0x0001e80000000000 */
[----:B------:R1:W-:Y:S04]  /*2db20*/  STS.U8 [R15+0x16d80], R59 ;  /* 0x016d803b0f007388 */ /* 0x0003e80000000000 */
[----:B------:R1:W-:Y:S04]  /*2db30*/  STS.U8 [R15+0x1ad80], R111 ;  /* 0x01ad806f0f007388 */ /* 0x0003e80000000000 */
[----:B0-----:R-:W4:Y:S04]  /*2db40*/  LDL.LU R60, [R1+0x255c] ;  /* 0x00255c00013c7983 */ /* 0x001f280000300800 */
        /* <DEDUP_REMOVED lines=10> */
[----:B0-----:R-:W4:Y:S04]  /*2dbf0*/  LDL.LU R130, [R1+0x2544] ;  /* 0x0025440001827983 */ /* 0x001f280000300800 */
[----:B-1----:R-:W3:Y:S04]  /*2dc00*/  LDL.LU R14, [R1+0x2540] ;  /* 0x00254000010e7983 */ /* 0x002ee80000300800 */
[----:B------:R-:W4:Y:S04]  /*2dc10*/  LDL.LU R207, [R1+0xc34] ;  /* 0x000c340001cf7983 */ /* 0x000f280000300800 */
[----:B------:R0:W-:Y:S04]  /*2dc20*/  STS.U8 [R15+0x10980], R242 ;  /* 0x010980f20f007388 */ /* 0x0001e80000000000 */
[----:B------:R-:W4:Y:S04]  /*2dc30*/  LDL.LU R240, [R1+0xc30] ;  /* 0x000c300001f07983 */ /* 0x000f280000300800 */
[----:B------:R1:W-:Y:S04]  /*2dc40*/  STS.U8 [R15+0x14980], R243 ;  /* 0x014980f30f007388 */ /* 0x0003e80000000000 */
[----:B0-----:R-:W4:Y:S04]  /*2dc50*/  LDL.LU R242, [R1+0xc2c] ;  /* 0x000c2c0001f27983 */ /* 0x001f280000300800 */
        /* <DEDUP_REMOVED lines=46> */
[----:B--2---:R1:W-:Y:S04]  /*2df40*/  STS.U8 [R14+0x15600], R128 ;  /* 0x015600800e007388 */ /* 0x0043e80000000000 */
[----:B----4-:R2:W-:Y:S04]  /*2df50*/  STS.U8 [R14+0x19600], R127 ;  /* 0x0196007f0e007388 */ /* 0x0105e80000000000 */
[----:B0-----:R-:W3:Y:S04]  /*2df60*/  LDL.LU R129, [R1+0x253c] ;  /* 0x00253c0001817983 */ /* 0x001ee80000300800 */
[----:B-1----:R-:W4:Y:S04]  /*2df70*/  LDL.LU R128, [R1+0x2538] ;  /* 0x0025380001807983 */ /* 0x002f280000300800 */
[----:B--2---:R-:W2:Y:S04]  /*2df80*/  LDL.LU R127, [R1+0x2534] ;  /* 0x00253400017f7983 */ /* 0x004ea80000300800 */
[----:B------:R0:W-:Y:S04]  /*2df90*/  STS.U8 [R14+0x1d600], R58 ;  /* 0x01d6003a0e007388 */ /* 0x0001e80000000000 */
[----:B------:R1:W-:Y:S04]  /*2dfa0*/  STS.U8 [R14+0x11a00], R57 ;  /* 0x011a00390e007388 */ /* 0x0003e80000000000 */
[----:B------:R1:W-:Y:S04]  /*2dfb0*/  STS.U8 [R14+0x15a00], R56 ;  /* 0x015a00380e007388 */ /* 0x0003e80000000000 */
[----:B0-----:R-:W3:Y:S04]  /*2dfc0*/  LDL.LU R58, [R1+0x2530] ;  /* 0x00253000013a7983 */ /* 0x001ee80000300800 */
[----:B-1----:R-:W3:Y:S04]  /*2dfd0*/  LDL.LU R57, [R1+0x252c] ;  /* 0x00252c0001397983 */ /* 0x002ee80000300800 */
[----:B------:R-:W3:Y:S04]  /*2dfe0*/  LDL.LU R56, [R1+0x2528] ;  /* 0x0025280001387983 */ /* 0x000ee80000300800 */
        /* <DEDUP_REMOVED lines=11> */
[----:B------:R-:W4:Y:S04]  /*2e0a0*/  LDL.LU R43, [R1+0x2510] ;  /* 0x00251000012b7983 */ /* 0x000f280000300800 */
[----:B------:R0:W-:Y:S04]  /*2e0b0*/  STS.U8 [R14+0x12200], R44 ;  /* 0x0122002c0e007388 */ /* 0x0001e80000000000 */
[----:B------:R1:W-:Y:S04]  /*2e0c0*/  STS.U8 [R14+0x16200], R45 ;  /* 0x0162002d0e007388 */ /* 0x0003e80000000000 */
[----:B------:R1:W-:Y:S04]  /*2e0d0*/  STS.U8 [R14+0x1a200], R46 ;  /* 0x01a2002e0e007388 */ /* 0x0003e80000000000 */
[----:B0-----:R-:W2:Y:S04]  /*2e0e0*/  LDL.LU R44, [R1+0x250c] ;  /* 0x00250c00012c7983 */ /* 0x001ea80000300800 */
[----:B-1----:R-:W3:Y:S04]  /*2e0f0*/  LDL.LU R45, [R1+0x2508] ;  /* 0x00250800012d7983 */ /* 0x002ee80000300800 */
[----:B------:R-:W4:Y:S04]  /*2e100*/  LDL.LU R46, [R1+0x2504] ;  /* 0x00250400012e7983 */ /* 0x000f280000300800 */
        /* <DEDUP_REMOVED lines=34> */
[----:B0-----:R-:W3:Y:S04]  /*2e330*/  LDL.LU R126, [R1+0x24e0] ;  /* 0x0024e000017e7983 */ /* 0x001ee80000300800 */
[----:B------:R0:W-:Y:S04]  /*2e340*/  STS.U8 [R14+0x16e00], R124 ;  /* 0x016e007c0e007388 */ /* 0x0001e80000000000 */
[----:B-1----:R-:W4:Y:S04]  /*2e350*/  LDL.LU R125, [R1+0x24dc] ;  /* 0x0024dc00017d7983 */ /* 0x002f280000300800 */
[----:B------:R1:W-:Y:S04]  /*2e360*/  STS.U8 [R14+0x1ae00], R123 ;  /* 0x01ae007b0e007388 */ /* 0x0003e80000000000 */
[----:B0-----:R-:W2:Y:S04]  /*2e370*/  LDL.LU R124, [R1+0x24d8] ;  /* 0x0024d800017c7983 */ /* 0x001ea80000300800 */
[----:B------:R0:W-:Y:S04]  /*2e380*/  STS.U8 [R14+0x1ee00], R50 ;  /* 0x01ee00320e007388 */ /* 0x0001e80000000000 */
[----:B-1----:R-:W3:Y:S04]  /*2e390*/  LDL.LU R123, [R1+0x24d4] ;  /* 0x0024d400017b7983 */ /* 0x002ee80000300800 */
        /* <DEDUP_REMOVED lines=8> */
[----:B0-----:R-:W3:Y:S04]  /*2e420*/  LDL.LU R13, [R1+0x24c0] ;  /* 0x0024c000010d7983 */ /* 0x001ee80000300800 */
        /* <DEDUP_REMOVED lines=61> */
[----:B0-----:R-:W2:Y:S01]  /*2e800*/  LDL.LU R12, [R1+0x2474] ;  /* 0x00247400010c7983 */ /* 0x001ea20000300800 */
[----:B------:R-:W0:Y:S03]  /*2e810*/  S2R R221, SR_TID.X ;  /* 0x0000000000dd7919 */ /* 0x000e260000002100 */
[----:B------:R-:W-:Y:S04]  /*2e820*/  STS.U8 [R13+0x10280], R210 ;  /* 0x010280d20d007388 */ /* 0x000fe80000000000 */
[----:B------:R-:W-:Y:S04]  /*2e830*/  STS.U8 [R13+0x14280], R211 ;  /* 0x014280d30d007388 */ /* 0x000fe80000000000 */
[----:B------:R-:W-:Y:S04]  /*2e840*/  STS.U8 [R13+0x18280], R245 ;  /* 0x018280f50d007388 */ /* 0x000fe80000000000 */
[----:B------:R-:W-:Y:S04]  /*2e850*/  STS.U8 [R13+0x1c280], R246 ;  /* 0x01c280f60d007388 */ /* 0x000fe80000000000 */
[----:B------:R-:W-:Y:S01]  /*2e860*/  STS.U8 [R13+0x10680], R247 ;  /* 0x010680f70d007388 */ /* 0x000fe20000000000 */
[----:B0-----:R-:W-:-:S04]  /*2e870*/  LOP3.LUT R221, R221, 0x7f, RZ, 0xc0, !PT ;  /* 0x0000007fdddd7812 */ /* 0x001fc800078ec0ff */
[----:B------:R-:W-:Y:S01]  /*2e880*/  LOP3.LUT R4, R221, 0x70, RZ, 0x3c, !PT ;  /* 0x00000070dd047812 */ /* 0x000fe200078e3cff */
[----:B------:R-:W-:Y:S04]  /*2e890*/  STS.U8 [R13+0x14680], R248 ;  /* 0x014680f80d007388 */ /* 0x000fe80000000000 */
[----:B------:R-:W-:Y:S01]  /*2e8a0*/  IMAD.IADD R4, R220, 0x1, R4 ;  /* 0x00000001dc047824 */ /* 0x000fe200078e0204 */
[----:B------:R0:W-:Y:S04]  /*2e8b0*/  STS.U8 [R13+0x18680], R9 ;  /* 0x018680090d007388 */ /* 0x0001e80000000000 */
        /* <DEDUP_REMOVED lines=37> */
[----:B------:R-:W-:Y:S01]  /*2eb10*/  STS.U8 [R13+0x1fe80], R156 ;  /* 0x01fe809c0d007388 */ /* 0x000fe20000000000 */
[----:B0-----:R-:W-:Y:S01]  /*2eb20*/  SHF.R.U32.HI R9, RZ, 0x4, R220 ;  /* 0x00000004ff097819 */ /* 0x001fe200000116dc */
[----:B------:R-:W-:Y:S01]  /*2eb30*/  UMOV UR53, 0x40000040 ;  /* 0x4000004000357882 */ /* 0x000fe20000000000 */
[----:B------:R-:W-:Y:S01]  /*2eb40*/  UIADD3.64 UR48, UR4, 0x3fe, URZ ;  /* 0x000003fe04307897 */ /* 0x000fe2000fffe03f */
[----:B-1----:R-:W3:Y:S01]  /*2eb50*/  LDL.LU R0, [R1+0x2470] ;  /* 0x0024700001007983 */ /* 0x002ee20000300800 */
[----:B------:R-:W-:Y:S01]  /*2eb60*/  SGXT.U32 R9, R9, 0xe ;  /* 0x0000000e0909781a */ /* 0x000fe20000000000 */
[----:B------:R-:W-:-:S02]  /*2eb70*/  UIADD3.64 UR50, UR6, 0x3fe, URZ ;  /* 0x000003fe06327897 */ /* 0x000fc4000fffe03f */
[----:B------:R-:W-:Y:S01]  /*2eb80*/  UIADD3.64 UR56, UR4, 0x400, URZ ;  /* 0x0000040004387897 */ /* 0x000fe2000fffe03f */
[----:B------:R-:W-:Y:S01]  /*2eb90*/  R2UR UR52, R9 ;  /* 0x00000000093472ca */ /* 0x000fe200000e0000 */
[----:B------:R-:W-:Y:S01]  /*2eba0*/  UIADD3.64 UR58, UR6, 0x400, URZ ;  /* 0x00000400063a7897 */ /* 0x000fe2000fffe03f */
[----:B------:R-:W-:Y:S01]  /*2ebb0*/  MOV R226, UR11 ;  /* 0x0000000b00e27c02 */ /* 0x000fe20008000f00 */
[----:B------:R-:W3:Y:S01]  /*2ebc0*/  LDL.LU R219, [R1+0x246c] ;  /* 0x00246c0001db7983 */ /* 0x000ee20000300800 */
[----:B------:R-:W-:Y:S02]  /*2ebd0*/  MOV R225, UR10 ;  /* 0x0000000a00e17c02 */ /* 0x000fe40008000f00 */
[----:B------:R-:W-:Y:S01]  /*2ebe0*/  MOV R224, UR9 ;  /* 0x0000000900e07c02 */ /* 0x000fe20008000f00 */
        /* <DEDUP_REMOVED lines=22> */
[----:B--2---:R-:W-:Y:S04]  /*2ed50*/  STS.U8 [R12+0x10300], R130 ;  /* 0x010300820c007388 */ /* 0x004fe80000000000 */
[----:B----4-:R-:W-:Y:S04]  /*2ed60*/  STS.U8 [R12+0x14300], R129 ;  /* 0x014300810c007388 */ /* 0x010fe80000000000 */
[----:B---3--:R-:W-:Y:S04]  /*2ed70*/  STS.U8 [R12+0x18300], R128 ;  /* 0x018300800c007388 */ /* 0x008fe80000000000 */
        /* <DEDUP_REMOVED lines=123> */
[----:B------:R2:W-:Y:S04]  /*2f530*/  STS.U8 [R4+0x1bf80], R8 ;  /* 0x01bf800804007388 */ /* 0x0005e80000000000 */
[----:B------:R3:W-:Y:S01]  /*2f540*/  STS.U8 [R4+0x1ff80], R24 ;  /* 0x01ff801804007388 */ /* 0x0007e20000000000 */
[----:B------:R4:W-:Y:S06]  /*2f550*/  MEMBAR.ALL.CTA ;  /* 0x0000000000007992 */ /* 0x0009ec0000008000 */
[----:B----4-:R-:W4:Y:S04]  /*2f560*/  FENCE.VIEW.ASYNC.S ;  /* 0x00000000000073c6 */ /* 0x010f280000000000 */
[----:B------:R-:W3:Y:S01]  /*2f570*/  LDL.LU R131, [R1+0x2410] ;  /* 0x0024100001837983 */ /* 0x000ee20000300800 */
[----:B0-----:R-:W-:-:S03]  /*2f580*/  MOV R223, UR8 ;  /* 0x0000000800df7c02 */ /* 0x001fc60008000f00 */
[----:B------:R-:W3:Y:S04]  /*2f590*/  LDL.LU R130, [R1+0x240c] ;  /* 0x00240c0001827983 */ /* 0x000ee80000300800 */
[----:B------:R-:W3:Y:S04]  /*2f5a0*/  LDL.LU R129, [R1+0x2408] ;  /* 0x0024080001817983 */ /* 0x000ee80000300800 */
[----:B------:R-:W3:Y:S04]  /*2f5b0*/  LDL.LU R128, [R1+0x2404] ;  /* 0x0024040001807983 */ /* 0x000ee80000300800 */
[----:B------:R-:W3:Y:S01]  /*2f5c0*/  LDL.LU R127, [R1+0x2400] ;  /* 0x00240000017f7983 */ /* 0x000ee20000300800 */
[----:B----4-:R-:W-:Y:S06]  /*2f5d0*/  BAR.SYNC.DEFER_BLOCKING 0x0 ;  /* 0x0000000000007b1d */ /* 0x010fec0000010000 */
[----:B------:R-:W4:Y:S04]  /*2f5e0*/  LDL.LU R126, [R1+0x23fc] ;  /* 0x0023fc00017e7983 */ /* 0x000f280000300800 */
[----:B------:R-:W4:Y:S04]  /*2f5f0*/  LDL.LU R125, [R1+0x23f8] ;  /* 0x0023f800017d7983 */ /* 0x000f280000300800 */
[----:B------:R-:W4:Y:S04]  /*2f600*/  LDL.LU R124, [R1+0x23f4] ;  /* 0x0023f400017c7983 */ /* 0x000f280000300800 */
[----:B------:R-:W4:Y:S01]  /*2f610*/  LDL.LU R123, [R1+0x23f0] ;  /* 0x0023f000017b7983 */ /* 0x000f220000300800 */
[----:B-1----:R-:W-:-:S03]  /*2f620*/  WARPGROUP.ARRIVE ;  /* 0x00000000000079c5 */ /* 0x002fc60000000000 */
[----:B------:R-:W4:Y:S04]  /*2f630*/  LDL.LU R122, [R1+0x23ec] ;  /* 0x0023ec00017a7983 */ /* 0x000f280000300800 */
[----:B------:R-:W4:Y:S01]  /*2f640*/  LDL.LU R121, [R1+0x23e8] ;  /* 0x0023e80001797983 */ /* 0x000f220000300800 */
[----:B------:R-:W-:Y:S03]  /*2f650*/  QGMMA.64x128x32.F32.E4M3.E4M3 R152, gdesc[UR52], RZ, !UPT, gsb0 ;  /* 0x01e00000349879f3 */ /* 0x000fe6000c0008ff */
        /* <DEDUP_REMOVED lines=32> */
[----:B------:R-:W4:Y:S01]  /*2f860*/  LDL.LU R88, [R1+0x2364] ;  /* 0x0023640001587983 */ /* 0x000f220000300800 */
[----:B------:R-:W-:-:S02]  /*2f870*/  WARPGROUP.DEPBAR.LE gsb0, 0x0 ;  /* 0x00008000000079c5 */ /* 0x000fc40000010000 */
[----:B------:R-:W-:Y:S01]  /*2f880*/  WARPGROUP.ARRIVE ;  /* 0x00000000000079c5 */ /* 0x000fe20000000000 */
[----:B------:R-:W4:Y:S04]  /*2f890*/  LDL.LU R87, [R1+0x2360] ;  /* 0x0023600001577983 */ /* 0x000f280000300800 */
[----:B------:R-:W4:Y:S01]  /*2f8a0*/  LDL.LU R86, [R1+0x235c] ;  /* 0x00235c0001567983 */ /* 0x000f220000300800 */
[----:B------:R-:W-:Y:S03]  /*2f8b0*/  QGMMA.64x128x32.F32.E4M3.E4M3 R152, gdesc[UR4], R152, gsb0 ;  /* 0x01e00000049879f3 */ /* 0x000fe60008000898 */
[----:B------:R-:W4:Y:S04]  /*2f8c0*/  LDL.LU R85, [R1+0x2358] ;  /* 0x0023580001557983 */ /* 0x000f280000300800 */
[----:B------:R-:W4:Y:S04]  /*2f8d0*/  LDL.LU R84, [R1+0x2354] ;  /* 0x0023540001547983 */ /* 0x000f280000300800 */
[----:B------:R-:W4:Y:S04]  /*2f8e0*/  LDL.LU R83, [R1+0x2350] ;  /* 0x0023500001537983 */ /* 0x000f280000300800 */
[----:B------:R-:W4:Y:S04]  /*2f8f0*/  LDL.LU R82, [R1+0x234c] ;  /* 0x00234c0001527983 */ /* 0x000f280000300800 */
[----:B------:R-:W4:Y:S01]  /*2f900*/  LDL.LU R81, [R1+0x2348] ;  /* 0x0023480001517983 */ /* 0x000f220000300800 */
[----:B------:R-:W-:-:S02]  /*2f910*/  WARPGROUP.DEPBAR.LE gsb0, 0x0 ;  /* 0x00008000000079c5 */ /* 0x000fc40000010000 */
[----:B------:R-:W-:-:S06]  /*2f920*/  WARPGROUP.ARRIVE ;  /* 0x00000000000079c5 */ /* 0x000fcc0000000000 */
[----:B------:R-:W-:Y:S03]  /*2f930*/  QGMMA.64x128x32.F32.E4M3.E4M3 R152, gdesc[UR8], R152, gsb0 ;  /* 0x01e00000089879f3 */ /* 0x000fe60008000898 */
[----:B------:R-:W-:Y:S02]  /*2f940*/  WARPGROUP.DEPBAR.LE gsb0, 0x0 ;  /* 0x00008000000079c5 */ /* 0x000fe40000010000 */
[----:B------:R-:W-:-:S07]  /*2f950*/  WARPGROUP.ARRIVE ;  /* 0x00000000000079c5 */ /* 0x000fce0000000000 */
[----:B------:R-:W-:Y:S03]  /*2f960*/  QGMMA.64x128x32.F32.E4M3.E4M3 R152, gdesc[UR12], R152, gsb0 ;  /* 0x01e000000c9879f3 */ /* 0x000fe60008000898 */
[----:B------:R-:W-:Y:S02]  /*2f970*/  WARPGROUP.DEPBAR.LE gsb0, 0x0 ;  /* 0x00008000000079c5 */ /* 0x000fe40000010000 */
[----:B------:R-:W-:-:S07]  /*2f980*/  WARPGROUP.ARRIVE ;  /* 0x00000000000079c5 */ /* 0x000fce0000000000 */
[----:B------:R-:W-:Y:S01]  /*2f990*/  QGMMA.64x128x32.F32.E4M3.E4M3 R152, gdesc[UR48], R152, gsb0 ;  /* 0x01e00000309879f3 */ /* 0x000fe20008000898 */
[----:B------:R-:W-:Y:S02]  /*2f9a0*/  UIADD3.64 UR8, UR4, 0x402, URZ ;  /* 0x0000040204087897 */ /* 0x000fe4000fffe03f */
[----:B------:R-:W-:Y:S01]  /*2f9b0*/  UIADD3.64 UR10, UR6, 0x402, URZ ;  /* 0x00000402060a7897 */ /* 0x000fe2000fffe03f */
[----:B------:R-:W-:Y:S02]  /*2f9c0*/  WARPGROUP.DEPBAR.LE gsb0, 0x0 ;  /* 0x00008000000079c5 */ /* 0x000fe40000010000 */
[----:B------:R-:W-:-:S06]  /*2f9d0*/  WARPGROUP.ARRIVE ;  /* 0x00000000000079c5 */ /* 0x000fcc0000000000 */
[----:B------:R-:W-:Y:S03]  /*2f9e0*/  QGMMA.64x128x32.F32.E4M3.E4M3 R152, gdesc[UR56], R152, gsb0 ;  /* 0x01e00000389879f3 */ /* 0x000fe60008000898 */
[----:B------:R-:W-:Y:S02]  /*2f9f0*/  WARPGROUP.DEPBAR.LE gsb0, 0x0 ;  /* 0x00008000000079c5 */ /* 0x000fe40000010000 */
[----:B------:R-:W-:-:S07]  /*2fa00*/  WARPGROUP.ARRIVE ;  /* 0x00000000000079c5 */ /* 0x000fce0000000000 */
        /* <DEDUP_REMOVED lines=21> */
[----:B------:R-:W-:Y:S01]  /*2fb60*/  QGMMA.64x128x32.F32.E4M3.E4M3 R152, gdesc[UR40], R152, gsb0 ;  /* 0x01e00000289879f3 */ /* 0x000fe20008000898 */
[----:B------:R-:W-:Y:S02]  /*2fb70*/  R2UR UR51, R75 ;  /* 0x000000004b3372ca */ /* 0x000fe400000e0000 */
[----:B------:R-:W-:Y:S02]  /*2fb80*/  R2UR UR50, R76 ;  /* 0x000000004c3272ca */ /* 0x000fe400000e0000 */
[----:B------:R-:W-:Y:S02]  /*2fb90*/  R2UR UR49, R77 ;  /* 0x000000004d3172ca */ /* 0x000fe400000e0000 */
[----:B------:R-:W-:Y:S01]  /*2fba0*/  R2UR UR48, R78 ;  /* 0x000000004e3072ca */ /* 0x000fe200000e0000 */
[----:B------:R-:W-:Y:S02]  /*2fbb0*/  WARPGROUP.DEPBAR.LE gsb0, 0x0 ;  /* 0x00008000000079c5 */ /* 0x000fe40000010000 */
[----:B------:R-:W-:-:S06]  /*2fbc0*/  WARPGROUP.ARRIVE ;  /* 0x00000000000079c5 */ /* 0x000fcc0000000000 */
[----:B------:R-:W-:Y:S03]  /*2fbd0*/  QGMMA.64x128x32.F32.E4M3.E4M3 R152, gdesc[UR44], R152, gsb0 ;  /* 0x01e000002c9879f3 */ /* 0x000fe60008000898 */
[----:B------:R-:W-:Y:S02]  /*2fbe0*/  WARPGROUP.DEPBAR.LE gsb0, 0x0 ;  /* 0x00008000000079c5 */ /* 0x000fe40000010000 */
[----:B------:R-:W-:-:S07]  /*2fbf0*/  WARPGROUP.ARRIVE ;  /* 0x00000000000079c5 */ /* 0x000fce0000000000 */
[----:B------:R-:W-:Y:S01]  /*2fc00*/  QGMMA.64x128x32.F32.E4M3.E4M3 R152, gdesc[UR48], R152, gsb0 ;  /* 0x01e00000309879f3 */ /* 0x000fe20008000898 */
[----:B------:R-:W-:Y:S01]  /*2fc10*/  UIADD3.64 UR8, UR4, 0x1fe, URZ ;  /* 0x000001fe04087897 */ /* 0x000fe2000fffe03f */
[----:B------:R-:W-:Y:S02]  /*2fc20*/  IMAD.MOV.U32 R247, RZ, RZ, R79 ;  /* 0x000000fffff77224 */ /* 0x000fe400078e004f */
[----:B------:R-:W-:Y:S01]  /*2fc30*/  IMAD.MOV.U32 R248, RZ, RZ, R80 ;  /* 0x000000fffff87224 */ /* 0x000fe200078e0050 */
[----:B------:R-:W-:Y:S01]  /*2fc40*/  UMOV UR52, UR10 ;  /* 0x0000000a00347c82 */ /* 0x000fe20008000000 */
[----:B------:R-:W-:Y:S01]  /*2fc50*/  UMOV UR53, UR11 ;  /* 0x0000000b00357c82 */ /* 0x000fe20008000000 */
[----:B------:R-:W-:Y:S01]  /*2fc60*/  UMOV UR10, UR54 ;  /* 0x00000036000a7c82 */ /* 0x000fe20008000000 */
[----:B------:R-:W-:Y:S01]  /*2fc70*/  UMOV UR11, UR55 ;  /* 0x00000037000b7c82 */ /* 0x000fe20008000000 */
[----:B------:R-:W-:Y:S02]  /*2fc80*/  WARPGROUP.DEPBAR.LE gsb0, 0x0 ;  /* 0x00008000000079c5 */ /* 0x000fe40000010000 */
[----:B------:R-:W-:Y:S04]  /*2fc90*/  STL.64 [R1+0x600], R152 ;  /* 0x0006009801007387 */ /* 0x000fe80000100a00 */
        /* <DEDUP_REMOVED lines=26> */
[----:B------:R-:W-:Y:S01]  /*2fe40*/  STL.64 [R1+0x6d8], R206 ;  /* 0x0006d8ce01007387 */ /* 0x000fe20000100a00 */
[----:B------:R-:W-:-:S03]  /*2fe50*/  IMAD.MOV.U32 R80, RZ, RZ, R152 ;  /* 0x000000ffff507224 */ /* 0x000fc600078e0098 */
[----:B------:R-:W-:Y:S01]  /*2fe60*/  STL.64 [R1+0x6e0], R208 ;  /* 0x0006e0d001007387 */ /* 0x000fe20000100a00 */
[----:B------:R-:W-:-:S03]  /*2fe70*/  IMAD.MOV.U32 R79, RZ, RZ, R153 ;  /* 0x000000ffff4f7224 */ /* 0x000fc600078e0099 */
[----:B------:R-:W-:Y:S01]  /*2fe80*/  STL.64 [R1+0x6e8], R210 ;  /* 0x0006e8d201007387 */ /* 0x000fe20000100a00 */
[----:B------:R-:W-:Y:S02]  /*2fe90*/  IMAD.MOV.U32 R78, RZ, RZ, R154 ;  /* 0x000000ffff4e7224 */ /* 0x000fe400078e009a */
[----:B------:R-:W-:Y:S01]  /*2fea0*/  IMAD.MOV.U32 R77, RZ, RZ, R155 ;  /* 0x000000ffff4d7224 */ /* 0x000fe200078e009b */
[----:B------:R-:W-:Y:S01]  /*2feb0*/  STL.64 [R1+0x6f0], R212 ;  /* 0x0006f0d401007387 */ /* 0x000fe20000100a00 */
[----:B------:R-:W-:Y:S02]  /*2fec0*/  IMAD.MOV.U32 R76, RZ, RZ, R156 ;  /* 0x000000ffff4c7224 */ /* 0x000fe400078e009c */
[----:B------:R-:W-:Y:S01]  /*2fed0*/  IMAD.MOV.U32 R75, RZ, RZ, R158 ;  /* 0x000000ffff4b7224 */ /* 0x000fe200078e009e */
[----:B------:R0:W-:Y:S01]  /*2fee0*/  STL.64 [R1+0x6f8], R214 ;  /* 0x0006f8d601007387 */ /* 0x0001e20000100a00 */
[----:B------:R-:W-:Y:S02]  /*2fef0*/  IMAD.MOV.U32 R74, RZ, RZ, R157 ;  /* 0x000000ffff4a7224 */ /* 0x000fe400078e009d */
[----:B------:R-:W-:Y:S01]  /*2ff00*/  IMAD.MOV.U32 R73, RZ, RZ, R159 ;  /* 0x000000ffff497224 */ /* 0x000fe200078e009f */
[----:B--2---:R-:W-:Y:S01]  /*2ff10*/  MOV R8, UR45 ;  /* 0x0000002d00087c02 */ /* 0x004fe20008000f00 */
[----:B------:R-:W-:Y:S01]  /*2ff20*/  IMAD.MOV.U32 R72, RZ, RZ, R160 ;  /* 0x000000ffff487224 */ /* 0x000fe200078e00a0 */
[----:B------:R-:W-:Y:S01]  /*2ff30*/  MOV R5, UR44 ;  /* 0x0000002c00057c02 */ /* 0x000fe20008000f00 */
[----:B------:R-:W-:-:S02]  /*2ff40*/  IMAD.MOV.U32 R71, RZ, RZ, R162 ;  /* 0x000000ffff477224 */ /* 0x000fc400078e00a2 */
[----:B------:R-:W-:Y:S02]  /*2ff50*/  IMAD.MOV.U32 R70, RZ, RZ, R161 ;  /* 0x000000ffff467224 */ /* 0x000fe400078e00a1 */
[----:B------:R-:W-:Y:S02]  /*2ff60*/  IMAD.MOV.U32 R69, RZ, RZ, R163 ;  /* 0x000000ffff457224 */ /* 0x000fe400078e00a3 */
[----:B------:R-:W-:Y:S02]  /*2ff70*/  IMAD.MOV.U32 R68, RZ, RZ, R164 ;  /* 0x000000ffff447224 */ /* 0x000fe400078e00a4 */
[----:B------:R-:W-:Y:S02]  /*2ff80*/  IMAD.MOV.U32 R67, RZ, RZ, R166 ;  /* 0x000000ffff437224 */ /* 0x000fe400078e00a6 */
[----:B------:R-:W-:Y:S02]  /*2ff90*/  IMAD.MOV.U32 R66, RZ, RZ, R165 ;  /* 0x000000ffff427224 */ /* 0x000fe400078e00a5 */
        /* <DEDUP_REMOVED lines=41> */
[----:B---3--:R-:W-:Y:S02]  /*30230*/  IMAD.MOV.U32 R24, RZ, RZ, R208 ;  /* 0x000000ffff187224 */ /* 0x008fe400078e00d0 */
[----:B------:R-:W-:-:S02]  /*30240*/  IMAD.MOV.U32 R221, RZ, RZ, R210 ;  /* 0x000000ffffdd7224 */ /* 0x000fc400078e00d2 */
[----:B------:R-:W-:Y:S02]  /*30250*/  IMAD.MOV.U32 R245, RZ, RZ, R209 ;  /* 0x000000fffff57224 */ /* 0x000fe400078e00d1 */
[----:B------:R-:W-:Y:S02]  /*30260*/  IMAD.MOV.U32 R244, RZ, RZ, R211 ;  /* 0x000000fffff47224 */ /* 0x000fe400078e00d3 */
[----:B------:R-:W-:Y:S02]  /*30270*/  IMAD.MOV.U32 R243, RZ, RZ, R212 ;  /* 0x000000fffff37224 */ /* 0x000fe400078e00d4 */
[----:B------:R-:W-:Y:S02]  /*30280*/  IMAD.MOV.U32 R242, RZ, RZ, R214 ;  /* 0x000000fffff27224 */ /* 0x000fe400078e00d6 */
[----:B------:R-:W-:Y:S02]  /*30290*/  IMAD.MOV.U32 R228, RZ, RZ, R213 ;  /* 0x000000ffffe47224 */ /* 0x000fe400078e00d5 */
[----:B------:R-:W-:Y:S01]  /*302a0*/  IMAD.MOV.U32 R227, RZ, RZ, R215 ;  /* 0x000000ffffe37224 */ /* 0x000fe200078e00d7 */
[----:B------:R-:W-:Y:S01]  /*302b0*/  MOV R22, UR47 ;  /* 0x0000002f00167c02 */ /* 0x000fe20008000f00 */
[----:B0-----:R-:W-:Y:S01]  /*302c0*/  WARPGROUP.ARRIVE ;  /* 0x00000000000079c5 */ /* 0x001fe20000000000 */
[----:B------:R-:W-:-:S02]  /*302d0*/  MOV R9, UR46 ;  /* 0x0000002e00097c02 */ /* 0x000fc40008000f00 */
[----:B------:R-:W-:Y:S02]  /*302e0*/  MOV R216, UR41 ;  /* 0x0000002900d87c02 */ /* 0x000fe40008000f00 */
[----:B------:R-:W-:Y:S01]  /*302f0*/  MOV R23, UR40 ;  /* 0x0000002800177c02 */ /* 0x000fe20008000f00 */
[----:B------:R-:W-:Y:S01]  /*30300*/  QGMMA.64x128x32.F32.E4M3.E4M3 R152, gdesc[UR8], RZ, !UPT, gsb0 ;  /* 0x01e00000089879f3 */ /* 0x000fe2000c0008ff */
[----:B------:R-:W-:Y:S01]  /*30310*/  UIADD3.64 UR44, UR4, 0x200, URZ ;  /* 0x00000200042c7897 */ /* 0x000fe2000fffe03f */
[----:B------:R-:W-:Y:S01]  /*30320*/  MOV R222, UR43 ;  /* 0x0000002b00de7c02 */ /* 0x000fe20008000f00 */
[----:B------:R-:W-:Y:S01]  /*30330*/  UMOV UR46, UR6 ;  /* 0x00000006002e7c82 */ /* 0x000fe20008000000 */
[----:B------:R-:W-:Y:S01]  /*30340*/  UMOV UR47, UR7 ;  /* 0x00000007002f7c82 */ /* 0x000fe20008000000 */
[----:B------:R-:W-:Y:S02]  /*30350*/  R2UR UR11, R226 ;  /* 0x00000000e20b72ca */ /* 0x000fe400000e0000 */
[----:B------:R-:W-:Y:S01]  /*30360*/  MOV R217, UR42 ;  /* 0x0000002a00d97c02 */ /* 0x000fe20008000f00 */
[----:B------:R-:W-:Y:S01]  /*30370*/  UIADD3.64 UR40, UR4, 0x202, URZ ;  /* 0x0000020204287897 */ /* 0x000fe2000fffe03f */
[----:B------:R-:W-:Y:S01]  /*30380*/  R2UR UR10, R225 ;  /* 0x00000000e10a72ca */ /* 0x000fe200000e0000 */
[----:B------:R-:W-:Y:S01]  /*30390*/  UIADD3.64 UR56, UR4, 0x600, URZ ;  /* 0x0000060004387897 */ /* 0x000fe2000fffe03f */
[----:B------:R-:W2:Y:S04]  /*303a0*/  LDL R237, [R1+0x139c] ;  /* 0x00139c0001ed7983 */ /* 0x000ea80000100800 */
[----:B------:R-:W3:Y:S04]  /*303b0*/  LDL R236, [R1+0x1398] ;  /* 0x0013980001ec7983 */ /* 0x000ee80000100800 */
[----:B------:R-:W4:Y:S04]  /*303c0*/  LDL R232, [R1+0x13a4] ;  /* 0x0013a40001e87983 */ /* 0x000f280000100800 */
[----:B------:R-:W4:Y:S04]  /*303d0*/  LDL R231, [R1+0x13ac] ;  /* 0x0013ac0001e77983 */ /* 0x000f280000100800 */
[----:B------:R-:W4:Y:S04]  /*303e0*/  LDL R233, [R1+0x13a0] ;  /* 0x0013a00001e97983 */ /* 0x000f280000100800 */
[----:B------:R-:W4:Y:S04]  /*303f0*/  LDL R230, [R1+0x13a8] ;  /* 0x0013a80001e67983 */ /* 0x000f280000100800 */
[----:B------:R-:W4:Y:S04]  /*30400*/  LDL R235, [R1+0x13b4] ;  /* 0x0013b40001eb7983 */ /* 0x000f280000100800 */
[----:B------:R-:W4:Y:S04]  /*30410*/  LDL R229, [R1+0x13b0] ;  /* 0x0013b00001e57983 */ /* 0x000f280000100800 */
[----:B------:R-:W4:Y:S01]  /*30420*/  LDL R234, [R1+0x13bc] ;  /* 0x0013bc0001ea7983 */ /* 0x000f220000100800 */
[----:B------:R-:W-:-:S02]  /*30430*/  WARPGROUP.DEPBAR.LE gsb0, 0x0 ;  /* 0x00008000000079c5 */ /* 0x000fc40000010000 */
[----:B------:R-:W-:Y:S01]  /*30440*/  WARPGROUP.ARRIVE ;  /* 0x00000000000079c5 */ /* 0x000fe20000000000 */
[----:B------:R-:W-:Y:S01]  /*30450*/  UMOV UR43, UR11 ;  /* 0x0000000b002b7c82 */ /* 0x000fe20008000000 */
[----:B------:R-:W4:Y:S04]  /*30460*/  LDL R226, [R1+0x13c4] ;  /* 0x0013c40001e27983 */ /* 0x000f280000100800 */
[----:B------:R-:W-:Y:S01]  /*30470*/  QGMMA.64x128x32.F32.E4M3.E4M3 R152, gdesc[UR44], R152, gsb0 ;  /* 0x01e000002c9879f3 */ /* 0x000fe20008000898 */
[----:B------:R-:W-:Y:S01]  /*30480*/  UMOV UR42, UR10 ;  /* 0x0000000a002a7c82 */ /* 0x000fe20008000000 */
[----:B------:R-:W-:Y:S01]  /*30490*/  UIADD3.64 UR44, UR4, 0x204, URZ ;  /* 0x00000204042c7897 */ /* 0x000fe2000fffe03f */
[----:B------:R-:W-:Y:S01]  /*304a0*/  R2UR UR8, R223 ;  /* 0x00000000df0872ca */ /* 0x000fe200000e0000 */
[----:B------:R-:W-:Y:S01]  /*304b0*/  UMOV UR46, UR14 ;  /* 0x0000000e002e7c82 */ /* 0x000fe20008000000 */
[----:B------:R-:W-:Y:S01]  /*304c0*/  UMOV UR47, UR15 ;  /* 0x0000000f002f7c82 */ /* 0x000fe20008000000 */
[----:B------:R-:W4:Y:S04]  /*304d0*/  LDL R223, [R1+0x13b8] ;  /* 0x0013b80001df7983 */ /* 0x000f280000100800 */
[----:B------:R-:W4:Y:S01]  /*304e0*/  LDL R225, [R1+0x13dc] ;  /* 0x0013dc0001e17983 */ /* 0x000f220000100800 */
[----:B------:R-:W-:-:S02]  /*304f0*/  WARPGROUP.DEPBAR.LE gsb0, 0x0 ;  /* 0x00008000000079c5 */ /* 0x000fc40000010000 */
[----:B------:R-:W-:-:S06]  /*30500*/  WARPGROUP.ARRIVE ;  /* 0x00000000000079c5 */ /* 0x000fcc0000000000 */
        /* <DEDUP_REMOVED lines=8> */
[----:B------:R-:W-:Y:S01]  /*30590*/  QGMMA.64x128x32.F32.E4M3.E4M3 R152, gdesc[UR40], R152, gsb0 ;  /* 0x01e00000289879f3 */ /* 0x000fe20008000898 */
[----:B------:R-:W-:Y:S01]  /*305a0*/  UIADD3.64 UR40, UR4, 0x602, URZ ;  /* 0x0000060204287897 */ /* 0x000fe2000fffe03f */
[----:B------:R-:W-:Y:S01]  /*305b0*/  UMOV UR42, UR52 ;  /* 0x00000034002a7c82 */ /* 0x000fe20008000000 */
[----:B------:R-:W-:Y:S01]  /*305c0*/  UMOV UR43, UR53 ;  /* 0x00000035002b7c82 */ /* 0x000fe20008000000 */
[----:B------:R-:W-:Y:S02]  /*305d0*/  WARPGROUP.DEPBAR.LE gsb0, 0x0 ;  /* 0x00008000000079c5 */ /* 0x000fe40000010000 */
[----:B------:R-:W-:-:S06]  /*305e0*/  WARPGROUP.ARRIVE ;  /* 0x00000000000079c5 */ /* 0x000fcc0000000000 */
        /* <DEDUP_REMOVED lines=37> */
[----:B------:R-:W-:Y:S02]  /*30840*/  UIADD3.64 UR44, UR4, 0xe00, URZ ;  /* 0x00000e00042c7897 */ /* 0x000fe4000fffe03f */
[----:B------:R-:W-:Y:S02]  /*30850*/  WARPGROUP.DEPBAR.LE gsb0, 0x0 ;  /* 0x00008000000079c5 */ /* 0x000fe40000010000 */
[----:B------:R-:W-:-:S07]  /*30860*/  WARPGROUP.ARRIVE ;  /* 0x00000000000079c5 */ /* 0x000fce0000000000 */
[----:B------:R-:W-:Y:S01]  /*30870*/  QGMMA.64x128x32.F32.E4M3.E4M3 R152, gdesc[UR40], R152, gsb0 ;  /* 0x01e00000289879f3 */ /* 0x000fe20008000898 */
[----:B------:R-:W-:Y:S02]  /*30880*/  R2UR UR43, R222 ;  /* 0x00000000de2b72ca */ /* 0x000fe400000e0000 */
[----:B------:R-:W-:Y:S01]  /*30890*/  R2UR UR42, R217 ;  /* 0x00000000d92a72ca */ /* 0x000fe200000e0000 */
[----:B------:R-:W4:Y:S10]  /*308a0*/  LDL R222, [R1+0x13cc] ;  /* 0x0013cc0001de7983 */ /* 0x000f340000100800 */
[----:B------:R-:W-:-:S02]  /*308b0*/  UMOV UR47, UR43 ;  /* 0x0000002b002f7c82 */ /* 0x000fc40008000000 */
[----:B------:R-:W-:Y:S01]  /*308c0*/  UMOV UR46, UR42 ;  /* 0x0000002a002e7c82 */ /* 0x000fe20008000000 */
[----:B------:R-:W-:Y:S02]  /*308d0*/  R2UR UR41, R216 ;  /* 0x00000000d82972ca */ /* 0x000fe400000e0000 */
[----:B------:R-:W-:Y:S01]  /*308e0*/  R2UR UR40, R23 ;  /* 0x00000000172872ca */ /* 0x000fe200000e0000 */
[----:B------:R-:W-:Y:S02]  /*308f0*/  WARPGROUP.DEPBAR.LE gsb0, 0x0 ;  /* 0x00008000000079c5 */ /* 0x000fe40000010000 */
[----:B------:R-:W-:-:S06]  /*30900*/  WARPGROUP.ARRIVE ;  /* 0x00000000000079c5 */ /* 0x000fcc0000000000 */
[----:B------:R-:W-:Y:S01]  /*30910*/  QGMMA.64x128x32.F32.E4M3.E4M3 R152, gdesc[UR44], R152, gsb0 ;  /* 0x01e000002c9879f3 */ /* 0x000fe20008000898 */
[----:B------:R-:W-:Y:S02]  /*30920*/  R2UR UR45, R8 ;  /* 0x00000000082d72ca */ /* 0x000fe400000e0000 */
[----:B------:R-:W-:Y:S02]  /*30930*/  R2UR UR44, R5 ;  /* 0x00000000052c72ca */ /* 0x000fe400000e0000 */
[----:B------:R-:W-:Y:S02]  /*30940*/  SHF.R.S32.HI R5, RZ, 0x1f, R0 ;  /* 0x0000001fff057819 */ /* 0x000fe40000011400 */
[----:B--2---:R-:W-:Y:S02]  /*30950*/  IADD3 R8, P1, R0, R237, RZ ;  /* 0x000000ed00087210 */ /* 0x004fe40007f3e0ff */
[----:B------:R-:W-:Y:S02]  /*30960*/  R2UR UR47, R22 ;  /* 0x00000000162f72ca */ /* 0x000fe400000e0000 */
[----:B------:R-:W-:Y:S01]  /*30970*/  R2UR UR46, R9 ;  /* 0x00000000092e72ca */ /* 0x000fe200000e0000 */
[----:B---3--:R-:W-:Y:S01]  /*30980*/  IMAD.X R9, R5, 0x1, R236, P1 ;  /* 0x0000000105097824 */ /* 0x008fe200008e06ec */
[----:B------:R-:W-:-:S02]  /*30990*/  IADD3 R22, P0, R0, R219, RZ ;  /* 0x000000db00167210 */ /* 0x000fc40007f1e0ff */
[----:B----4-:R-:W-:Y:S02]  /*309a0*/  IADD3 R216, P1, R0, R232, RZ ;  /* 0x000000e800d87210 */ /* 0x010fe40007f3e0ff */
[----:B------:R-:W2:Y:S01]  /*309b0*/  LDL R232, [R1+0x13c0] ;  /* 0x0013c00001e87983 */ /* 0x000ea20000100800 */
[----:B------:R-:W-:-:S03]  /*309c0*/  IMAD.X R23, R5, 0x1, R218, P0 ;  /* 0x0000000105177824 */ /* 0x000fc600000e06da */
[----:B------:R0:W3:Y:S01]  /*309d0*/  LDG.E.U8 R239, desc[UR60][R8.64] ;  /* 0x0000003c08ef7981 */ /* 0x0000e2000c1e1100 */
[----:B------:R-:W-:-:S03]  /*309e0*/  IMAD.X R217, R5, 0x1, R233, P1 ;  /* 0x0000000105d97824 */ /* 0x000fc600008e06e9 */
[----:B------:R-:W4:Y:S01]  /*309f0*/  LDL R233, [R1+0x13c8] ;  /* 0x0013c80001e97983 */ /* 0x000f220000100800 */
[----:B------:R-:W-:-:S03]  /*30a00*/  R2UR UR9, R224 ;  /* 0x00000000e00972ca */ /* 0x000fc600000e0000 */
[----:B------:R1:W3:Y:S01]  /*30a10*/  LDG.E.U8 R237, desc[UR60][R22.64] ;  /* 0x0000003c16ed7981 */ /* 0x0002e2000c1e1100 */
[----:B0-----:R-:W-:-:S03]  /*30a20*/  IADD3 R8, P0, R0, R231, RZ ;  /* 0x000000e700087210 */ /* 0x001fc60007f1e0ff */
[----:B------:R-:W4:Y:S02]  /*30a30*/  LDL R231, [R1+0x13d4] ;  /* 0x0013d40001e77983 */ /* 0x000f240000100800 */
[----:B------:R-:W-:Y:S02]  /*30a40*/  IMAD.X R9, R5, 0x1, R230, P0 ;  /* 0x0000000105097824 */ /* 0x000fe400000e06e6 */
[----:B------:R-:W3:Y:S04]  /*30a50*/  LDL R224, [R1+0x13e4] ;  /* 0x0013e40001e07983 */ /* 0x000ee80000100800 */
[----:B------:R-:W3:Y:S01]  /*30a60*/  LDL R230, [R1+0x13d0] ;  /* 0x0013d00001e67983 */ /* 0x000ee20000100800 */
[----:B-1----:R-:W-:-:S03]  /*30a70*/  IADD3 R22, P1, R0, R235, RZ ;  /* 0x000000eb00167210 */ /* 0x002fc60007f3e0ff */
[----:B------:R0:W3:Y:S02]  /*30a80*/  LDG.E.U8 R236, desc[UR60][R216.64] ;  /* 0x0000003cd8ec7981 */ /* 0x0000e4000c1e1100 */
[----:B------:R-:W-:Y:S02]  /*30a90*/  IMAD.X R23, R5, 0x1, R229, P1 ;  /* 0x0000000105177824 */ /* 0x000fe400008e06e5 */
[----:B------:R-:W3:Y:S04]  /*30aa0*/  LDL R229, [R1+0x13d8] ;  /* 0x0013d80001e57983 */ /* 0x000ee80000100800 */
[----:B------:R-:W3:Y:S01]  /*30ab0*/  LDG.E.U8 R238, desc[UR60][R22.64] ;  /* 0x0000003c16ee7981 */ /* 0x000ee2000c1e1100 */
[----:B0-----:R-:W-:-:S03]  /*30ac0*/  IADD3 R216, P0, R0, R234, RZ ;  /* 0x000000ea00d87210 */ /* 0x001fc60007f1e0ff */
[----:B------:R0:W3:Y:S02]  /*30ad0*/  LDG.E.U8 R234, desc[UR60][R8.64] ;  /* 0x0000003c08ea7981 */ /* 0x0000e4000c1e1100 */
[----:B0-----:R-:W-:Y:S02]  /*30ae0*/  IADD3 R8, P1, R0, R226, RZ ;  /* 0x000000e200087210 */ /* 0x001fe40007f3e0ff */
[----:B------:R-:W3:Y:S01]  /*30af0*/  LDL R226, [R1+0x13ec] ;  /* 0x0013ec0001e27983 */ /* 0x000ee20000100800 */
[----:B------:R-:W-:-:S03]  /*30b00*/  IMAD.X R217, R5, 0x1, R223, P0 ;  /* 0x0000000105d97824 */ /* 0x000fc600000e06df */
[----:B------:R-:W3:Y:S04]  /*30b10*/  LDL R223, [R1+0x13e0] ;  /* 0x0013e00001df7983 */ /* 0x000ee80000100800 */
[----:B------:R4:W3:Y:S01]  /*30b20*/  LDG.E.U8 R235, desc[UR60][R216.64] ;  /* 0x0000003cd8eb7981 */ /* 0x0008e2000c1e1100 */
[----:B------:R-:W-:-:S03]  /*30b30*/  IADD3 R22, P0, R0, R222, RZ ;  /* 0x000000de00167210 */ /* 0x000fc60007f1e0ff */
[----:B------:R-:W3:Y:S01]  /*30b40*/  LDL R222, [R1+0x13f4] ;  /* 0x0013f40001de7983 */ /* 0x000ee20000100800 */
[----:B--2---:R-:W-:-:S03]  /*30b50*/  IMAD.X R9, R5, 0x1, R232, P1 ;  /* 0x0000000105097824 */ /* 0x004fc600008e06e8 */
[----:B------:R-:W2:Y:S04]  /*30b60*/  LDL R232, [R1+0x13e8] ;  /* 0x0013e80001e87983 */ /* 0x000ea80000100800 */
[----:B------:R0:W2:Y:S01]  /*30b70*/  LDG.E.U8 R240, desc[UR60][R8.64] ;  /* 0x0000003c08f07981 */ /* 0x0000a2000c1e1100 */
[----:B----4-:R-:W-:-:S03]  /*30b80*/  IADD3 R216, P1, R0, R231, RZ ;  /* 0x000000e700d87210 */ /* 0x010fc60007f3e0ff */
[----:B------:R-:W4:Y:S01]  /*30b90*/  LDL R231, [R1+0x13fc] ;  /* 0x0013fc0001e77983 */ /* 0x000f220000100800 */
[C---:B------:R-:W-:Y:S01]  /*30ba0*/  IMAD.X R23, R5.reuse, 0x1, R233, P0 ;  /* 0x0000000105177824 */ /* 0x040fe200000e06e9 */
[----:B0-----:R-:W-:Y:S02]  /*30bb0*/  IADD3 R8, P0, R0, R225, RZ ;  /* 0x000000e100087210 */ /* 0x001fe40007f1e0ff */
[----:B------:R-:W4:Y:S04]  /*30bc0*/  LDL R233, [R1+0x13f0] ;  /* 0x0013f00001e97983 */ /* 0x000f280000100800 */
[----:B---3--:R0:W-:Y:S04]  /*30bd0*/  STL [R1+0xea8], R239 ;  /* 0x000ea8ef01007387 */ /* 0x0081e80000100800 */
[----:B------:R-:W3:Y:S01]  /*30be0*/  LDL R225, [R1+0x1404] ;  /* 0x0014040001e17983 */ /* 0x000ee20000100800 */
[----:B------:R-:W-:-:S03]  /*30bf0*/  IMAD.X R217, R5, 0x1, R230, P1 ;  /* 0x0000000105d97824 */ /* 0x000fc600008e06e6 */
[----:B------:R-:W3:Y:S04]  /*30c00*/  LDL R230, [R1+0x13f8] ;  /* 0x0013f80001e67983 */ /* 0x000ee80000100800 */
[----:B0-----:R0:W3:Y:S04]  /*30c10*/  LDG.E.U8 R239, desc[UR60][R22.64] ;  /* 0x0000003c16ef7981 */ /* 0x0010e8000c1e1100 */
[----:B------:R1:W-:Y:S01]  /*30c20*/  STL [R1+0xe38], R237 ;  /* 0x000e38ed01007387 */ /* 0x0003e20000100800 */
[----:B0-----:R-:W-:-:S03]  /*30c30*/  IADD3 R22, P1, R0, R224, RZ ;  /* 0x000000e000167210 */ /* 0x001fc60007f3e0ff */
[----:B------:R-:W3:Y:S01]  /*30c40*/  LDL R224, [R1+0x140c] ;  /* 0x00140c0001e07983 */ /* 0x000ee20000100800 */
[----:B------:R-:W-:-:S03]  /*30c50*/  IMAD.X R9, R5, 0x1, R229, P0 ;  /* 0x0000000105097824 */ /* 0x000fc600000e06e5 */
[----:B------:R-:W3:Y:S04]  /*30c60*/  LDL R229, [R1+0x1400] ;  /* 0x0014000001e57983 */ /* 0x000ee80000100800 */
[----:B-1----:R0:W3:Y:S04]  /*30c70*/  LDG.E.U8 R237, desc[UR60][R216.64] ;  /* 0x0000003cd8ed7981 */ /* 0x0020e8000c1e1100 */
[----:B------:R1:W-:Y:S01]  /*30c80*/  STL [R1+0xea4], R236 ;  /* 0x000ea4ec01007387 */ /* 0x0003e20000100800 */
[----:B0-----:R-:W-:-:S03]  /*30c90*/  IADD3 R216, P0, R0, R226, RZ ;  /* 0x000000e200d87210 */ /* 0x001fc60007f1e0ff */
[----:B------:R-:W3:Y:S01]  /*30ca0*/  LDL R226, [R1+0x1414] ;  /* 0x0014140001e27983 */ /* 0x000ee20000100800 */
[----:B------:R-:W-:-:S03]  /*30cb0*/  IMAD.X R23, R5, 0x1, R223, P1 ;  /* 0x0000000105177824 */ /* 0x000fc600008e06df */
[----:B------:R-:W3:Y:S04]  /*30cc0*/  LDL R223, [R1+0x1408] ;  /* 0x0014080001df7983 */ /* 0x000ee80000100800 */
[----:B-1----:R0:W3:Y:S04]  /*30cd0*/  LDG.E.U8 R236, desc[UR60][R8.64] ;  /* 0x0000003c08ec7981 */ /* 0x0020e8000c1e1100 */
[----:B------:R1:W-:Y:S04]  /*30ce0*/  STL [R1+0xea0], R234 ;  /* 0x000ea0ea01007387 */ /* 0x0003e80000100800 */
[----:B-1----:R4:W3:Y:S01]  /*30cf0*/  LDG.E.U8 R234, desc[UR60][R22.64] ;  /* 0x0000003c16ea7981 */ /* 0x0028e2000c1e1100 */
[----:B0-----:R-:W-:-:S03]  /*30d00*/  IADD3 R8, P1, R0, R222, RZ ;  /* 0x000000de00087210 */ /* 0x001fc60007f3e0ff */
[----:B------:R-:W3:Y:S01]  /*30d10*/  LDL R222, [R1+0x141c] ;  /* 0x00141c0001de7983 */ /* 0x000ee20000100800 */
[----:B--2---:R-:W-:-:S03]  /*30d20*/  IMAD.X R217, R5, 0x1, R232, P0 ;  /* 0x0000000105d97824 */ /* 0x004fc600000e06e8 */
[----:B------:R-:W2:Y:S04]  /*30d30*/  LDL R232, [R1+0x1410] ;  /* 0x0014100001e87983 */ /* 0x000ea80000100800 */
[----:B------:R0:W-:Y:S01]  /*30d40*/  STL [R1+0xe9c], R238 ;  /* 0x000e9cee01007387 */ /* 0x0001e20000100800 */
[----:B----4-:R-:W-:-:S03]  /*30d50*/  IADD3 R22, P0, R0, R231, RZ ;  /* 0x000000e700167210 */ /* 0x010fc60007f1e0ff */
[----:B0-----:R3:W4:Y:S04]  /*30d60*/  LDG.E.U8 R238, desc[UR60][R216.64] ;  /* 0x0000003cd8ee7981 */ /* 0x001728000c1e1100 */
[----:B------:R-:W4:Y:S01]  /*30d70*/  LDL R231, [R1+0x1424] ;  /* 0x0014240001e77983 */ /* 0x000f220000100800 */
[----:B------:R-:W-:-:S03]  /*30d80*/  IMAD.X R9, R5, 0x1, R233, P1 ;  /* 0x0000000105097824 */ /* 0x000fc600008e06e9 */
[----:B------:R-:W4:Y:S01]  /*30d90*/  LDL R233, [R1+0x1418] ;  /* 0x0014180001e97983 */ /* 0x000f220000100800 */
[----:B---3--:R-:W-:-:S03]  /*30da0*/  IADD3 R216, P1, R0, R225, RZ ;  /* 0x000000e100d87210 */ /* 0x008fc60007f3e0ff */
[----:B------:R0:W-:Y:S04]  /*30db0*/  STL [R1+0xe98], R235 ;  /* 0x000e98eb01007387 */ /* 0x0001e80000100800 */
        /* <DEDUP_REMOVED lines=22> */
[----:B------:R0:W-:Y:S04]  /*30f20*/  STL [R1+0xe18], R236 ;  /* 0x000e18ec01007387 */ /* 0x0001e80000100800 */
[----:B0-----:R3:W2:Y:S01]  /*30f30*/  LDG.E.U8 R236, desc[UR60][R22.64] ;  /* 0x0000003c16ec7981 */ /* 0x0016a2000c1e1100 */
[----:B----4-:R-:W-:-:S03]  /*30f40*/  IADD3 R8, P1, R0, R231, RZ ;  /* 0x000000e700087210 */ /* 0x010fc60007f3e0ff */
[----:B------:R-:W4:Y:S01]  /*30f50*/  LDL R231, [R1+0x144c] ;  /* 0x00144c0001e77983 */ /* 0x000f220000100800 */
[----:B------:R-:W-:-:S03]  /*30f60*/  IMAD.X R217, R5, 0x1, R233, P0 ;  /* 0x0000000105d97824 */ /* 0x000fc600000e06e9 */
[----:B------:R-:W4:Y:S04]  /*30f70*/  LDL R233, [R1+0x1440] ;  /* 0x0014400001e97983 */ /* 0x000f280000100800 */
[----:B------:R0:W-:Y:S01]  /*30f80*/  STL [R1+0xe88], R234 ;  /* 0x000e88ea01007387 */ /* 0x0001e20000100800 */
[----:B---3--:R-:W-:-:S03]  /*30f90*/  IADD3 R22, P0, R0, R225, RZ ;  /* 0x000000e100167210 */ /* 0x008fc60007f1e0ff */
        /* <DEDUP_REMOVED lines=1953> */
[----:B------:R1:W3:Y:S04]  /*389b0*/  LDG.E.U8 R246, desc[UR60][R8.64] ;  /* 0x0000003c08f67981 */ /* 0x0002e8000c1e1100 */
[----:B------:R1:W-:Y:S04]  /*389c0*/  STL [R1+0x970], R239 ;  /* 0x000970ef01007387 */ /* 0x0003e80000100800 */
[----:B0-----:R0:W3:Y:S01]  /*389d0*/  LDG.E.U8 R240, desc[UR60][R22.64] ;  /* 0x0000003c16f07981 */ /* 0x0010e2000c1e1100 */
[----:B-1----:R-:W-:-:S03]  /*389e0*/  IADD3 R8, P0, R0, R224, RZ ;  /* 0x000000e000087210 */ /* 0x002fc60007f1e0ff */
[----:B------:R-:W3:Y:S01]  /*389f0*/  LDL R224, [R1+0x1e84] ;  /* 0x001e840001e07983 */ /* 0x000ee20000100800 */
[----:B------:R-:W-:-:S03]  /*38a00*/  IMAD.X R217, R5, 0x1, R229, P1 ;  /* 0x0000000105d97824 */ /* 0x000fc600008e06e5 */
[----:B------:R-:W3:Y:S04]  /*38a10*/  LDL R229, [R1+0x1e78] ;  /* 0x001e780001e57983 */ /* 0x000ee80000100800 */
[----:B------:R1:W-:Y:S04]  /*38a20*/  STL [R1+0x920], R237 ;  /* 0x000920ed01007387 */ /* 0x0003e80000100800 */
[----:B------:R1:W3:Y:S01]  /*38a30*/  LDG.E.U8 R239, desc[UR60][R216.64] ;  /* 0x0000003cd8ef7981 */ /* 0x0002e2000c1e1100 */
[----:B0-----:R-:W-:-:S03]  /*38a40*/  IADD3 R22, P1, R0, R226, RZ ;  /* 0x000000e200167210 */ /* 0x001fc60007f3e0ff */
[----:B------:R-:W3:Y:S01]  /*38a50*/  LDL R226, [R1+0x1e8c] ;  /* 0x001e8c0001e27983 */ /* 0x000ee20000100800 */
[----:B------:R-:W-:-:S03]  /*38a60*/  IMAD.X R9, R5, 0x1, R223, P0 ;  /* 0x0000000105097824 */ /* 0x000fc600000e06df */
[----:B------:R-:W3:Y:S04]  /*38a70*/  LDL R223, [R1+0x1e80] ;  /* 0x001e800001df7983 */ /* 0x000ee80000100800 */
[----:B------:R0:W-:Y:S04]  /*38a80*/  STL [R1+0x96c], R236 ;  /* 0x00096cec01007387 */ /* 0x0001e80000100800 */
[----:B-1----:R4:W3:Y:S01]  /*38a90*/  LDG.E.U8 R237, desc[UR60][R8.64] ;  /* 0x0000003c08ed7981 */ /* 0x0028e2000c1e1100 */
[----:B------:R-:W-:-:S03]  /*38aa0*/  IADD3 R216, P0, R0, R222, RZ ;  /* 0x000000de00d87210 */ /* 0x000fc60007f1e0ff */
[----:B------:R-:W3:Y:S01]  /*38ab0*/  LDL R222, [R1+0x1e94] ;  /* 0x001e940001de7983 */ /* 0x000ee20000100800 */
[----:B--2---:R-:W-:-:S03]  /*38ac0*/  IMAD.X R23, R5, 0x1, R232, P1 ;  /* 0x0000000105177824 */ /* 0x004fc600008e06e8 */
[----:B------:R-:W2:Y:S04]  /*38ad0*/  LDL R232, [R1+0x1e88] ;  /* 0x001e880001e87983 */ /* 0x000ea80000100800 */
[----:B------:R1:W-:Y:S04]  /*38ae0*/  STL [R1+0x968], R234 ;  /* 0x000968ea01007387 */ /* 0x0003e80000100800 */
[----:B0-----:R3:W2:Y:S04]  /*38af0*/  LDG.E.U8 R236, desc[UR60][R22.64] ;  /* 0x0000003c16ec7981 */ /* 0x0016a8000c1e1100 */
[----:B-1----:R-:W2:Y:S01]  /*38b00*/  LDL R234, [R1+0x1e90] ;  /* 0x001e900001ea7983 */ /* 0x002ea20000100800 */
[----:B----4-:R-:W-:-:S03]  /*38b10*/  IADD3 R8, P1, R0, R231, RZ ;  /* 0x000000e700087210 */ /* 0x010fc60007f3e0ff */
[----:B------:R-:W4:Y:S01]  /*38b20*/  LDL R231, [R1+0x1e9c] ;  /* 0x001e9c0001e77983 */ /* 0x000f220000100800 */
[----:B------:R-:W-:-:S03]  /*38b30*/  IMAD.X R217, R5, 0x1, R233, P0 ;  /* 0x0000000105d97824 */ /* 0x000fc600000e06e9 */
        /* <DEDUP_REMOVED lines=17> */
[----:B------:R0:W-:Y:S04]  /*38c50*/  STL [R1+0x958], R240 ;  /* 0x000958f001007387 */ /* 0x0001e80000100800 */
[----:B------:R-:W3:Y:S04]  /*38c60*/  LDL R233, [R1+0x1ebc] ;  /* 0x001ebc0001e97983 */ /* 0x000ee80000100800 */
[----:B-1----:R1:W3:Y:S04]  /*38c70*/  LDG.E.U8 R246, desc[UR60][R22.64] ;  /* 0x0000003c16f67981 */ /* 0x0022e8000c1e1100 */
[----:B0-----:R4:W3:Y:S01]  /*38c80*/  LDG.E.U8 R240, desc[UR60][R216.64] ;  /* 0x0000003cd8f07981 */ /* 0x0018e2000c1e1100 */
[----:B------:R-:W-:Y:S01]  /*38c90*/  UIADD3.64 UR56, UR4, 0xe02, URZ ;  /* 0x00000e0204387897 */ /* 0x000fe2000fffe03f */
[----:B------:R-:W-:-:S02]  /*38ca0*/  WARPGROUP.DEPBAR.LE gsb0, 0x0 ;  /* 0x00008000000079c5 */ /* 0x000fc40000010000 */
[----:B------:R-:W-:Y:S01]  /*38cb0*/  WARPGROUP.ARRIVE ;  /* 0x00000000000079c5 */ /* 0x000fe20000000000 */
[----:B------:R-:W-:Y:S01]  /*38cc0*/  UMOV UR58, UR46 ;  /* 0x0000002e003a7c82 */ /* 0x000fe20008000000 */
[----:B------:R-:W-:-:S04]  /*38cd0*/  UMOV UR59, UR47 ;  /* 0x0000002f003b7c82 */ /* 0x000fc80008000000 */
[----:B------:R-:W-:Y:S01]  /*38ce0*/  QGMMA.64x128x32.F32.E4M3.E4M3 R152, gdesc[UR56], R152, gsb0 ;  /* 0x01e00000389879f3 */ /* 0x000fe20008000898 */
[----:B------:R-:W-:Y:S02]  /*38cf0*/  R2UR UR57, R247 ;  /* 0x00000000f73972ca */ /* 0x000fe400000e0000 */
[----:B-1----:R-:W-:Y:S02]  /*38d00*/  IADD3 R22, P1, R0, R222, RZ ;  /* 0x000000de00167210 */ /* 0x002fe40007f3e0ff */
[----:B------:R-:W3:Y:S04]  /*38d10*/  LDL R222, [R1+0x1eb0] ;  /* 0x001eb00001de7983 */ /* 0x000ee80000100800 */
[----:B------:R-:W-:Y:S01]  /*38d20*/  STL [R1+0x950], R239 ;  /* 0x000950ef01007387 */ /* 0x000fe20000100800 */
[----:B--2---:R-:W-:-:S03]  /*38d30*/  IMAD.X R9, R5, 0x1, R232, P0 ;  /* 0x0000000105097824 */ /* 0x004fc600000e06e8 */
[----:B------:R-:W2:Y:S04]  /*38d40*/  LDL R232, [R1+0x1ec4] ;  /* 0x001ec40001e87983 */ /* 0x000ea80000100800 */
[----:B------:R3:W2:Y:S01]  /*38d50*/  LDG.E.U8 R247, desc[UR60][R8.64] ;  /* 0x0000003c08f77981 */ /* 0x0006a2000c1e1100 */
[----:B----4-:R-:W-:-:S03]  /*38d60*/  IADD3 R216, P0, R0, R231, RZ ;  /* 0x000000e700d87210 */ /* 0x010fc60007f1e0ff */
[----:B------:R-:W4:Y:S01]  /*38d70*/  LDL R231, [R1+0x1eb8] ;  /* 0x001eb80001e77983 */ /* 0x000f220000100800 */
[----:B------:R-:W-:-:S03]  /*38d80*/  IMAD.X R23, R5, 0x1, R234, P1 ;  /* 0x0000000105177824 */ /* 0x000fc600008e06ea */
[----:B------:R0:W-:Y:S01]  /*38d90*/  STL [R1+0x908], R237 ;  /* 0x000908ed01007387 */ /* 0x0001e20000100800 */
[----:B---3--:R-:W-:-:S03]  /*38da0*/  IADD3 R8, P1, R0, R225, RZ ;  /* 0x000000e100087210 */ /* 0x008fc60007f3e0ff */
[----:B------:R-:W3:Y:S01]  /*38db0*/  LDL R225, [R1+0x1ecc] ;  /* 0x001ecc0001e17983 */ /* 0x000ee20000100800 */
[----:B------:R-:W-:-:S03]  /*38dc0*/  IMAD.X R217, R5, 0x1, R230, P0 ;  /* 0x0000000105d97824 */ /* 0x000fc600000e06e6 */
[----:B0-----:R0:W3:Y:S04]  /*38dd0*/  LDG.E.U8 R237, desc[UR60][R22.64] ;  /* 0x0000003c16ed7981 */ /* 0x0010e8000c1e1100 */
[----:B------:R1:W-:Y:S04]  /*38de0*/  STL [R1+0x94c], R236 ;  /* 0x00094cec01007387 */ /* 0x0003e80000100800 */
[----:B------:R-:W3:Y:S01]  /*38df0*/  LDL R230, [R1+0x1ec0] ;  /* 0x001ec00001e67983 */ /* 0x000ee20000100800 */
[----:B0-----:R-:W-:-:S03]  /*38e00*/  IADD3 R22, P0, R0, R224, RZ ;  /* 0x000000e000167210 */ /* 0x001fc60007f1e0ff */
[----:B-1----:R0:W3:Y:S04]  /*38e10*/  LDG.E.U8 R236, desc[UR60][R216.64] ;  /* 0x0000003cd8ec7981 */ /* 0x0020e8000c1e1100 */
        /* <DEDUP_REMOVED lines=9> */
[----:B------:R0:W-:Y:S01]  /*38eb0*/  STL [R1+0x944], R235 ;  /* 0x000944eb01007387 */ /* 0x0001e20000100800 */
[----:B-1----:R-:W-:-:S03]  /*38ec0*/  IADD3 R8, P0, R0, R233, RZ ;  /* 0x000000e900087210 */ /* 0x002fc60007f1e0ff */
[----:B------:R2:W3:Y:S04]  /*38ed0*/  LDG.E.U8 R238, desc[UR60][R22.64] ;  /* 0x0000003c16ee7981 */ /* 0x0004e8000c1e1100 */
[----:B0-----:R-:W3:Y:S01]  /*38ee0*/  LDL R235, [R1+0x1ee4] ;  /* 0x001ee40001eb7983 */ /* 0x001ee20000100800 */
[----:B------:R-:W-:-:S03]  /*38ef0*/  IMAD.X R217, R5, 0x1, R222, P1 ;  /* 0x0000000105d97824 */ /* 0x000fc600008e06de */
[----:B------:R-:W3:Y:S04]  /*38f00*/  LDL R222, [R1+0x1ed8] ;  /* 0x001ed80001de7983 */ /* 0x000ee80000100800 */
[----:B------:R0:W-:Y:S04]  /*38f10*/  STL [R1+0x940], R246 ;  /* 0x000940f601007387 */ /* 0x0001e80000100800 */
[----:B------:R-:W3:Y:S04]  /*38f20*/  LDL R234, [R1+0x1eec] ;  /* 0x001eec0001ea7983 */ /* 0x000ee80000100800 */
[----:B0-----:R3:W3:Y:S01]  /*38f30*/  LDG.E.U8 R246, desc[UR60][R216.64] ;  /* 0x0000003cd8f67981 */ /* 0x0016e2000c1e1100 */
[----:B----4-:R-:W-:-:S03]  /*38f40*/  IMAD.X R9, R5, 0x1, R231, P0 ;  /* 0x0000000105097824 */ /* 0x010fc600000e06e7 */
[----:B------:R-:W4:Y:S04]  /*38f50*/  LDL R231, [R1+0x1ee0] ;  /* 0x001ee00001e77983 */ /* 0x000f280000100800 */
[----:B------:R0:W-:Y:S01]  /*38f60*/  STL [R1+0x93c], R240 ;  /* 0x00093cf001007387 */ /* 0x0001e20000100800 */
[----:B--2---:R-:W-:-:S03]  /*38f70*/  IADD3 R22, P1, R0, R232, RZ ;  /* 0x000000e800167210 */ /* 0x004fc60007f3e0ff */
[----:B------:R-:W2:Y:S01]  /*38f80*/  LDL R233, [R1+0x1ef4] ;  /* 0x001ef40001e97983 */ /* 0x000ea20000100800 */
[----:B---3--:R-:W-:-:S03]  /*38f90*/  IADD3 R216, P0, R0, R225, RZ ;  /* 0x000000e100d87210 */ /* 0x008fc60007f1e0ff */
[----:B------:R-:W3:Y:S04]  /*38fa0*/  LDL R225, [R1+0x1ee8] ;  /* 0x001ee80001e17983 */ /* 0x000ee80000100800 */
[----:B0-----:R0:W2:Y:S04]  /*38fb0*/  LDG.E.U8 R240, desc[UR60][R8.64] ;  /* 0x0000003c08f07981 */ /* 0x0010a8000c1e1100 */
[----:B------:R-:W-:Y:S01]  /*38fc0*/  STL [R1+0x934], R247 ;  /* 0x000934f701007387 */ /* 0x000fe20000100800 */
[----:B------:R-:W-:-:S03]  /*38fd0*/  IMAD.X R23, R5, 0x1, R230, P1 ;  /* 0x0000000105177824 */ /* 0x000fc600008e06e6 */
[----:B------:R-:W2:Y:S01]  /*38fe0*/  LDL R230, [R1+0x1efc] ;  /* 0x001efc0001e67983 */ /* 0x000ea20000100800 */
[----:B0-----:R-:W-:-:S03]  /*38ff0*/  IADD3 R8, P1, R0, R224, RZ ;  /* 0x000000e000087210 */ /* 0x001fc60007f3e0ff */
[----:B------:R-:W2:Y:S01]  /*39000*/  LDL R224, [R1+0x1ef0] ;  /* 0x001ef00001e07983 */ /* 0x000ea20000100800 */
[----:B------:R-:W-:-:S03]  /*39010*/  IMAD.X R217, R5, 0x1, R229, P0 ;  /* 0x0000000105d97824 */ /* 0x000fc600000e06e5 */
[----:B------:R0:W-:Y:S04]  /*39020*/  STL [R1+0x930], R237 ;  /* 0x000930ed01007387 */ /* 0x0001e80000100800 */
[----:B------:R-:W2:Y:S04]  /*39030*/  LDL R229, [R1+0x1ef8] ;  /* 0x001ef80001e57983 */ /* 0x000ea80000100800 */
[----:B------:R-:W2:Y:S04]  /*39040*/  LDL R232, [R1+0x1f04] ;  /* 0x001f040001e87983 */ /* 0x000ea80000100800 */
[----:B0-----:R0:W2:Y:S04]  /*39050*/  LDG.E.U8 R237, desc[UR60][R22.64] ;  /* 0x0000003c16ed7981 */ /* 0x0010a8000c1e1100 */
[----:B------:R1:W-:Y:S01]  /*39060*/  STL [R1+0x8ec], R236 ;  /* 0x0008ecec01007387 */ /* 0x0003e20000100800 */
[----:B0-----:R-:W-:-:S03]  /*39070*/  IADD3 R22, P0, R0, R226, RZ ;  /* 0x000000e200167210 */ /* 0x001fc60007f1e0ff */
[----:B------:R-:W2:Y:S04]  /*39080*/  LDL R226, [R1+0x1f0c] ;  /* 0x001f0c0001e27983 */ /* 0x000ea80000100800 */
[----:B-1----:R0:W2:Y:S01]  /*39090*/  LDG.E.U8 R236, desc[UR60][R216.64] ;  /* 0x0000003cd8ec7981 */ /* 0x0020a2000c1e1100 */
[----:B------:R-:W-:-:S03]  /*390a0*/  IMAD.X R9, R5, 0x1, R223, P1 ;  /* 0x0000000105097824 */ /* 0x000fc600008e06df */
[----:B------:R-:W2:Y:S01]  /*390b0*/  LDL R223, [R1+0x1f00] ;  /* 0x001f000001df7983 */ /* 0x000ea20000100800 */
[----:B0-----:R-:W-:-:S03]  /*390c0*/  IADD3 R216, P1, R0, R235, RZ ;  /* 0x000000eb00d87210 */ /* 0x001fc60007f3e0ff */
[----:B------:R0:W-:Y:S04]  /*390d0*/  STL [R1+0x92c], R239 ;  /* 0x00092cef01007387 */ /* 0x0001e80000100800 */
[----:B------:R1:W2:Y:S01]  /*390e0*/  LDG.E.U8 R235, desc[UR60][R8.64] ;  /* 0x0000003c08eb7981 */ /* 0x0002a2000c1e1100 */
[----:B------:R-:W-:-:S03]  /*390f0*/  IMAD.X R23, R5, 0x1, R222, P0 ;  /* 0x0000000105177824 */ /* 0x000fc600000e06de */
[----:B------:R-:W2:Y:S04]  /*39100*/  LDL R222, [R1+0x1f14] ;  /* 0x001f140001de7983 */ /* 0x000ea80000100800 */
[----:B------:R4:W-:Y:S01]  /*39110*/  STL [R1+0x928], R238 ;  /* 0x000928ee01007387 */ /* 0x0009e20000100800 */
[----:B-1----:R-:W-:-:S03]  /*39120*/  IADD3 R8, P0, R0, R234, RZ ;  /* 0x000000ea00087210 */ /* 0x002fc60007f1e0ff */
[----:B0-----:R2:W2:Y:S04]  /*39130*/  LDG.E.U8 R239, desc[UR60][R22.64] ;  /* 0x0000003c16ef7981 */ /* 0x0014a8000c1e1100 */
[----:B------:R-:W2:Y:S01]  /*39140*/  LDL R234, [R1+0x1f1c] ;  /* 0x001f1c0001ea7983 */ /* 0x000ea20000100800 */
[----:B----4-:R-:W-:-:S03]  /*39150*/  IMAD.X R217, R5, 0x1, R231, P1 ;  /* 0x0000000105d97824 */ /* 0x010fc600008e06e7 */
[----:B------:R-:W4:Y:S04]  /*39160*/  LDL R231, [R1+0x1f08] ;  /* 0x001f080001e77983 */ /* 0x000f280000100800 */
[----:B------:R0:W4:Y:S01]  /*39170*/  LDG.E.U8 R238, desc[UR60][R216.64] ;  /* 0x0000003cd8ee7981 */ /* 0x000122000c1e1100 */
[----:B---3--:R-:W-:-:S03]  /*39180*/  IMAD.X R9, R5, 0x1, R225, P0 ;  /* 0x0000000105097824 */ /* 0x008fc600000e06e1 */
[----:B------:R-:W3:Y:S01]  /*39190*/  LDL R225, [R1+0x1f10] ;  /* 0x001f100001e17983 */ /* 0x000ee20000100800 */
[----:B--2---:R-:W-:-:S03]  /*391a0*/  IADD3 R22, P1, R0, R233, RZ ;  /* 0x000000e900167210 */ /* 0x004fc60007f3e0ff */
[----:B------:R-:W-:Y:S01]  /*391b0*/  STL [R1+0x924], R246 ;  /* 0x000924f601007387 */ /* 0x000fe20000100800 */
[----:B0-----:R-:W-:-:S03]  /*391c0*/  IADD3 R216, P0, R0, R230, RZ ;  /* 0x000000e600d87210 */ /* 0x001fc60007f1e0ff */
[----:B------:R-:W2:Y:S01]  /*391d0*/  LDL R230, [R1+0x1f24] ;  /* 0x001f240001e67983 */ /* 0x000ea20000100800 */
[----:B------:R-:W-:-:S03]  /*391e0*/  IMAD.X R23, R5, 0x1, R224, P1 ;  /* 0x0000000105177824 */ /* 0x000fc600008e06e0 */
[----:B------:R-:W2:Y:S04]  /*391f0*/  LDL R224, [R1+0x1f18] ;  /* 0x001f180001e07983 */ /* 0x000ea80000100800 */
[----:B------:R-:W-:Y:S01]  /*39200*/  STL [R1+0x91c], R240 ;  /* 0x00091cf001007387 */ /* 0x000fe20000100800 */
[----:B------:R-:W-:-:S03]  /*39210*/  IMAD.X R217, R5, 0x1, R229, P0 ;  /* 0x0000000105d97824 */ /* 0x000fc600000e06e5 */
[----:B------:R-:W2:Y:S01]  /*39220*/  LDL R229, [R1+0x1f20] ;  /* 0x001f200001e57983 */ /* 0x000ea20000100800 */
[----:B------:R-:W-:-:S03]  /*39230*/  R2UR UR56, R248 ;  /* 0x00000000f83872ca */ /* 0x000fc600000e0000 */
[----:B------:R0:W2:Y:S04]  /*39240*/  LDG.E.U8 R248, desc[UR60][R8.64] ;  /* 0x0000003c08f87981 */ /* 0x0000a8000c1e1100 */
[----:B------:R1:W-:Y:S04]  /*39250*/  STL [R1+0x918], R237 ;  /* 0x000918ed01007387 */ /* 0x0003e80000100800 */
[----:B------:R-:W2:Y:S01]  /*39260*/  LDL R233, [R1+0x1f2c] ;  /* 0x001f2c0001e97983 */ /* 0x000ea20000100800 */
[----:B0-----:R-:W-:-:S03]  /*39270*/  IADD3 R8, P1, R0, R232, RZ ;  /* 0x000000e800087210 */ /* 0x001fc60007f3e0ff */
[----:B------:R0:W2:Y:S04]  /*39280*/  LDG.E.U8 R247, desc[UR60][R22.64] ;  /* 0x0000003c16f77981 */ /* 0x0000a8000c1e1100 */
[----:B------:R-:W2:Y:S04]  /*39290*/  LDL R232, [R1+0x1f34] ;  /* 0x001f340001e87983 */ /* 0x000ea80000100800 */
[----:B------:R-:W-:Y:S01]  /*392a0*/  STL [R1+0x914], R236 ;  /* 0x000914ec01007387 */ /* 0x000fe20000100800 */
[----:B0-----:R-:W-:-:S03]  /*392b0*/  IADD3 R22, P0, R0, R226, RZ ;  /* 0x000000e200167210 */ /* 0x001fc60007f1e0ff */
[----:B------:R-:W2:Y:S04]  /*392c0*/  LDL R226, [R1+0x1f28] ;  /* 0x001f280001e27983 */ /* 0x000ea80000100800 */
[----:B-1----:R-:W2:Y:S01]  /*392d0*/  LDG.E.U8 R237, desc[UR60][R216.64] ;  /* 0x0000003cd8ed7981 */ /* 0x002ea2000c1e1100 */
[----:B------:R-:W-:-:S05]  /*392e0*/  IMAD.X R9, R5, 0x1, R223, P1 ;  /* 0x0000000105097824 */ /* 0x000fca00008e06df */
[----:B------:R0:W2:Y:S01]  /*392f0*/  LDG.E.U8 R240, desc[UR60][R8.64] ;  /* 0x0000003c08f07981 */ /* 0x0000a2000c1e1100 */
[C---:B------:R-:W-:Y:S01]  /*39300*/  IADD3 R222, P1, R0.reuse, R222, RZ ;  /* 0x000000de00de7210 */ /* 0x040fe20007f3e0ff */
[C---:B----4-:R-:W-:Y:S02]  /*39310*/  IMAD.X R23, R5.reuse, 0x1, R231, P0 ;  /* 0x0000000105177824 */ /* 0x050fe400000e06e7 */
[----:B------:R-:W4:Y:S04]  /*39320*/  LDL R231, [R1+0x1f30] ;  /* 0x001f300001e77983 */ /* 0x000f280000100800 */
[----:B------:R1:W-:Y:S01]  /*39330*/  STL [R1+0x910], R235 ;  /* 0x000910eb01007387 */ /* 0x0003e20000100800 */
[----:B---3--:R-:W-:Y:S01]  /*39340*/  IMAD.X R223, R5, 0x1, R225, P1 ;  /* 0x0000000105df7824 */ /* 0x008fe200008e06e1 */
[----:B0-----:R-:W-:-:S02]  /*39350*/  IADD3 R8, P0, R0, R234, RZ ;  /* 0x000000ea00087210 */ /* 0x001fc40007f1e0ff */
[----:B------:R-:W3:Y:S04]  /*39360*/  LDL R225, [R1+0x1f38] ;  /* 0x001f380001e17983 */ /* 0x000ee80000100800 */
[----:B-1----:R-:W3:Y:S04]  /*39370*/  LDL R235, [R1+0x1f3c] ;  /* 0x001f3c0001eb7983 */ /* 0x002ee80000100800 */
[----:B------:R0:W-:Y:S04]  /*39380*/  STL [R1+0x8d4], R239 ;  /* 0x0008d4ef01007387 */ /* 0x0001e80000100800 */
[----:B------:R-:W3:Y:S04]  /*39390*/  LDL R234, [R1+0x1f44] ;  /* 0x001f440001ea7983 */ /* 0x000ee80000100800 */
[----:B------:R1:W3:Y:S01]  /*393a0*/  LDG.E.U8 R236, desc[UR60][R22.64] ;  /* 0x0000003c16ec7981 */ /* 0x0002e2000c1e1100 */
[----:B--2---:R-:W-:-:S03]  /*393b0*/  IADD3 R216, P1, R0, R230, RZ ;  /* 0x000000e600d87210 */ /* 0x004fc60007f3e0ff */
[----:B------:R-:W2:Y:S01]  /*393c0*/  LDG.E.U8 R246, desc[UR60][R222.64] ;  /* 0x0000003cdef67981 */ /* 0x000ea2000c1e1100 */
[----:B------:R-:W-:-:S03]  /*393d0*/  IMAD.X R9, R5, 0x1, R224, P0 ;  /* 0x0000000105097824 */ /* 0x000fc600000e06e0 */
[----:B------:R-:W2:Y:S04]  /*393e0*/  LDL R224, [R1+0x1f40] ;  /* 0x001f400001e07983 */ /* 0x000ea80000100800 */
[----:B------:R0:W-:Y:S04]  /*393f0*/  STL [R1+0x90c], R238 ;  /* 0x00090cee01007387 */ /* 0x0001e80000100800 */
[----:B------:R-:W2:Y:S01]  /*39400*/  LDL R230, [R1+0x1f4c] ;  /* 0x001f4c0001e67983 */ /* 0x000ea20000100800 */
[----:B------:R-:W-:-:S03]  /*39410*/  IMAD.X R217, R5, 0x1, R229, P1 ;  /* 0x0000000105d97824 */ /* 0x000fc600008e06e5 */
[----:B------:R-:W2:Y:S04]  /*39420*/  LDL R229, [R1+0x1f48] ;  /* 0x001f480001e57983 */ /* 0x000ea80000100800 */
[----:B------:R-:W-:Y:S01]  /*39430*/  STL [R1+0x904], R248 ;  /* 0x000904f801007387 */ /* 0x000fe20000100800 */
[----:B-1----:R-:W-:-:S03]  /*39440*/  IADD3 R22, P0, R0, R233, RZ ;  /* 0x000000e900167210 */ /* 0x002fc60007f1e0ff */
[----:B------:R-:W2:Y:S04]  /*39450*/  LDL R233, [R1+0x1f54] ;  /* 0x001f540001e97983 */ /* 0x000ea80000100800 */
[----:B0-----:R0:W2:Y:S04]  /*39460*/  LDG.E.U8 R239, desc[UR60][R8.64] ;  /* 0x0000003c08ef7981 */ /* 0x0010a8000c1e1100 */
[----:B------:R-:W2:Y:S04]  /*39470*/  LDL R222, [R1+0x1f50] ;  /* 0x001f500001de7983 */ /* 0x000ea80000100800 */
[----:B------:R-:W2:Y:S01]  /*39480*/  LDG.E.U8 R238, desc[UR60][R216.64] ;  /* 0x0000003cd8ee7981 */ /* 0x000ea2000c1e1100 */
[----:B------:R-:W-:-:S03]  /*39490*/  IMAD.X R23, R5, 0x1, R226, P0 ;  /* 0x0000000105177824 */ /* 0x000fc600000e06e2 */
[----:B------:R-:W-:Y:S04]  /*394a0*/  STL [R1+0x900], R247 ;  /* 0x000900f701007387 */ /* 0x000fe80000100800 */
[----:B------:R-:W2:Y:S04]  /*394b0*/  LDL R226, [R1+0x1f5c] ;  /* 0x001f5c0001e27983 */ /* 0x000ea80000100800 */
[----:B------:R-:W2:Y:S01]  /*394c0*/  LDL R216, [R1+0x1f58] ;  /* 0x001f580001d87983 */ /* 0x000ea20000100800 */
[----:B0-----:R-:W-:-:S03]  /*394d0*/  IADD3 R8, P1, R0, R232, RZ ;  /* 0x000000e800087210 */ /* 0x001fc60007f3e0ff */
[----:B------:R0:W-:Y:S04]  /*394e0*/  STL [R1+0x8fc], R237 ;  /* 0x0008fced01007387 */ /* 0x0001e80000100800 */
[----:B------:R-:W2:Y:S04]  /*394f0*/  LDL R232, [R1+0x1f64] ;  /* 0x001f640001e87983 */ /* 0x000ea80000100800 */
[----:B------:R-:W2:Y:S01]  /*39500*/  LDG.E.U8 R23, desc[UR60][R22.64] ;  /* 0x0000003c16177981 */ /* 0x000ea2000c1e1100 */
[----:B----4-:R-:W-:-:S03]  /*39510*/  IMAD.X R9, R5, 0x1, R231, P1 ;  /* 0x0000000105097824 */ /* 0x010fc600008e06e7 */
[----:B------:R-:W4:Y:S04]  /*39520*/  LDL R231, [R1+0x1f60] ;  /* 0x001f600001e77983 */ /* 0x000f280000100800 */
[----:B0-----:R3:W4:Y:S02]  /*39530*/  LDG.E.U8 R237, desc[UR60][R8.64] ;  /* 0x0000003c08ed7981 */ /* 0x001724000c1e1100 */
[----:B---3--:R-:W-:-:S05]  /*39540*/  IADD3 R8, P0, R0, R235, RZ ;  /* 0x000000eb00087210 */ /* 0x008fca0007f1e0ff */
[----:B------:R-:W-:Y:S02]  /*39550*/  IMAD.X R9, R5, 0x1, R225, P0 ;  /* 0x0000000105097824 */ /* 0x000fe400000e06e1 */
[----:B------:R-:W3:Y:S04]  /*39560*/  LDL R225, [R1+0x1f6c] ;  /* 0x001f6c0001e17983 */ /* 0x000ee80000100800 */
[----:B------:R0:W-:Y:S04]  /*39570*/  STL [R1+0x8f8], R240 ;  /* 0x0008f8f001007387 */ /* 0x0001e80000100800 */
[----:B------:R-:W3:Y:S04]  /*39580*/  LDL R22, [R1+0x1f68] ;  /* 0x001f680001167983 */ /* 0x000ee80000100800 */
[----:B0-----:R0:W3:Y:S04]  /*39590*/  LDG.E.U8 R240, desc[UR60][R8.64] ;  /* 0x0000003c08f07981 */ /* 0x0010e8000c1e1100 */
[----:B------:R1:W-:Y:S04]  /*395a0*/  STL [R1+0x8f4], R236 ;  /* 0x0008f4ec01007387 */ /* 0x0003e80000100800 */
[----:B------:R-:W3:Y:S01]  /*395b0*/  LDL R223, [R1+0x1f70] ;  /* 0x001f700001df7983 */ /* 0x000ee20000100800 */
[----:B0-----:R-:W-:-:S05]  /*395c0*/  IADD3 R8, P0, R0, R234, RZ ;  /* 0x000000ea00087210 */ /* 0x001fca0007f1e0ff */
[C---:B--2---:R-:W-:Y:S02]  /*395d0*/  IMAD.X R9, R5.reuse, 0x1, R224, P0 ;  /* 0x0000000105097824 */ /* 0x044fe400000e06e0 */
[----:B------:R-:W2:Y:S04]  /*395e0*/  LDL R224, [R1+0x1f74] ;  /* 0x001f740001e07983 */ /* 0x000ea80000100800 */
[----:B-1----:R0:W2:Y:S02]  /*395f0*/  LDG.E.U8 R236, desc[UR60][R8.64] ;  /* 0x0000003c08ec7981 */ /* 0x0020a4000c1e1100 */
[C---:B0-----:R-:W-:Y:S02]  /*39600*/  IADD3 R8, P0, R0.reuse, R230, RZ ;  /* 0x000000e600087210 */ /* 0x041fe40007f1e0ff */
[----:B------:R-:W2:Y:S03]  /*39610*/  LDL R230, [R1+0x1f7c] ;  /* 0x001f7c0001e67983 */ /* 0x000ea60000100800 */
[----:B------:R-:W-:Y:S01]  /*39620*/  IMAD.X R9, R5, 0x1, R229, P0 ;  /* 0x0000000105097824 */ /* 0x000fe200000e06e5 */
[----:B------:R-:W-:Y:S04]  /*39630*/  STL [R1+0x8f0], R246 ;  /* 0x0008f0f601007387 */ /* 0x000fe80000100800 */
[----:B------:R0:W2:Y:S04]  /*39640*/  LDG.E.U8 R235, desc[UR60][R8.64] ;  /* 0x0000003c08eb7981 */ /* 0x0000a8000c1e1100 */
[----:B------:R-:W2:Y:S01]  /*39650*/  LDL R229, [R1+0x1f78] ;  /* 0x001f780001e57983 */ /* 0x000ea20000100800 */
[----:B0-----:R-:W-:-:S03]  /*39660*/  IADD3 R8, P0, R0, R233, RZ ;  /* 0x000000e900087210 */ /* 0x001fc60007f1e0ff */
[----:B------:R-:W-:Y:S02]  /*39670*/  STL [R1+0x8b8], R239 ;  /* 0x0008b8ef01007387 */ /* 0x000fe40000100800 */
[----:B------:R-:W-:Y:S02]  /*39680*/  IMAD.X R9, R5, 0x1, R222, P0 ;  /* 0x0000000105097824 */ /* 0x000fe400000e06de */
[----:B------:R-:W2:Y:S04]  /*39690*/  LDL R217, [R1+0x1f80] ;  /* 0x001f800001d97983 */ /* 0x000ea80000100800 */
[----:B------:R-:W2:Y:S04]  /*396a0*/  LDL R222, [R1+0x1f84] ;  /* 0x001f840001de7983 */ /* 0x000ea80000100800 */
[----:B------:R0:W-:Y:S04]  /*396b0*/  STL [R1+0x8e8], R238 ;  /* 0x0008e8ee01007387 */ /* 0x0001e80000100800 */
[----:B0-----:R0:W2:Y:S02]  /*396c0*/  LDG.E.U8 R238, desc[UR60][R8.64] ;  /* 0x0000003c08ee7981 */ /* 0x0010a4000c1e1100 */
[----:B0-----:R-:W-:-:S02]  /*396d0*/  IADD3 R8, P0, R0, R226, RZ ;  /* 0x000000e200087210 */ /* 0x001fc40007f1e0ff */
[----:B------:R-:W2:Y:S03]  /*396e0*/  LDL R226, [R1+0x1f8c] ;  /* 0x001f8c0001e27983 */ /* 0x000ea60000100800 */
[----:B------:R-:W-:Y:S02]  /*396f0*/  IMAD.X R9, R5, 0x1, R216, P0 ;  /* 0x0000000105097824 */ /* 0x000fe400000e06d8 */
[----:B------:R-:W2:Y:S04]  /*39700*/  LDL R216, [R1+0x1f88] ;  /* 0x001f880001d87983 */ /* 0x000ea80000100800 */
[----:B------:R0:W2:Y:S04]  /*39710*/  LDG.E.U8 R239, desc[UR60][R8.64] ;  /* 0x0000003c08ef7981 */ /* 0x0000a8000c1e1100 */
[----:B------:R1:W-:Y:S01]  /*39720*/  STL [R1+0x8e4], R23 ;  /* 0x0008e41701007387 */ /* 0x0003e20000100800 */
[----:B0-----:R-:W-:-:S03]  /*39730*/  IADD3 R8, P0, R0, R232, RZ ;  /* 0x000000e800087210 */ /* 0x001fc60007f1e0ff */
[----:B-1----:R-:W2:Y:S02]  /*39740*/  LDL R23, [R1+0x1f90] ;  /* 0x001f900001177983 */ /* 0x002ea40000100800 */
[----:B----4-:R-:W-:Y:S02]  /*39750*/  IMAD.X R9, R5, 0x1, R231, P0 ;  /* 0x0000000105097824 */ /* 0x010fe400000e06e7 */
[----:B------:R-:W4:Y:S04]  /*39760*/  LDL R231, [R1+0x1f94] ;  /* 0x001f940001e77983 */ /* 0x000f280000100800 */
[----:B------:R3:W4:Y:S04]  /*39770*/  LDG.E.U8 R234, desc[UR60][R8.64] ;  /* 0x0000003c08ea7981 */ /* 0x000728000c1e1100 */
[----:B------:R0:W-:Y:S01]  /*39780*/  STL [R1+0x8e0], R237 ;  /* 0x0008e0ed01007387 */ /* 0x0001e20000100800 */
[----:B---3--:R-:W-:-:S03]  /*39790*/  IADD3 R8, P0, R0, R225, RZ ;  /* 0x000000e100087210 */ /* 0x008fc60007f1e0ff */
[----:B------:R-:W3:Y:S02]  /*397a0*/  LDL R225, [R1+0x1f9c] ;  /* 0x001f9c0001e17983 */ /* 0x000ee40000100800 */
[----:B------:R-:W-:Y:S02]  /*397b0*/  IMAD.X R9, R5, 0x1, R22, P0 ;  /* 0x0000000105097824 */ /* 0x000fe400000e0616 */
[----:B------:R-:W3:Y:S04]  /*397c0*/  LDL R22, [R1+0x1f98] ;  /* 0x001f980001167983 */ /* 0x000ee80000100800 */
[----:B0-----:R2:W3:Y:S04]  /*397d0*/  LDG.E.U8 R237, desc[UR60][R8.64] ;  /* 0x0000003c08ed7981 */ /* 0x0014e8000c1e1100 */
[----:B------:R-:W-:Y:S01]  /*397e0*/  STL [R1+0x8dc], R240 ;  /* 0x0008dcf001007387 */ /* 0x000fe20000100800 */
[----:B--2---:R-:W-:-:S03]  /*397f0*/  IADD3 R8, P0, R0, R224, RZ ;  /* 0x000000e000087210 */ /* 0x004fc60007f1e0ff */
[----:B------:R-:W2:Y:S02]  /*39800*/  LDL R224, [R1+0x1fa4] ;  /* 0x001fa40001e07983 */ /* 0x000ea40000100800 */
[----:B------:R-:W-:Y:S02]  /*39810*/  IMAD.X R9, R5, 0x1, R223, P0 ;  /* 0x0000000105097824 */ /* 0x000fe400000e06df */
[----:B------:R-:W2:Y:S04]  /*39820*/  LDL R223, [R1+0x1fa0] ;  /* 0x001fa00001df7983 */ /* 0x000ea80000100800 */
[----:B------:R0:W2:Y:S04]  /*39830*/  LDG.E.U8 R233, desc[UR60][R8.64] ;  /* 0x0000003c08e97981 */ /* 0x0000a8000c1e1100 */
[----:B------:R1:W-:Y:S01]  /*39840*/  STL [R1+0x8d8], R236 ;  /* 0x0008d8ec01007387 */ /* 0x0003e20000100800 */
[----:B0-----:R-:W-:-:S03]  /*39850*/  IADD3 R8, P0, R0, R230, RZ ;  /* 0x000000e600087210 */ /* 0x001fc60007f1e0ff */
[----:B------:R-:W2:Y:S02]  /*39860*/  LDL R230, [R1+0x1fac] ;  /* 0x001fac0001e67983 */ /* 0x000ea40000100800 */
[----:B------:R-:W-:Y:S02]  /*39870*/  IMAD.X R9, R5, 0x1, R229, P0 ;  /* 0x0000000105097824 */ /* 0x000fe400000e06e5 */
[----:B------:R-:W2:Y:S04]  /*39880*/  LDL R229, [R1+0x1fa8] ;  /* 0x001fa80001e57983 */ /* 0x000ea80000100800 */
[----:B-1----:R0:W2:Y:S04]  /*39890*/  LDG.E.U8 R236, desc[UR60][R8.64] ;  /* 0x0000003c08ec7981 */ /* 0x0020a8000c1e1100 */
        /* <DEDUP_REMOVED lines=12> */
[----:B------:R-:W-:Y:S01]  /*39960*/  STL [R1+0x89c], R239 ;  /* 0x00089cef01007387 */ /* 0x000fe20000100800 */
[----:B----4-:R-:W-:-:S03]  /*39970*/  IADD3 R8, P0, R0, R231, RZ ;  /* 0x000000e700087210 */ /* 0x010fc60007f1e0ff */
[----:B------:R-:W4:Y:S02]  /*39980*/  LDL R231, [R1+0x1fc4] ;  /* 0x001fc40001e77983 */ /* 0x000f240000100800 */
[----:B------:R-:W-:Y:S02]  /*39990*/  IMAD.X R9, R5, 0x1, R23, P0 ;  /* 0x0000000105097824 */ /* 0x000fe400000e0617 */
        /* <DEDUP_REMOVED lines=8> */
[----:B------:R0:W-:Y:S01]  /*39a20*/  STL [R1+0x8c4], R237 ;  /* 0x0008c4ed01007387 */ /* 0x0001e20000100800 */
[----:B--2---:R-:W-:-:S03]  /*39a30*/  IADD3 R8, P0, R0, R224, RZ ;  /* 0x000000e000087210 */ /* 0x004fc60007f1e0ff */
[----:B------:R-:W2:Y:S02]  /*39a40*/  LDL R224, [R1+0x1fd4] ;  /* 0x001fd40001e07983 */ /* 0x000ea40000100800 */
[----:B------:R-:W-:Y:S02]  /*39a50*/  IMAD.X R9, R5, 0x1, R223, P0 ;  /* 0x0000000105097824 */ /* 0x000fe400000e06df */
[----:B------:R-:W2:Y:S04]  /*39a60*/  LDL R223, [R1+0x1fd0] ;  /* 0x001fd00001df7983 */ /* 0x000ea80000100800 */
[----:B0-----:R0:W2:Y:S04]  /*39a70*/  LDG.E.U8 R237, desc[UR60][R8.64] ;  /* 0x0000003c08ed7981 */ /* 0x0010a8000c1e1100 */
        /* <DEDUP_REMOVED lines=19> */
[----:B----4-:R-:W-:-:S03]  /*39bb0*/  IADD3 R8, P0, R0, R231, RZ ;  /* 0x000000e700087210 */ /* 0x010fc60007f1e0ff */
[----:B------:R-:W4:Y:S02]  /*39bc0*/  LDL R231, [R1+0x1ff4] ;  /* 0x001ff40001e77983 */ /* 0x000f240000100800 */
[----:B------:R-:W-:Y:S02]  /*39bd0*/  IMAD.X R9, R5, 0x1, R23, P0 ;  /* 0x0000000105097824 */ /* 0x000fe400000e0617 */
[----:B------:R-:W4:Y:S04]  /*39be0*/  LDL R23, [R1+0x1ff0] ;  /* 0x001ff00001177983 */ /* 0x000f280000100800 */
[----:B0-----:R3:W4:Y:S04]  /*39bf0*/  LDG.E.U8 R238, desc[UR60][R8.64] ;  /* 0x0000003c08ee7981 */ /* 0x001728000c1e1100 */
        /* <DEDUP_REMOVED lines=540> */
[----:B------:R-:W-:Y:S01]  /*3bdc0*/  STL [R1+0x744], R238 ;  /* 0x000744ee01007387 */ /* 0x000fe20000100800 */
[----:B---3--:R-:W-:-:S03]  /*3bdd0*/  IADD3 R8, P0, R0, R225, RZ ;  /* 0x000000e100087210 */ /* 0x008fc60007f1e0ff */
[----:B------:R-:W3:Y:S02]  /*3bde0*/  LDL R225, [R1+0x12d4] ;  /* 0x0012d40001e17983 */ /* 0x000ee40000100800 */
[----:B------:R-:W-:Y:S02]  /*3bdf0*/  IMAD.X R9, R5, 0x1, R22, P0 ;  /* 0x0000000105097824 */ /* 0x000fe400000e0616 */
[----:B------:R-:W3:Y:S04]  /*3be00*/  LDL R22, [R1+0x12d0] ;  /* 0x0012d00001167983 */ /* 0x000ee80000100800 */
[----:B------:R2:W3:Y:S04]  /*3be10*/  LDG.E.U8 R239, desc[UR60][R8.64] ;  /* 0x0000003c08ef7981 */ /* 0x0004e8000c1e1100 */
        /* <DEDUP_REMOVED lines=12> */
[----:B------:R-:W-:Y:S01]  /*3bee0*/  STL [R1+0x734], R237 ;  /* 0x000734ed01007387 */ /* 0x000fe20000100800 */
[----:B0-----:R-:W-:-:S03]  /*3bef0*/  IADD3 R8, P0, R0, R222, RZ ;  /* 0x000000de00087210 */ /* 0x001fc60007f1e0ff */
[----:B------:R-:W2:Y:S02]  /*3bf00*/  LDL R222, [R1+0x12ec] ;  /* 0x0012ec0001de7983 */ /* 0x000ea40000100800 */
[----:B------:R-:W-:Y:S02]  /*3bf10*/  IMAD.X R9, R5, 0x1, R217, P0 ;  /* 0x0000000105097824 */ /* 0x000fe400000e06d9 */
        /* <DEDUP_REMOVED lines=9> */
[----:B----4-:R-:W-:-:S05]  /*3bfb0*/  IADD3 R8, P0, R0, R231, RZ ;  /* 0x000000e700087210 */ /* 0x010fca0007f1e0ff */
        /* <DEDUP_REMOVED lines=8> */
[----:B0-----:R2:W3:Y:S02]  /*3c040*/  LDG.E.U8 R236, desc[UR60][R8.64] ;  /* 0x0000003c08ec7981 */ /* 0x0014e4000c1e1100 */
[----:B--2---:R-:W-:-:S02]  /*3c050*/  IADD3 R8, P0, R0, R224, RZ ;  /* 0x000000e000087210 */ /* 0x004fc40007f1e0ff */
[----:B------:R-:W2:Y:S03]  /*3c060*/  LDL R224, [R1+0x1300] ;  /* 0x0013000001e07983 */ /* 0x000ea60000100800 */
[----:B------:R-:W-:Y:S02]  /*3c070*/  IMAD.X R9, R5, 0x1, R223, P0 ;  /* 0x0000000105097824 */ /* 0x000fe400000e06df */
[----:B------:R-:W2:Y:S04]  /*3c080*/  LDL R223, [R1+0x130c] ;  /* 0x00130c0001df7983 */ /* 0x000ea80000100800 */
[----:B-1----:R0:W2:Y:S04]  /*3c090*/  LDG.E.U8 R235, desc[UR60][R8.64] ;  /* 0x0000003c08eb7981 */ /* 0x0020a8000c1e1100 */
[----:B------:R1:W-:Y:S01]  /*3c0a0*/  STL [R1+0x724], R232 ;  /* 0x000724e801007387 */ /* 0x0003e20000100800 */
[----:B0-----:R-:W-:-:S03]  /*3c0b0*/  IADD3 R8, P0, R0, R230, RZ ;  /* 0x000000e600087210 */ /* 0x001fc60007f1e0ff */
[----:B-1----:R-:W2:Y:S02]  /*3c0c0*/  LDL R232, [R1+0x1308] ;  /* 0x0013080001e87983 */ /* 0x002ea40000100800 */
[----:B------:R-:W-:-:S05]  /*3c0d0*/  IMAD.X R9, R5, 0x1, R229, P0 ;  /* 0x0000000105097824 */ /* 0x000fca00000e06e5 */
[----:B------:R0:W2:Y:S02]  /*3c0e0*/  LDG.E.U8 R237, desc[UR60][R8.64] ;  /* 0x0000003c08ed7981 */ /* 0x0000a4000c1e1100 */
[----:B0-----:R-:W-:Y:S02]  /*3c0f0*/  IADD3 R8, P0, R0, R222, RZ ;  /* 0x000000de00087210 */ /* 0x001fe40007f1e0ff */
[----:B------:R-:W2:Y:S04]  /*3c100*/  LDL R222, [R1+0x1314] ;  /* 0x0013140001de7983 */ /* 0x000ea80000100800 */
[----:B------:R0:W-:Y:S04]  /*3c110*/  STL [R1+0x720], R234 ;  /* 0x000720ea01007387 */ /* 0x0001e80000100800 */
[----:B------:R-:W2:Y:S01]  /*3c120*/  LDL R231, [R1+0x1310] ;  /* 0x0013100001e77983 */ /* 0x000ea20000100800 */
[----:B------:R-:W-:-:S03]  /*3c130*/  IMAD.X R9, R5, 0x1, R217, P0 ;  /* 0x0000000105097824 */ /* 0x000fc600000e06d9 */
[----:B------:R-:W2:Y:S04]  /*3c140*/  LDL R217, [R1+0x131c] ;  /* 0x00131c0001d97983 */ /* 0x000ea80000100800 */
[----:B0-----:R0:W2:Y:S04]  /*3c150*/  LDG.E.U8 R234, desc[UR60][R8.64] ;  /* 0x0000003c08ea7981 */ /* 0x0010a8000c1e1100 */
[----:B------:R1:W-:Y:S04]  /*3c160*/  STL [R1+0x718], R233 ;  /* 0x000718e901007387 */ /* 0x0003e80000100800 */
[----:B------:R-:W2:Y:S01]  /*3c170*/  LDL R230, [R1+0x1318] ;  /* 0x0013180001e67983 */ /* 0x000ea20000100800 */
[----:B0-----:R-:W-:-:S05]  /*3c180*/  IADD3 R8, P0, R0, R226, RZ ;  /* 0x000000e200087210 */ /* 0x001fca0007f1e0ff */
[----:B------:R-:W-:Y:S02]  /*3c190*/  IMAD.X R9, R5, 0x1, R216, P0 ;  /* 0x0000000105097824 */ /* 0x000fe400000e06d8 */
[----:B------:R-:W2:Y:S04]  /*3c1a0*/  LDL R216, [R1+0x1324] ;  /* 0x0013240001d87983 */ /* 0x000ea80000100800 */
[----:B------:R0:W-:Y:S04]  /*3c1b0*/  STL [R1+0x714], R240 ;  /* 0x000714f001007387 */ /* 0x0001e80000100800 */
[----:B------:R-:W2:Y:S04]  /*3c1c0*/  LDL R229, [R1+0x1320] ;  /* 0x0013200001e57983 */ /* 0x000ea80000100800 */
[----:B-1----:R4:W2:Y:S01]  /*3c1d0*/  LDG.E.U8 R233, desc[UR60][R8.64] ;  /* 0x0000003c08e97981 */ /* 0x0028a2000c1e1100 */
[----:B0-----:R-:W0:Y:S01]  /*3c1e0*/  LDC R240, c[0x0][0x238] ;  /* 0x00008e00fff07b82 */ /* 0x001e220000000800 */
[----:B----4-:R-:W-:-:S02]  /*3c1f0*/  IADD3 R8, P0, R0, R23, RZ ;  /* 0x0000001700087210 */ /* 0x010fc40007f1e0ff */
[----:B------:R-:W4:Y:S04]  /*3c200*/  LDL R23, [R1+0x132c] ;  /* 0x00132c0001177983 */ /* 0x000f280000100800 */
[----:B------:R-:W-:Y:S04]  /*3c210*/  STL [R1+0x710], R238 ;  /* 0x000710ee01007387 */ /* 0x000fe80000100800 */
[----:B------:R-:W4:Y:S01]  /*3c220*/  LDL R226, [R1+0x1328] ;  /* 0x0013280001e27983 */ /* 0x000f220000100800 */
[----:B---3--:R-:W-:-:S03]  /*3c230*/  IMAD.X R9, R5, 0x1, R225, P0 ;  /* 0x0000000105097824 */ /* 0x008fc600000e06e1 */
[----:B------:R-:W3:Y:S04]  /*3c240*/  LDL R225, [R1+0x1334] ;  /* 0x0013340001e17983 */ /* 0x000ee80000100800 */
[----:B------:R1:W3:Y:S02]  /*3c250*/  LDG.E.U8 R252, desc[UR60][R8.64] ;  /* 0x0000003c08fc7981 */ /* 0x0002e4000c1e1100 */
[----:B-1----:R-:W-:Y:S02]  /*3c260*/  IADD3 R8, P0, R0, R22, RZ ;  /* 0x0000001600087210 */ /* 0x002fe40007f1e0ff */
[----:B------:R-:W3:Y:S03]  /*3c270*/  LDL R22, [R1+0x1330] ;  /* 0x0013300001167983 */ /* 0x000ee60000100800 */
[----:B--2---:R-:W-:-:S05]  /*3c280*/  IMAD.X R9, R5, 0x1, R224, P0 ;  /* 0x0000000105097824 */ /* 0x004fca00000e06e0 */
[----:B------:R1:W2:Y:S02]  /*3c290*/  LDG.E.U8 R251, desc[UR60][R8.64] ;  /* 0x0000003c08fb7981 */ /* 0x0002a4000c1e1100 */
[----:B-1----:R-:W-:-:S05]  /*3c2a0*/  IADD3 R8, P0, R0, R223, RZ ;  /* 0x000000df00087210 */ /* 0x002fca0007f1e0ff */
[----:B------:R-:W-:-:S05]  /*3c2b0*/  IMAD.X R9, R5, 0x1, R232, P0 ;  /* 0x0000000105097824 */ /* 0x000fca00000e06e8 */
[----:B------:R1:W2:Y:S02]  /*3c2c0*/  LDG.E.U8 R250, desc[UR60][R8.64] ;  /* 0x0000003c08fa7981 */ /* 0x0002a4000c1e1100 */
[----:B-1----:R-:W-:-:S05]  /*3c2d0*/  IADD3 R8, P0, R0, R222, RZ ;  /* 0x000000de00087210 */ /* 0x002fca0007f1e0ff */
[----:B------:R-:W-:-:S05]  /*3c2e0*/  IMAD.X R9, R5, 0x1, R231, P0 ;  /* 0x0000000105097824 */ /* 0x000fca00000e06e7 */
[----:B------:R1:W2:Y:S04]  /*3c2f0*/  LDG.E.U8 R249, desc[UR60][R8.64] ;  /* 0x0000003c08f97981 */ /* 0x0002a8000c1e1100 */
[----:B------:R-:W-:Y:S04]  /*3c300*/  STL [R1+0x70c], R236 ;  /* 0x00070cec01007387 */ /* 0x000fe80000100800 */
[----:B------:R-:W2:Y:S01]  /*3c310*/  LDL R224, [R1+0x133c] ;  /* 0x00133c0001e07983 */ /* 0x000ea20000100800 */
[----:B-1----:R-:W-:-:S03]  /*3c320*/  IADD3 R8, P0, R0, R217, RZ ;  /* 0x000000d900087210 */ /* 0x002fc60007f1e0ff */
[----:B------:R-:W2:Y:S02]  /*3c330*/  LDL R223, [R1+0x1338] ;  /* 0x0013380001df7983 */ /* 0x000ea40000100800 */
[----:B------:R-:W-:-:S05]  /*3c340*/  IMAD.X R9, R5, 0x1, R230, P0 ;  /* 0x0000000105097824 */ /* 0x000fca00000e06e6 */
[----:B------:R1:W2:Y:S04]  /*3c350*/  LDG.E.U8 R231, desc[UR60][R8.64] ;  /* 0x0000003c08e77981 */ /* 0x0002a8000c1e1100 */
[----:B------:R-:W-:Y:S04]  /*3c360*/  STL [R1+0x71c], R235 ;  /* 0x00071ceb01007387 */ /* 0x000fe80000100800 */
[----:B------:R-:W2:Y:S01]  /*3c370*/  LDL R222, [R1+0x1344] ;  /* 0x0013440001de7983 */ /* 0x000ea20000100800 */
[----:B-1----:R-:W-:-:S03]  /*3c380*/  IADD3 R8, P0, R0, R216, RZ ;  /* 0x000000d800087210 */ /* 0x002fc60007f1e0ff */
[----:B------:R-:W2:Y:S02]  /*3c390*/  LDL R217, [R1+0x1340] ;  /* 0x0013400001d97983 */ /* 0x000ea40000100800 */
[----:B------:R-:W-:Y:S02]  /*3c3a0*/  IMAD.X R9, R5, 0x1, R229, P0 ;  /* 0x0000000105097824 */ /* 0x000fe400000e06e5 */
[----:B------:R1:W-:Y:S04]  /*3c3b0*/  STL [R1+0x708], R234 ;  /* 0x000708ea01007387 */ /* 0x0003e80000100800 */
[----:B------:R-:W2:Y:S04]  /*3c3c0*/  LDL R216, [R1+0x134c] ;  /* 0x00134c0001d87983 */ /* 0x000ea80000100800 */
[----:B-1----:R4:W2:Y:S02]  /*3c3d0*/  LDG.E.U8 R234, desc[UR60][R8.64] ;  /* 0x0000003c08ea7981 */ /* 0x0028a4000c1e1100 */
[----:B----4-:R-:W-:-:S02]  /*3c3e0*/  IADD3 R8, P0, R0, R23, RZ ;  /* 0x0000001700087210 */ /* 0x010fc40007f1e0ff */
[----:B------:R-:W4:Y:S03]  /*3c3f0*/  LDL R23, [R1+0x1348] ;  /* 0x0013480001177983 */ /* 0x000f260000100800 */
[----:B------:R-:W-:-:S05]  /*3c400*/  IMAD.X R9, R5, 0x1, R226, P0 ;  /* 0x0000000105097824 */ /* 0x000fca00000e06e2 */
[----:B------:R3:W4:Y:S04]  /*3c410*/  LDG.E.U8 R248, desc[UR60][R8.64] ;  /* 0x0000003c08f87981 */ /* 0x000728000c1e1100 */
[----:B------:R1:W-:Y:S04]  /*3c420*/  STL [R1+0x704], R233 ;  /* 0x000704e901007387 */ /* 0x0003e80000100800 */
[----:B------:R-:W4:Y:S01]  /*3c430*/  LDL R230, [R1+0x1350] ;  /* 0x0013500001e67983 */ /* 0x000f220000100800 */
[----:B---3--:R-:W-:-:S03]  /*3c440*/  IADD3 R8, P0, R0, R225, RZ ;  /* 0x000000e100087210 */ /* 0x008fc60007f1e0ff */
[----:B------:R-:W3:Y:S04]  /*3c450*/  LDL R229, [R1+0x135c] ;  /* 0x00135c0001e57983 */ /* 0x000ee80000100800 */
[----:B------:R-:W3:Y:S01]  /*3c460*/  LDL R226, [R1+0x1358] ;  /* 0x0013580001e27983 */ /* 0x000ee20000100800 */
[----:B------:R-:W-:-:S03]  /*3c470*/  IMAD.X R9, R5, 0x1, R22, P0 ;  /* 0x0000000105097824 */ /* 0x000fc600000e0616 */
[----:B------:R-:W3:Y:S04]  /*3c480*/  LDL R225, [R1+0x1364] ;  /* 0x0013640001e17983 */ /* 0x000ee80000100800 */
[----:B------:R-:W3:Y:S04]  /*3c490*/  LDL R22, [R1+0x1354] ;  /* 0x0013540001167983 */ /* 0x000ee80000100800 */
[----:B------:R2:W3:Y:S02]  /*3c4a0*/  LDG.E.U8 R246, desc[UR60][R8.64] ;  /* 0x0000003c08f67981 */ /* 0x0004e4000c1e1100 */
[----:B--2---:R-:W-:-:S02]  /*3c4b0*/  IADD3 R8, P0, R0, R224, RZ ;  /* 0x000000e000087210 */ /* 0x004fc40007f1e0ff */
[----:B------:R-:W2:Y:S03]  /*3c4c0*/  LDL R224, [R1+0x1360] ;  /* 0x0013600001e07983 */ /* 0x000ea60000100800 */
[----:B------:R-:W-:Y:S02]  /*3c4d0*/  IMAD.X R9, R5, 0x1, R223, P0 ;  /* 0x0000000105097824 */ /* 0x000fe400000e06df */
[----:B------:R-:W2:Y:S04]  /*3c4e0*/  LDL R223, [R1+0x136c] ;  /* 0x00136c0001df7983 */ /* 0x000ea80000100800 */
[----:B------:R0:W2:Y:S02]  /*3c4f0*/  LDG.E.U8 R238, desc[UR60][R8.64] ;  /* 0x0000003c08ee7981 */ /* 0x0000a4000c1e1100 */
[----:B0-----:R-:W-:-:S02]  /*3c500*/  IADD3 R8, P0, R0, R222, RZ ;  /* 0x000000de00087210 */ /* 0x001fc40007f1e0ff */
[----:B------:R-:W2:Y:S03]  /*3c510*/  LDL R222, [R1+0x1368] ;  /* 0x0013680001de7983 */ /* 0x000ea60000100800 */
[----:B------:R-:W-:Y:S02]  /*3c520*/  IMAD.X R9, R5, 0x1, R217, P0 ;  /* 0x0000000105097824 */ /* 0x000fe400000e06d9 */
[----:B------:R-:W2:Y:S04]  /*3c530*/  LDL R217, [R1+0x1374] ;  /* 0x0013740001d97983 */ /* 0x000ea80000100800 */
[----:B------:R0:W2:Y:S02]  /*3c540*/  LDG.E.U8 R236, desc[UR60][R8.64] ;  /* 0x0000003c08ec7981 */ /* 0x0000a4000c1e1100 */
[----:B0-----:R-:W-:-:S02]  /*3c550*/  IADD3 R8, P0, R0, R216, RZ ;  /* 0x000000d800087210 */ /* 0x001fc40007f1e0ff */
[----:B------:R-:W2:Y:S04]  /*3c560*/  LDL R216, [R1+0x1370] ;  /* 0x0013700001d87983 */ /* 0x000ea80000100800 */
[----:B------:R0:W-:Y:S01]  /*3c570*/  STL [R1+0x700], R231 ;  /* 0x000700e701007387 */ /* 0x0001e20000100800 */
[----:B----4-:R-:W-:-:S03]  /*3c580*/  IMAD.X R9, R5, 0x1, R23, P0 ;  /* 0x0000000105097824 */ /* 0x010fc600000e0617 */
[----:B------:R-:W4:Y:S04]  /*3c590*/  LDL R23, [R1+0x137c] ;  /* 0x00137c0001177983 */ /* 0x000f280000100800 */
[----:B------:R3:W4:Y:S02]  /*3c5a0*/  LDG.E.U8 R235, desc[UR60][R8.64] ;  /* 0x0000003c08eb7981 */ /* 0x000724000c1e1100 */
[----:B---3--:R-:W-:Y:S02]  /*3c5b0*/  IADD3 R8, P0, R0, R22, RZ ;  /* 0x0000001600087210 */ /* 0x008fe40007f1e0ff */
[----:B------:R-:W3:Y:S03]  /*3c5c0*/  LDL R22, [R1+0x1378] ;  /* 0x0013780001167983 */ /* 0x000ee60000100800 */
[----:B------:R-:W-:-:S05]  /*3c5d0*/  IMAD.X R9, R5, 0x1, R230, P0 ;  /* 0x0000000105097824 */ /* 0x000fca00000e06e6 */
[----:B-1----:R1:W3:Y:S02]  /*3c5e0*/  LDG.E.U8 R233, desc[UR60][R8.64] ;  /* 0x0000003c08e97981 */ /* 0x0022e4000c1e1100 */
[----:B-1----:R-:W-:-:S05]  /*3c5f0*/  IADD3 R8, P0, R0, R229, RZ ;  /* 0x000000e500087210 */ /* 0x002fca0007f1e0ff */
[----:B------:R-:W-:-:S05]  /*3c600*/  IMAD.X R9, R5, 0x1, R226, P0 ;  /* 0x0000000105097824 */ /* 0x000fca00000e06e2 */
[----:B------:R1:W3:Y:S02]  /*3c610*/  LDG.E.U8 R247, desc[UR60][R8.64] ;  /* 0x0000003c08f77981 */ /* 0x0002e4000c1e1100 */
[----:B-1----:R-:W-:Y:S01]  /*3c620*/  IADD3 R8, P0, R0, R225, RZ ;  /* 0x000000e100087210 */ /* 0x002fe20007f1e0ff */
[----:B------:R-:W-:Y:S02]  /*3c630*/  WARPGROUP.DEPBAR.LE gsb0, 0x0 ;  /* 0x00008000000079c5 */ /* 0x000fe40000010000 */
[----:B------:R-:W-:Y:S01]  /*3c640*/  WARPGROUP.ARRIVE ;  /* 0x00000000000079c5 */ /* 0x000fe20000000000 */
[----:B------:R-:W-:Y:S01]  /*3c650*/  UMOV UR58, UR50 ;  /* 0x00000032003a7c82 */ /* 0x000fe20008000000 */
[----:B------:R-:W-:-:S04]  /*3c660*/  UMOV UR59, UR51 ;  /* 0x00000033003b7c82 */ /* 0x000fc80008000000 */
[----:B------:R-:W-:Y:S01]  /*3c670*/  QGMMA.64x128x32.F32.E4M3.E4M3 R152, gdesc[UR56], R152, gsb0 ;  /* 0x01e00000389879f3 */ /* 0x000fe20008000898 */
[----:B--2---:R-:W-:-:S05]  /*3c680*/  IMAD.X R9, R5, 0x1, R224, P0 ;  /* 0x0000000105097824 */ /* 0x004fca00000e06e0 */
[----:B------:R1:W2:Y:S02]  /*3c690*/  LDG.E.U8 R229, desc[UR60][R8.64] ;  /* 0x0000003c08e57981 */ /* 0x0002a4000c1e1100 */
[----:B-1----:R-:W-:-:S05]  /*3c6a0*/  IADD3 R8, P0, R0, R223, RZ ;  /* 0x000000df00087210 */ /* 0x002fca0007f1e0ff */
[----:B------:R-:W-:-:S05]  /*3c6b0*/  IMAD.X R9, R5, 0x1, R222, P0 ;  /* 0x0000000105097824 */ /* 0x000fca00000e06de */
[----:B------:R1:W2:Y:S02]  /*3c6c0*/  LDG.E.U8 R232, desc[UR60][R8.64] ;  /* 0x0000003c08e87981 */ /* 0x0002a4000c1e1100 */
[----:B-1----:R-:W-:-:S05]  /*3c6d0*/  IADD3 R8, P0, R0, R217, RZ ;  /* 0x000000d900087210 */ /* 0x002fca0007f1e0ff */
[----:B------:R-:W-:-:S05]  /*3c6e0*/  IMAD.X R9, R5, 0x1, R216, P0 ;  /* 0x0000000105097824 */ /* 0x000fca00000e06d8 */
[----:B0-----:R4:W2:Y:S02]  /*3c6f0*/  LDG.E.U8 R231, desc[UR60][R8.64] ;  /* 0x0000003c08e77981 */ /* 0x0018a4000c1e1100 */
[----:B----4-:R-:W-:Y:S01]  /*3c700*/  IADD3 R8, P0, R0, R23, RZ ;  /* 0x0000001700087210 */ /* 0x010fe20007f1e0ff */
[-C--:B------:R-:W-:Y:S01]  /*3c710*/  FMUL R23, R80, R240.reuse ;  /* 0x000000f050177220 */ /* 0x080fe20000400000 */
[----:B------:R-:W-:Y:S02]  /*3c720*/  WARPGROUP.DEPBAR.LE gsb0, 0x0 ;  /* 0x00008000000079c5 */ /* 0x000fe40000010000 */
[----:B------:R-:W4:Y:S01]  /*3c730*/  LDL.LU R80, [R1+0x2344] ;  /* 0x0023440001507983 */ /* 0x000f220000300800 */
[----:B---3--:R-:W-:Y:S02]  /*3c740*/  IMAD.X R9, R5, 0x1, R22, P0 ;  /* 0x0000000105097824 */ /* 0x008fe400000e0616 */
[----:B------:R-:W-:Y:S02]  /*3c750*/  FMUL R22, R79, R240 ;  /* 0x000000f04f167220 */ /* 0x000fe40000400000 */
[----:B------:R-:W3:Y:S04]  /*3c760*/  LDL.LU R79, [R1+0x2340] ;  /* 0x00234000014f7983 */ /* 0x000ee80000300800 */
[----:B------:R0:W2:Y:S01]  /*3c770*/  LDG.E.U8 R230, desc[UR60][R8.64] ;  /* 0x0000003c08e67981 */ /* 0x0000a2000c1e1100 */
[----:B------:R-:W-:Y:S01]  /*3c780*/  FMNMX R23, R23, R22, !PT ;  /* 0x0000001617177209 */ /* 0x000fe20007800000 */
[-C--:B------:R-:W-:Y:S01]  /*3c790*/  FMUL R22, R76, R240.reuse ;  /* 0x000000f04c167220 */ /* 0x080fe20000400000 */
[-C--:B0-----:R-:W-:Y:S01]  /*3c7a0*/  FMUL R9, R78, R240.reuse ;  /* 0x000000f04e097220 */ /* 0x081fe20000400000 */
[----:B------:R-:W-:-:S03]  /*3c7b0*/  FMUL R8, R77, R240 ;  /* 0x000000f04d087220 */ /* 0x000fc60000400000 */
[----:B------:R-:W-:Y:S01]  /*3c7c0*/  FMNMX R23, R22, R23, !PT ;  /* 0x0000001716177209 */ /* 0x000fe20007800000 */
[----:B------:R-:W3:Y:S01]  /*3c7d0*/  LDL.LU R78, [R1+0x233c] ;  /* 0x00233c00014e7983 */ /* 0x000ee20000300800 */
[----:B------:R-:W-:Y:S01]  /*3c7e0*/  FMNMX R8, R9, R8, !PT ;  /* 0x0000000809087209 */ /* 0x000fe20007800000 */
[-C--:B------:R-:W-:Y:S01]  /*3c7f0*/  FMUL R9, R75, R240.reuse ;  /* 0x000000f04b097220 */ /* 0x080fe20000400000 */
[----:B------:R-:W-:Y:S01]  /*3c800*/  FMUL R22, R74, R240 ;  /* 0x000000f04a167220 */ /* 0x000fe20000400000 */
[----:B------:R-:W2:Y:S03]  /*3c810*/  LDL.LU R77, [R1+0x2338] ;  /* 0x00233800014d7983 */ /* 0x000ea60000300800 */
[----:B------:R-:W-:Y:S01]  /*3c820*/  FMNMX R8, R9, R8, !PT ;  /* 0x0000000809087209 */ /* 0x000fe20007800000 */
[-C--:B------:R-:W-:Y:S01]  /*3c830*/  FMUL R9, R73, R240.reuse ;  /* 0x000000f049097220 */ /* 0x080fe20000400000 */
[----:B------:R-:W-:Y:S01]  /*3c840*/  FMNMX R23, R22, R23, !PT ;  /* 0x0000001716177209 */ /* 0x000fe20007800000 */
[----:B------:R-:W-:Y:S01]  /*3c850*/  FMUL R22, R72, R240 ;  /* 0x000000f048167220 */ /* 0x000fe20000400000 */
[----:B------:R-:W2:Y:S02]  /*3c860*/  LDL.LU R76, [R1+0x2334] ;  /* 0x00233400014c7983 */ /* 0x000ea40000300800 */
        /* <DEDUP_REMOVED lines=67> */
[-C--:B------:R-:W-:Y:S01]  /*3cca0*/  FMUL R8, R155, R240.reuse ;  /* 0x000000f09b087220 */ /* 0x080fe20000400000 */
[----:B------:R-:W-:Y:S01]  /*3ccb0*/  FMNMX R23, R22, R23, !PT ;  /* 0x0000001716177209 */ /* 0x000fe20007800000 */
[----:B------:R-:W-:Y:S01]  /*3ccc0*/  FMUL R22, R45, R240 ;  /* 0x000000f02d167220 */ /* 0x000fe20000400000 */
[----:B------:R-:W2:Y:S02]  /*3ccd0*/  LDL.LU R62, [R1+0x22fc] ;  /* 0x0022fc00013e7983 */ /* 0x000ea40000300800 */
[----:B------:R-:W-:Y:S01]  /*3cce0*/  FMNMX R217, R9, R8, !PT ;  /* 0x0000000809d97209 */ /* 0x000fe20007800000 */
[-C--:B------:R-:W-:Y:S01]  /*3ccf0*/  FMUL R9, R152, R240.reuse ;  /* 0x000000f098097220 */ /* 0x080fe20000400000 */
[----:B------:R-:W-:Y:S01]  /*3cd00*/  FMUL R8, R153, R240 ;  /* 0x000000f099087220 */ /* 0x000fe20000400000 */
[----:B------:R-:W-:Y:S01]  /*3cd10*/  FMNMX R216, R22, R216, !PT ;  /* 0x000000d816d87209 */ /* 0x000fe20007800000 */
[----:B------:R-:W2:Y:S03]  /*3cd20*/  LDL.LU R61, [R1+0x22f8] ;  /* 0x0022f800013d7983 */ /* 0x000ea60000300800 */
[----:B------:R-:W-:Y:S01]  /*3cd30*/  FMNMX R22, R9, R8, !PT ;  /* 0x0000000809167209 */ /* 0x000fe20007800000 */
[-C--:B------:R-:W-:Y:S01]  /*3cd40*/  FMUL R9, R44, R240.reuse ;  /* 0x000000f02c097220 */ /* 0x080fe20000400000 */
[-C--:B------:R-:W-:Y:S01]  /*3cd50*/  FMUL R8, R158, R240.reuse ;  /* 0x000000f09e087220 */ /* 0x080fe20000400000 */
[----:B------:R-:W2:Y:S03]  /*3cd60*/  LDL.LU R60, [R1+0x22f4] ;  /* 0x0022f400013c7983 */ /* 0x000ea60000300800 */
[----:B------:R-:W-:Y:S01]  /*3cd70*/  FMNMX R23, R9, R23, !PT ;  /* 0x0000001709177209 */ /* 0x000fe20007800000 */
[-C--:B------:R-:W-:Y:S01]  /*3cd80*/  FMUL R9, R43, R240.reuse ;  /* 0x000000f02b097220 */ /* 0x080fe20000400000 */
[----:B------:R-:W-:Y:S01]  /*3cd90*/  FMNMX R217, R8, R217, !PT ;  /* 0x000000d908d97209 */ /* 0x000fe20007800000 */
[----:B------:R-:W-:Y:S01]  /*3cda0*/  FMUL R8, R156, R240 ;  /* 0x000000f09c087220 */ /* 0x000fe20000400000 */
[----:B------:R-:W2:Y:S02]  /*3cdb0*/  LDL.LU R59, [R1+0x22f0] ;  /* 0x0022f000013b7983 */ /* 0x000ea40000300800 */
[----:B------:R-:W-:Y:S01]  /*3cdc0*/  FMNMX R222, R9, R216, !PT ;  /* 0x000000d809de7209 */ /* 0x000fe20007800000 */
[----:B------:R-:W-:Y:S01]  /*3cdd0*/  FMUL R9, R42, R240 ;  /* 0x000000f02a097220 */ /* 0x000fe20000400000 */
[----:B------:R-:W-:Y:S01]  /*3cde0*/  FMNMX R22, R8, R22, !PT ;  /* 0x0000001608167209 */ /* 0x000fe20007800000 */
[-C--:B------:R-:W-:Y:S01]  /*3cdf0*/  FMUL R8, R159, R240.reuse ;  /* 0x000000f09f087220 */ /* 0x080fe20000400000 */
[----:B------:R-:W2:Y:S02]  /*3ce00*/  LDL.LU R58, [R1+0x22ec] ;  /* 0x0022ec00013a7983 */ /* 0x000ea40000300800 */
        /* <DEDUP_REMOVED lines=98> */
[----:B------:R-:W2:Y:S01]  /*3d430*/  LDL.LU R38, [R1+0x229c] ;  /* 0x00229c0001267983 */ /* 0x000ea20000300800 */
[----:B------:R-:W-:-:S02]  /*3d440*/  FMUL R8, R179, R240 ;  /* 0x000000f0b3087220 */ /* 0x000fc40000400000 */
[----:B------:R-:W-:Y:S01]  /*3d450*/  FMNMX R23, R9, R23, !PT ;  /* 0x0000001709177209 */ /* 0x000fe20007800000 */
[----:B------:R-:W2:Y:S01]  /*3d460*/  LDL.LU R37, [R1+0x2298] ;  /* 0x0022980001257983 */ /* 0x000ea20000300800 */
[----:B------:R-:W-:-:S03]  /*3d470*/  FMUL R9, R244, R240 ;  /* 0x000000f0f4097220 */ /* 0x000fc60000400000 */
[----:B------:R-:W2:Y:S01]  /*3d480*/  LDL.LU R36, [R1+0x2294] ;  /* 0x0022940001247983 */ /* 0x000ea20000300800 */
[----:B------:R-:W-:-:S03]  /*3d490*/  FMNMX R217, R8, R217, !PT ;  /* 0x000000d908d97209 */ /* 0x000fc60007800000 */
[----:B------:R-:W2:Y:S01]  /*3d4a0*/  LDL.LU R35, [R1+0x2290] ;  /* 0x0022900001237983 */ /* 0x000ea20000300800 */
[----:B------:R-:W-:Y:S01]  /*3d4b0*/  FMUL R8, R177, R240 ;  /* 0x000000f0b1087220 */ /* 0x000fe20000400000 */
[----:B------:R-:W-:Y:S02]  /*3d4c0*/  FMNMX R222, R9, R222, !PT ;  /* 0x000000de09de7209 */ /* 0x000fe40007800000 */
[----:B------:R-:W2:Y:S01]  /*3d4d0*/  LDL.LU R34, [R1+0x228c] ;  /* 0x00228c0001227983 */ /* 0x000ea20000300800 */
[----:B------:R-:W-:-:S03]  /*3d4e0*/  FMUL R9, R243, R240 ;  /* 0x000000f0f3097220 */ /* 0x000fc60000400000 */
[----:B------:R-:W2:Y:S04]  /*3d4f0*/  LDL.LU R33, [R1+0x2288] ;  /* 0x0022880001217983 */ /* 0x000ea80000300800 */
[----:B------:R-:W2:Y:S04]  /*3d500*/  LDL.LU R32, [R1+0x2284] ;  /* 0x0022840001207983 */ /* 0x000ea80000300800 */
[----:B------:R-:W2:Y:S01]  /*3d510*/  LDL.LU R31, [R1+0x2280] ;  /* 0x00228000011f7983 */ /* 0x000ea20000300800 */
[----:B------:R-:W-:-:S03]  /*3d520*/  FMNMX R22, R8, R22, !PT ;  /* 0x0000001608167209 */ /* 0x000fc60007800000 */
[----:B------:R-:W2:Y:S01]  /*3d530*/  LDL.LU R30, [R1+0x227c] ;  /* 0x00227c00011e7983 */ /* 0x000ea20000300800 */
[----:B------:R-:W-:-:S03]  /*3d540*/  FMUL R8, R182, R240 ;  /* 0x000000f0b6087220 */ /* 0x000fc60000400000 */
[----:B------:R-:W2:Y:S01]  /*3d550*/  LDL.LU R29, [R1+0x2278] ;  /* 0x00227800011d7983 */ /* 0x000ea20000300800 */
[----:B------:R-:W-:-:S03]  /*3d560*/  FMNMX R23, R9, R23, !PT ;  /* 0x0000001709177209 */ /* 0x000fc60007800000 */
        /* <DEDUP_REMOVED lines=8> */
[----:B------:R-:W4:Y:S01]  /*3d5f0*/  LDL R242, [R1+0x1384] ;  /* 0x0013840001f27983 */ /* 0x000f220000100800 */
[----:B------:R-:W-:Y:S01]  /*3d600*/  FMNMX R222, R9, R222, !PT ;  /* 0x000000de09de7209 */ /* 0x000fe20007800000 */
[----:B------:R-:W-:Y:S02]  /*3d610*/  FMUL R9, R228, R240 ;  /* 0x000000f0e4097220 */ /* 0x000fe40000400000 */
[----:B------:R-:W3:Y:S01]  /*3d620*/  LDL R228, [R1+0x1380] ;  /* 0x0013800001e47983 */ /* 0x000ee20000100800 */
[----:B------:R-:W-:Y:S01]  /*3d630*/  FMNMX R216, R8, R22, !PT ;  /* 0x0000001608d87209 */ /* 0x000fe20007800000 */
[-C--:B------:R-:W-:Y:S02]  /*3d640*/  FMUL R8, R183, R240.reuse ;  /* 0x000000f0b7087220 */ /* 0x080fe40000400000 */
[----:B------:R-:W2:Y:S04]  /*3d650*/  LDL R245, [R1+0x138c] ;  /* 0x00138c0001f57983 */ /* 0x000ea80000100800 */
[----:B------:R-:W2:Y:S01]  /*3d660*/  LDL R244, [R1+0x1394] ;  /* 0x0013940001f47983 */ /* 0x000ea20000100800 */
[----:B------:R-:W-:Y:S01]  /*3d670*/  FMNMX R217, R8, R217, !PT ;  /* 0x000000d908d97209 */ /* 0x000fe20007800000 */
[----:B------:R-:W-:-:S02]  /*3d680*/  FMUL R8, R227, R240 ;  /* 0x000000f0e3087220 */ /* 0x000fc40000400000 */
[----:B------:R-:W2:Y:S04]  /*3d690*/  LDL R227, [R1+0x1388] ;  /* 0x0013880001e37983 */ /* 0x000ea80000100800 */
[----:B------:R-:W2:Y:S01]  /*3d6a0*/  LDL R226, [R1+0x1390] ;  /* 0x0013900001e27983 */ /* 0x000ea20000100800 */
[----:B------:R-:W-:-:S05]  /*3d6b0*/  FMUL R22, R181, R240 ;  /* 0x000000f0b5167220 */ /* 0x000fca0000400000 */
[----:B------:R-:W-:Y:S01]  /*3d6c0*/  FMNMX R22, R22, R216, !PT ;  /* 0x000000d816167209 */ /* 0x000fe20007800000 */
[-C--:B------:R-:W-:Y:S01]  /*3d6d0*/  FMUL R216, R184, R240.reuse ;  /* 0x000000f0b8d87220 */ /* 0x080fe20000400000 */
[----:B------:R-:W-:Y:S01]  /*3d6e0*/  FMNMX R9, R9, R23, !PT ;  /* 0x0000001709097209 */ /* 0x000fe20007800000 */
[----:B------:R-:W-:-:S03]  /*3d6f0*/  FMUL R23, R186, R240 ;  /* 0x000000f0ba177220 */ /* 0x000fc60000400000 */
        /* <DEDUP_REMOVED lines=35> */
[----:B------:R-:W-:Y:S01]  /*3d930*/  FMUL R23, R203, R240 ;  /* 0x000000f0cb177220 */ /* 0x000fe20000400000 */
[----:B------:R-:W-:Y:S02]  /*3d940*/  FMNMX R8, R8, R222, !PT ;  /* 0x000000de08087209 */ /* 0x000fe40007800000 */
[----:B------:R-:W-:Y:S01]  /*3d950*/  FMNMX R22, R216, R22, !PT ;  /* 0x00000016d8167209 */ /* 0x000fe20007800000 */
[-C--:B------:R-:W-:Y:S01]  /*3d960*/  FMUL R216, R204, R240.reuse ;  /* 0x000000f0ccd87220 */ /* 0x080fe20000400000 */
[----:B------:R-:W-:Y:S01]  /*3d970*/  FMNMX R217, R23, R217, !PT ;  /* 0x000000d917d97209 */ /* 0x000fe20007800000 */
[----:B------:R-:W-:Y:S01]  /*3d980*/  FMUL R23, R206, R240 ;  /* 0x000000f0ce177220 */ /* 0x000fe20000400000 */
[----:B------:R-:W0:Y:S02]  /*3d990*/  SHFL.BFLY PT, R225, R8, 0x2, 0x1f ;  /* 0x0c401f0008e17f89 */ /* 0x000e2400000e0000 */
[----:B------:R-:W-:Y:S01]  /*3d9a0*/  FMNMX R22, R216, R22, !PT ;  /* 0x00000016d8167209 */ /* 0x000fe20007800000 */
[-C--:B------:R-:W-:Y:S01]  /*3d9b0*/  FMUL R216, R205, R240.reuse ;  /* 0x000000f0cdd87220 */ /* 0x080fe20000400000 */
[----:B------:R-:W-:Y:S01]  /*3d9c0*/  FMNMX R217, R23, R217, !PT ;  /* 0x000000d917d97209 */ /* 0x000fe20007800000 */
[----:B------:R-:W-:Y:S01]  /*3d9d0*/  FMUL R23, R207, R240 ;  /* 0x000000f0cf177220 */ /* 0x000fe20000400000 */
[----:B------:R-:W1:Y:S02]  /*3d9e0*/  SHFL.BFLY PT, R224, R9, 0x2, 0x1f ;  /* 0x0c401f0009e07f89 */ /* 0x000e6400000e0000 */
        /* <DEDUP_REMOVED lines=12> */
[----:B------:R-:W-:Y:S02]  /*3dab0*/  FMNMX R22, R216, R22, !PT ;  /* 0x00000016d8167209 */ /* 0x000fe40007800000 */
[----:B0-----:R-:W-:Y:S02]  /*3dac0*/  FMNMX R216, R8, R225, !PT ;  /* 0x000000e108d87209 */ /* 0x001fe40007800000 */
[----:B------:R-:W-:Y:S01]  /*3dad0*/  FMNMX R23, R23, R217, !PT ;  /* 0x000000d917177209 */ /* 0x000fe20007800000 */
[----:B------:R-:W-:Y:S01]  /*3dae0*/  FMUL R223, R213, R240 ;  /* 0x000000f0d5df7220 */ /* 0x000fe20000400000 */
[----:B-1----:R-:W-:Y:S01]  /*3daf0*/  FMNMX R217, R9, R224, !PT ;  /* 0x000000e009d97209 */ /* 0x002fe20007800000 */
[----:B------:R-:W-:-:S03]  /*3db00*/  FMUL R222, R215, R240 ;  /* 0x000000f0d7de7220 */ /* 0x000fc60000400000 */
[----:B------:R-:W-:Y:S02]  /*3db10*/  FMNMX R223, R223, R22, !PT ;  /* 0x00000016dfdf7209 */ /* 0x000fe40007800000 */
[----:B------:R-:W-:Y:S02]  /*3db20*/  FMNMX R222, R222, R23, !PT ;  /* 0x00000017dede7209 */ /* 0x000fe40007800000 */
[----:B----4-:R-:W-:-:S05]  /*3db30*/  IADD3 R8, P0, R0, R242, RZ ;  /* 0x000000f200087210 */ /* 0x010fca0007f1e0ff */
[----:B---3--:R-:W-:Y:S01]  /*3db40*/  IMAD.X R9, R5, 0x1, R228, P0 ;  /* 0x0000000105097824 */ /* 0x008fe200000e06e4 */
[----:B--2---:R-:W-:-:S04]  /*3db50*/  IADD3 R22, P0, R0, R245, RZ ;  /* 0x000000f500167210 */ /* 0x004fc80007f1e0ff */
[----:B------:R0:W2:Y:S02]  /*3db60*/  LDG.E.U8 R228, desc[UR60][R8.64] ;  /* 0x0000003c08e47981 */ /* 0x0000a4000c1e1100 */
[----:B0-----:R-:W-:Y:S01]  /*3db70*/  IADD3 R8, P1, R0, R244, RZ ;  /* 0x000000f400087210 */ /* 0x001fe20007f3e0ff */
[----:B------:R-:W-:-:S04]  /*3db80*/  IMAD.X R23, R5, 0x1, R227, P0 ;  /* 0x0000000105177824 */ /* 0x000fc800000e06e3 */
[----:B------:R-:W-:Y:S01]  /*3db90*/  IMAD.X R9, R5, 0x1, R226, P1 ;  /* 0x0000000105097824 */ /* 0x000fe200008e06e2 */
[----:B------:R-:W3:Y:S04]  /*3dba0*/  LDG.E.U8 R227, desc[UR60][R22.64] ;  /* 0x0000003c16e37981 */ /* 0x000ee8000c1e1100 */
[----:B------:R0:W4:Y:S04]  /*3dbb0*/  LDG.E.U8 R226, desc[UR60][R8.64] ;  /* 0x0000003c08e27981 */ /* 0x000128000c1e1100 */
[----:B------:R-:W1:Y:S04]  /*3dbc0*/  SHFL.BFLY PT, R243, R222, 0x2, 0x1f ;  /* 0x0c401f00def37f89 */ /* 0x000e6800000e0000 */
[----:B------:R-:W0:Y:S01]  /*3dbd0*/  SHFL.BFLY PT, R242, R223, 0x2, 0x1f ;  /* 0x0c401f00dff27f89 */ /* 0x000e2200000e0000 */
[----:B------:R-:W0:Y:S03]  /*3dbe0*/  S2R R221, SR_TID.X ;  /* 0x0000000000dd7919 */ /* 0x000e260000002100 */
[----:B------:R-:W0:Y:S04]  /*3dbf0*/  SHFL.BFLY PT, R224, R217, 0x1, 0x1f ;  /* 0x0c201f00d9e07f89 */ /* 0x000e2800000e0000 */
[----:B------:R-:W0:Y:S01]  /*3dc00*/  SHFL.BFLY PT, R225, R216, 0x1, 0x1f ;  /* 0x0c201f00d8e17f89 */ /* 0x000e2200000e0000 */
[----:B-1----:R-:W-:-:S02]  /*3dc10*/  FMNMX R243, R222, R243, !PT ;  /* 0x000000f3def37209 */ /* 0x002fc40007800000 */
[----:B0-----:R-:W-:-:S03]  /*3dc20*/  FMNMX R242, R223, R242, !PT ;  /* 0x000000f2dff27209 */ /* 0x001fc60007800000 */
[----:B------:R-:W-:Y:S04]  /*3dc30*/  SHFL.BFLY PT, R245, R243, 0x1, 0x1f ;  /* 0x0c201f00f3f57f89 */ /* 0x000fe800000e0000 */
[----:B------:R-:W0:Y:S01]  /*3dc40*/  SHFL.BFLY PT, R244, R242, 0x1, 0x1f ;  /* 0x0c201f00f2f47f89 */ /* 0x000e2200000e0000 */
[----:B------:R-:W-:Y:S02]  /*3dc50*/  LOP3.LUT R221, R221, 0x7f, RZ, 0xc0, !PT ;  /* 0x0000007fdddd7812 */ /* 0x000fe400078ec0ff */
[----:B------:R-:W-:Y:S02]  /*3dc60*/  FMNMX R217, R217, R224, !PT ;  /* 0x000000e0d9d97209 */ /* 0x000fe40007800000 */
[----:B------:R-:W-:Y:S01]  /*3dc70*/  FMNMX R216, R216, R225, !PT ;  /* 0x000000e1d8d87209 */ /* 0x000fe20007800000 */
[----:B------:R-:W-:Y:S01]  /*3dc80*/  IMAD.IADD R5, R221, 0x1, R220 ;  /* 0x00000001dd057824 */ /* 0x000fe200078e02dc */
[----:B------:R-:W2:Y:S04]  /*3dc90*/  LDL.LU R224, [R1+0xe18] ;  /* 0x000e180001e07983 */ /* 0x000ea80000300800 */
[----:B------:R-:W3:Y:S04]  /*3dca0*/  LDL.LU R221, [R1+0xdb8] ;  /* 0x000db80001dd7983 */ /* 0x000ee80000300800 */
[----:B------:R-:W4:Y:S04]  /*3dcb0*/  LDL.LU R223, [R1+0xd9c] ;  /* 0x000d9c0001df7983 */ /* 0x000f280000300800 */
[----:B------:R-:W4:Y:S04]  /*3dcc0*/  LDL.LU R22, [R1+0xd6c] ;  /* 0x000d6c0001167983 */ /* 0x000f280000300800 */
[----:B------:R-:W4:Y:S04]  /*3dcd0*/  LDL.LU R222, [R1+0xd34] ;  /* 0x000d340001de7983 */ /* 0x000f280000300800 */
[----:B------:R-:W4:Y:S04]  /*3dce0*/  LDL.LU R8, [R1+0xd14] ;  /* 0x000d140001087983 */ /* 0x000f280000300800 */
[----:B------:R-:W4:Y:S04]  /*3dcf0*/  LDL.LU R9, [R1+0xcf4] ;  /* 0x000cf40001097983 */ /* 0x000f280000300800 */
[----:B------:R-:W4:Y:S04]  /*3dd00*/  LDL.LU R23, [R1+0xcb4] ;  /* 0x000cb40001177983 */ /* 0x000f280000300800 */
[----:B------:R-:W4:Y:S04]  /*3dd10*/  LDL.LU R225, [R1+0xc34] ;  /* 0x000c340001e17983 */ /* 0x000f280000300800 */
[----:B------:R1:W-:Y:S01]  /*3dd20*/  STL [R1+0x27c4], R242 ;  /* 0x0027c4f201007387 */ /* 0x0003e20000100800 */
[----:B------:R-:W-:Y:S06]  /*3dd30*/  BAR.SYNC.DEFER_BLOCKING 0x0 ;  /* 0x0000000000007b1d */ /* 0x000fec0000010000 */
[----:B-1----:R-:W3:Y:S04]  /*3dd40*/  LDL.LU R242, [R1+0xdd8] ;  /* 0x000dd80001f27983 */ /* 0x002ee80000300800 */
[----:B0-----:R0:W-:Y:S04]  /*3dd50*/  STL [R1+0x27c0], R244 ;  /* 0x0027c0f401007387 */ /* 0x0011e80000100800 */
[----:B0-----:R-:W4:Y:S04]  /*3dd60*/  LDL.LU R244, [R1+0xc54] ;  /* 0x000c540001f47983 */ /* 0x001f280000300800 */
[----:B------:R0:W-:Y:S04]  /*3dd70*/  STL [R1+0x27bc], R243 ;  /* 0x0027bcf301007387 */ /* 0x0001e80000100800 */
        /* <DEDUP_REMOVED lines=150> */
[----:B--2---:R0:W-:Y:S04]  /*3e6e0*/  STS.U8 [R5+0x10400], R224 ;  /* 0x010400e005007388 */ /* 0x0041e80000000000 */
[----:B---3--:R1:W-:Y:S04]  /*3e6f0*/  STS.U8 [R5+0x10c00], R242 ;  /* 0x010c00f205007388 */ /* 0x0083e80000000000 */
[----:B------:R2:W-:Y:S04]  /*3e700*/  STS.U8 [R5+0x11000], R221 ;  /* 0x011000dd05007388 */ /* 0x0005e80000000000 */
[----:B0-----:R-:W3:Y:S04]  /*3e710*/  LDL.LU R224, [R1+0xc14] ;  /* 0x000c140001e07983 */ /* 0x001ee80000300800 */
[----:B-1----:R-:W3:Y:S04]  /*3e720*/  LDL.LU R242, [R1+0xbf4] ;  /* 0x000bf40001f27983 */ /* 0x002ee80000300800 */
[----:B--2---:R-:W2:Y:S04]  /*3e730*/  LDL.LU R221, [R1+0xbd4] ;  /* 0x000bd40001dd7983 */ /* 0x004ea80000300800 */
[----:B----4-:R0:W-:Y:S04]  /*3e740*/  STS.U8 [R5+0x11400], R223 ;  /* 0x011400df05007388 */ /* 0x0101e80000000000 */
[----:B------:R1:W-:Y:S04]  /*3e750*/  STS.U8 [R5+0x11c00], R22 ;  /* 0x011c001605007388 */ /* 0x0003e80000000000 */
[----:B------:R4:W-:Y:S04]  /*3e760*/  STS.U8 [R5+0x12400], R222 ;  /* 0x012400de05007388 */ /* 0x0009e80000000000 */
[----:B0-----:R-:W2:Y:S04]  /*3e770*/  LDL.LU R223, [R1+0xbb4] ;  /* 0x000bb40001df7983 */ /* 0x001ea80000300800 */
[----:B-1----:R-:W2:Y:S04]  /*3e780*/  LDL.LU R22, [R1+0xb94] ;  /* 0x000b940001167983 */ /* 0x002ea80000300800 */
[----:B----4-:R-:W4:Y:S04]  /*3e790*/  LDL.LU R222, [R1+0xb74] ;  /* 0x000b740001de7983 */ /* 0x010f280000300800 */
[----:B------:R0:W-:Y:S04]  /*3e7a0*/  STS.U8 [R5+0x12800], R8 ;  /* 0x0128000805007388 */ /* 0x0001e80000000000 */
[----:B------:R1:W-:Y:S04]  /*3e7b0*/  STS.U8 [R5+0x12c00], R9 ;  /* 0x012c000905007388 */ /* 0x0003e80000000000 */
[----:B------:R1:W-:Y:S04]  /*3e7c0*/  STS.U8 [R5+0x13400], R23 ;  /* 0x0134001705007388 */ /* 0x0003e80000000000 */
[----:B0-----:R-:W4:Y:S04]  /*3e7d0*/  LDL.LU R8, [R1+0xb54] ;  /* 0x000b540001087983 */ /* 0x001f280000300800 */
[----:B-1----:R-:W4:Y:S04]  /*3e7e0*/  LDL.LU R9, [R1+0xb34] ;  /* 0x000b340001097983 */ /* 0x002f280000300800 */
[----:B------:R-:W4:Y:S04]  /*3e7f0*/  LDL.LU R23, [R1+0xb14] ;  /* 0x000b140001177983 */ /* 0x000f280000300800 */
        /* <DEDUP_REMOVED lines=11> */
[----:B0-----:R-:W4:Y:S04]  /*3e8b0*/  LDL.LU R154, [R1+0xa34] ;  /* 0x000a3400019a7983 */ /* 0x001f280000300800 */
[----:B------:R-:W-:Y:S04]  /*3e8c0*/  STS.U8 [R5+0x12000], R153 ;  /* 0x0120009905007388 */ /* 0x000fe80000000000 */
[----:B------:R-:W-:Y:S04]  /*3e8d0*/  STS.U8 [R5+0x13c00], R243 ;  /* 0x013c00f305007388 */ /* 0x000fe80000000000 */
[----:B------:R-:W-:Y:S04]  /*3e8e0*/  STS.U8 [R5+0x13000], R152 ;  /* 0x0130009805007388 */ /* 0x000fe80000000000 */
[----:B------:R-:W-:Y:S04]  /*3e8f0*/  STS.U8 [R5+0x14000], R244 ;  /* 0x014000f405007388 */ /* 0x000fe80000000000 */
[----:B---3--:R0:W-:Y:S04]  /*3e900*/  STS.U8 [R5+0x14800], R224 ;  /* 0x014800e005007388 */ /* 0x0081e80000000000 */
[----:B0-----:R-:W3:Y:S04]  /*3e910*/  LDL.LU R224, [R1+0xa14] ;  /* 0x000a140001e07983 */ /* 0x001ee80000300800 */
[----:B------:R-:W3:Y:S04]  /*3e920*/  LDL.LU R153, [R1+0x9f4] ;  /* 0x0009f40001997983 */ /* 0x000ee80000300800 */
[----:B------:R-:W3:Y:S04]  /*3e930*/  LDL.LU R243, [R1+0x9d4] ;  /* 0x0009d40001f37983 */ /* 0x000ee80000300800 */
[----:B------:R-:W3:Y:S04]  /*3e940*/  LDL.LU R152, [R1+0x9b4] ;  /* 0x0009b40001987983 */ /* 0x000ee80000300800 */
[----:B--2---:R0:W-:Y:S04]  /*3e950*/  STS.U8 [R5+0x15400], R223 ;  /* 0x015400df05007388 */ /* 0x0041e80000000000 */
[----:B0-----:R-:W2:Y:S04]  /*3e960*/  LDL.LU R223, [R1+0x994] ;  /* 0x0009940001df7983 */ /* 0x001ea80000300800 */
[----:B------:R0:W-:Y:S04]  /*3e970*/  STS.U8 [R5+0x15800], R22 ;  /* 0x0158001605007388 */ /* 0x0001e80000000000 */
[----:B------:R-:W2:Y:S04]  /*3e980*/  LDL.LU R244, [R1+0x974] ;  /* 0x0009740001f47983 */ /* 0x000ea80000300800 */
[----:B------:R1:W-:Y:S04]  /*3e990*/  STS.U8 [R5+0x14c00], R242 ;  /* 0x014c00f205007388 */ /* 0x0003e80000000000 */
[----:B0-----:R-:W2:Y:S04]  /*3e9a0*/  LDL.LU R22, [R1+0x954] ;  /* 0x0009540001167983 */ /* 0x001ea80000300800 */
[----:B----4-:R0:W-:Y:S04]  /*3e9b0*/  STS.U8 [R5+0x15c00], R222 ;  /* 0x015c00de05007388 */ /* 0x0101e80000000000 */
[----:B-1----:R-:W4:Y:S04]  /*3e9c0*/  LDL.LU R242, [R1+0x938] ;  /* 0x0009380001f27983 */ /* 0x002f280000300800 */
[----:B0-----:R-:W4:Y:S04]  /*3e9d0*/  LDL.LU R222, [R1+0x920] ;  /* 0x0009200001de7983 */ /* 0x001f280000300800 */
[----:B------:R0:W-:Y:S04]  /*3e9e0*/  STS.U8 [R5+0x15000], R221 ;  /* 0x015000dd05007388 */ /* 0x0001e80000000000 */
[----:B------:R1:W-:Y:S04]  /*3e9f0*/  STS.U8 [R5+0x16000], R8 ;  /* 0x0160000805007388 */ /* 0x0003e80000000000 */
[----:B------:R1:W-:Y:S04]  /*3ea00*/  STS.U8 [R5+0x16400], R9 ;  /* 0x0164000905007388 */ /* 0x0003e80000000000 */
[----:B0-----:R-:W4:Y:S04]  /*3ea10*/  LDL.LU R221, [R1+0x908] ;  /* 0x0009080001dd7983 */ /* 0x001f280000300800 */
[----:B-1----:R-:W4:Y:S04]  /*3ea20*/  LDL.LU R8, [R1+0x8ec] ;  /* 0x0008ec0001087983 */ /* 0x002f280000300800 */
[----:B------:R0:W-:Y:S04]  /*3ea30*/  STS.U8 [R5+0x16800], R23 ;  /* 0x0168001705007388 */ /* 0x0001e80000000000 */
[----:B------:R-:W4:Y:S04]  /*3ea40*/  LDL.LU R9, [R1+0x600] ;  /* 0x0006000001097983 */ /* 0x000f280000300800 */
[----:B0-----:R-:W4:Y:S04]  /*3ea50*/  LDL.LU R23, [R1+0x8d4] ;  /* 0x0008d40001177983 */ /* 0x001f280000300800 */
[----:B------:R-:W4:Y:S04]  /*3ea60*/  LDL.LU R2, [R1+0xeac] ;  /* 0x000eac0001027983 */ /* 0x000f280000300800 */
[----:B------:R0:W-:Y:S04]  /*3ea70*/  STS.U8 [R5+0x17400], R245 ;  /* 0x017400f505007388 */ /* 0x0001e80000000000 */
[----:B0-----:R-:W4:Y:S04]  /*3ea80*/  LDL.LU R245, [R1+0x604] ;  /* 0x0006040001f57983 */ /* 0x001f280000300800 */
[----:B------:R0:W-:Y:S04]  /*3ea90*/  STS.U8 [R5+0x18000], R225 ;  /* 0x018000e105007388 */ /* 0x0001e80000000000 */
[----:B0-----:R-:W4:Y:S04]  /*3eaa0*/  LDL.LU R225, [R1+0x608] ;  /* 0x0006080001e17983 */ /* 0x001f280000300800 */
[----:B---3--:R0:W-:Y:S04]  /*3eab0*/  STS.U8 [R5+0x18800], R224 ;  /* 0x018800e005007388 */ /* 0x0081e80000000000 */
[----:B0-----:R-:W3:Y:S04]  /*3eac0*/  LDL.LU R224, [R1+0x8b8] ;  /* 0x0008b80001e07983 */ /* 0x001ee80000300800 */
[----:B------:R-:W3:Y:S04]  /*3ead0*/  LDL.LU R0, [R1+0xeb0] ;  /* 0x000eb00001007983 */ /* 0x000ee80000300800 */
[----:B------:R0:W-:Y:S04]  /*3eae0*/  STS.U8 [R5+0x19000], R243 ;  /* 0x019000f305007388 */ /* 0x0001e80000000000 */
[----:B--2---:R1:W-:Y:S04]  /*3eaf0*/  STS.U8 [R5+0x19800], R223 ;  /* 0x019800df05007388 */ /* 0x0043e80000000000 */
[----:B0-----:R-:W2:Y:S04]  /*3eb00*/  LDL.LU R243, [R1+0x60c] ;  /* 0x00060c0001f37983 */ /* 0x001ea80000300800 */
[----:B-1----:R-:W2:Y:S04]  /*3eb10*/  LDL.LU R223, [R1+0x89c] ;  /* 0x00089c0001df7983 */ /* 0x002ea80000300800 */
[----:B------:R0:W-:Y:S04]  /*3eb20*/  STS.U8 [R5+0x1a000], R22 ;  /* 0x01a0001605007388 */ /* 0x0001e80000000000 */
[----:B0-----:R-:W2:Y:S04]  /*3eb30*/  LDL.LU R22, [R1+0x610] ;  /* 0x0006100001167983 */ /* 0x001ea80000300800 */
[----:B----4-:R0:W-:Y:S04]  /*3eb40*/  STS.U8 [R5+0x1a800], R222 ;  /* 0x01a800de05007388 */ /* 0x0101e80000000000 */
[----:B0-----:R-:W4:Y:S04]  /*3eb50*/  LDL.LU R222, [R1+0x87c] ;  /* 0x00087c0001de7983 */ /* 0x001f280000300800 */
[----:B------:R0:W-:Y:S04]  /*3eb60*/  STS.U8 [R5+0x19c00], R244 ;  /* 0x019c00f405007388 */ /* 0x0001e80000000000 */
[----:B------:R1:W-:Y:S04]  /*3eb70*/  STS.U8 [R5+0x1b000], R8 ;  /* 0x01b0000805007388 */ /* 0x0003e80000000000 */
[----:B0-----:R-:W4:Y:S04]  /*3eb80*/  LDL.LU R244, [R1+0x614] ;  /* 0x0006140001f47983 */ /* 0x001f280000300800 */
[----:B------:R0:W-:Y:S01]  /*3eb90*/  STS.U8 [R5+0x1a400], R242 ;  /* 0x01a400f205007388 */ /* 0x0001e20000000000 */
[----:B------:R-:W-:-:S03]  /*3eba0*/  FMNMX R217, R217, R2, !PT ;  /* 0x00000002d9d97209 */ /* 0x000fc60007800000 */
[----:B------:R0:W-:Y:S02]  /*3ebb0*/  STS.U8 [R5+0x1ac00], R221 ;  /* 0x01ac00dd05007388 */ /* 0x0001e40000000000 */
[-CC-:B-1----:R-:W-:Y:S02]  /*3ebc0*/  FFMA R8, R9, R240.reuse, -R217.reuse ;  /* 0x000000f009087223 */ /* 0x182fe400000008d9 */
[----:B0-----:R-:W4:Y:S02]  /*3ebd0*/  LDL.LU R242, [R1+0x860] ;  /* 0x0008600001f27983 */ /* 0x001f240000300800 */
[----:B------:R-:W-:Y:S02]  /*3ebe0*/  FMUL R9, R8, 1.4426950216293334961 ;  /* 0x3fb8aa3b08097820 */ /* 0x000fe40000400000 */
[----:B------:R-:W4:Y:S01]  /*3ebf0*/  LDL.LU R221, [R1+0x618] ;  /* 0x0006180001dd7983 */ /* 0x000f220000300800 */
[----:B------:R-:W-:Y:S01]  /*3ec00*/  FFMA R8, R245, R240, -R217 ;  /* 0x000000f0f5087223 */ /* 0x000fe200000008d9 */
[----:B------:R0:W1:Y:S02]  /*3ec10*/  MUFU.EX2 R27, R9 ;  /* 0x00000009001b7308 */ /* 0x0000640000000800 */
[----:B------:R0:W-:Y:S02]  /*3ec20*/  STS.U8 [R5+0x1b400], R23 ;  /* 0x01b4001705007388 */ /* 0x0001e40000000000 */
[----:B0-----:R-:W-:-:S02]  /*3ec30*/  FMUL R9, R8, 1.4426950216293334961 ;  /* 0x3fb8aa3b08097820 */ /* 0x001fc40000400000 */
[----:B------:R-:W4:Y:S02]  /*3ec40*/  LDL.LU R23, [R1+0x840] ;  /* 0x0008400001177983 */ /* 0x000f240000300800 */
[----:B------:R-:W0:Y:S02]  /*3ec50*/  MUFU.EX2 R26, R9 ;  /* 0x00000009001a7308 */ /* 0x000e240000000800 */
[----:B-1----:R-:W-:Y:S01]  /*3ec60*/  STL [R1+0x908], R27 ;  /* 0x0009081b01007387 */ /* 0x002fe20000100800 */
[----:B---3--:R-:W-:-:S03]  /*3ec70*/  FMNMX R216, R216, R0, !PT ;  /* 0x00000000d8d87209 */ /* 0x008fc60007800000 */
[----:B------:R1:W-:Y:S02]  /*3ec80*/  STS.U8 [R5+0x1b800], R224 ;  /* 0x01b800e005007388 */ /* 0x0003e40000000000 */
[----:B------:R-:W-:Y:S02]  /*3ec90*/  FFMA R8, R225, R240, -R216 ;  /* 0x000000f0e1087223 */ /* 0x000fe400000008d8 */
[----:B------:R-:W3:Y:S04]  /*3eca0*/  LDL.LU R225, [R1+0x61c] ;  /* 0x00061c0001e17983 */ /* 0x000ee80000300800 */
[----:B-1----:R-:W3:Y:S04]  /*3ecb0*/  LDL.LU R224, [R1+0x824] ;  /* 0x0008240001e07983 */ /* 0x002ee80000300800 */
[----:B0-----:R-:W-:Y:S04]  /*3ecc0*/  STL [R1+0x8ec], R26 ;  /* 0x0008ec1a01007387 */ /* 0x001fe80000100800 */
[----:B--2---:R0:W-:Y:S04]  /*3ecd0*/  STS.U8 [R5+0x1bc00], R223 ;  /* 0x01bc00df05007388 */ /* 0x0041e80000000000 */
[----:B0-----:R-:W2:Y:S01]  /*3ece0*/  LDL.LU R223, [R1+0x620] ;  /* 0x0006200001df7983 */ /* 0x001ea20000300800 */
[----:B------:R-:W-:-:S04]  /*3ecf0*/  FMUL R9, R8, 1.4426950216293334961 ;  /* 0x3fb8aa3b08097820 */ /* 0x000fc80000400000 */
[----:B------:R-:W0:Y:S01]  /*3ed00*/  MUFU.EX2 R28, R9 ;  /* 0x00000009001c7308 */ /* 0x000e220000000800 */
[----:B----4-:R1:W-:Y:S04]  /*3ed10*/  STS.U8 [R5+0x1c000], R222 ;  /* 0x01c000de05007388 */ /* 0x0103e80000000000 */
[----:B0-----:R-:W-:Y:S04]  /*3ed20*/  STL [R1+0x8d4], R28 ;  /* 0x0008d41c01007387 */ /* 0x001fe80000100800 */
[----:B-1----:R-:W4:Y:S01]  /*3ed30*/  LDL.LU R222, [R1+0x804] ;  /* 0x0008040001de7983 */ /* 0x002f220000300800 */
[----:B------:R-:W-:-:S04]  /*3ed40*/  FFMA R8, R243, R240, -R216 ;  /* 0x000000f0f3087223 */ /* 0x000fc800000008d8 */
[----:B------:R-:W-:Y:S01]  /*3ed50*/  FMUL R9, R8, 1.4426950216293334961 ;  /* 0x3fb8aa3b08097820 */ /* 0x000fe20000400000 */
[----:B------:R-:W-:-:S03]  /*3ed60*/  FFMA R8, R22, R240, -R217 ;  /* 0x000000f016087223 */ /* 0x000fc600000008d9 */
[----:B------:R0:W1:Y:S02]  /*3ed70*/  MUFU.EX2 R22, R9 ;  /* 0x0000000900167308 */ /* 0x0000640000000800 */
[----:B0-----:R-:W-:Y:S01]  /*3ed80*/  FMUL R9, R8, 1.4426950216293334961 ;  /* 0x3fb8aa3b08097820 */ /* 0x001fe20000400000 */
[----:B------:R-:W-:-:S05]  /*3ed90*/  FFMA R8, R244, R240, -R217 ;  /* 0x000000f0f4087223 */ /* 0x000fca00000008d9 */
[----:B------:R0:W1:Y:S01]  /*3eda0*/  MUFU.EX2 R18, R9 ;  /* 0x0000000900127308 */ /* 0x0000620000000800 */
[----:B------:R0:W-:Y:S02]  /*3edb0*/  STS.U8 [R5+0x17c00], R155 ;  /* 0x017c009b05007388 */ /* 0x0001e40000000000 */
[----:B0-----:R-:W-:Y:S02]  /*3edc0*/  FMUL R9, R8, 1.4426950216293334961 ;  /* 0x3fb8aa3b08097820 */ /* 0x001fe40000400000 */
[----:B------:R-:W4:Y:S03]  /*3edd0*/  LDL.LU R155, [R1+0x624] ;  /* 0x00062400019b7983 */ /* 0x000f260000300800 */
[----:B------:R0:W0:Y:S01]  /*3ede0*/  MUFU.EX2 R11, R9 ;  /* 0x00000009000b7308 */ /* 0x0000220000000800 */
[----:B------:R-:W-:Y:S01]  /*3edf0*/  FFMA R8, R221, R240, -R216 ;  /* 0x000000f0dd087223 */ /* 0x000fe200000008d8 */
[----:B------:R0:W-:Y:S04]  /*3ee00*/  STS.U8 [R5+0x18400], R154 ;  /* 0x0184009a05007388 */ /* 0x0001e80000000000 */
[----:B-1----:R-:W-:Y:S04]  /*3ee10*/  STL [R1+0x8b8], R22 ;  /* 0x0008b81601007387 */ /* 0x002fe80000100800 */
[----:B------:R1:W-:Y:S01]  /*3ee20*/  STS.U8 [R5+0x18c00], R153 ;  /* 0x018c009905007388 */ /* 0x0003e20000000000 */
[----:B0-----:R-:W-:-:S03]  /*3ee30*/  FMUL R9, R8, 1.4426950216293334961 ;  /* 0x3fb8aa3b08097820 */ /* 0x001fc60000400000 */
[----:B------:R-:W4:Y:S04]  /*3ee40*/  LDL.LU R154, [R1+0x7e8] ;  /* 0x0007e800019a7983 */ /* 0x000f280000300800 */
[----:B------:R0:W-:Y:S04]  /*3ee50*/  STS.U8 [R5+0x19400], R152 ;  /* 0x0194009805007388 */ /* 0x0001e80000000000 */
[----:B-1----:R-:W4:Y:S01]  /*3ee60*/  LDL.LU R153, [R1+0x628] ;  /* 0x0006280001997983 */ /* 0x002f220000300800 */
[----:B------:R1:W1:Y:S03]  /*3ee70*/  MUFU.EX2 R25, R9 ;  /* 0x0000000900197308 */ /* 0x0002660000000800 */
[----:B------:R1:W-:Y:S04]  /*3ee80*/  STS.U8 [R5+0x1c800], R23 ;  /* 0x01c8001705007388 */ /* 0x0003e80000000000 */
[----:B0-----:R-:W4:Y:S04]  /*3ee90*/  LDL.LU R152, [R1+0x7c8] ;  /* 0x0007c80001987983 */ /* 0x001f280000300800 */
[----:B------:R-:W-:Y:S04]  /*3eea0*/  STL [R1+0x89c], R18 ;  /* 0x00089c1201007387 */ /* 0x000fe80000100800 */
[----:B-1----:R-:W4:Y:S04]  /*3eeb0*/  LDL.LU R23, [R1+0x62c] ;  /* 0x00062c0001177983 */ /* 0x002f280000300800 */
[----:B------:R-:W4:Y:S04]  /*3eec0*/  LDL.LU R245, [R1+0x7a8] ;  /* 0x0007a80001f57983 */ /* 0x000f280000300800 */
[----:B------:R-:W4:Y:S04]  /*3eed0*/  LDL.LU R243, [R1+0x630] ;  /* 0x0006300001f37983 */ /* 0x000f280000300800 */
[----:B------:R-:W-:Y:S04]  /*3eee0*/  STL [R1+0x87c], R11 ;  /* 0x00087c0b01007387 */ /* 0x000fe80000100800 */
[----:B------:R0:W-:Y:S04]  /*3eef0*/  STS.U8 [R5+0x1c400], R242 ;  /* 0x01c400f205007388 */ /* 0x0001e80000000000 */
[----:B------:R-:W4:Y:S04]  /*3ef00*/  LDL.LU R244, [R1+0x788] ;  /* 0x0007880001f47983 */ /* 0x000f280000300800 */
[----:B0-----:R-:W4:Y:S04]  /*3ef10*/  LDL.LU R242, [R1+0x638] ;  /* 0x0006380001f27983 */ /* 0x001f280000300800 */
[----:B------:R-:W4:Y:S01]  /*3ef20*/  LDL.LU R221, [R1+0x768] ;  /* 0x0007680001dd7983 */ /* 0x000f220000300800 */
[----:B---3--:R-:W-:-:S03]  /*3ef30*/  FFMA R8, R225, R240, -R216 ;  /* 0x000000f0e1087223 */ /* 0x008fc600000008d8 */
[----:B------:R-:W3:Y:S01]  /*3ef40*/  LDL.LU R225, [R1+0x63c] ;  /* 0x00063c0001e17983 */ /* 0x000ee20000300800 */
[----:B------:R-:W-:-:S03]  /*3ef50*/  FMUL R9, R8, 1.4426950216293334961 ;  /* 0x3fb8aa3b08097820 */ /* 0x000fc60000400000 */
[----:B------:R0:W-:Y:S04]  /*3ef60*/  STS.U8 [R5+0x1cc00], R224 ;  /* 0x01cc00e005007388 */ /* 0x0001e80000000000 */
[----:B------:R-:W-:Y:S04]  /*3ef70*/  STL [R1+0x840], R25 ;  /* 0x0008401901007387 */ /* 0x000fe80000100800 */
[----:B0-----:R-:W3:Y:S01]  /*3ef80*/  LDL.LU R224, [R1+0x748] ;  /* 0x0007480001e07983 */ /* 0x001ee20000300800 */
[----:B--2---:R-:W-:-:S03]  /*3ef90*/  FFMA R8, R223, R240, -R217 ;  /* 0x000000f0df087223 */ /* 0x004fc600000008d9 */
[----:B------:R-:W2:Y:S04]  /*3efa0*/  LDL.LU R223, [R1+0x634] ;  /* 0x0006340001df7983 */ /* 0x000ea80000300800 */
[----:B----4-:R0:W-:Y:S04]  /*3efb0*/  STS.U8 [R5+0x1d000], R222 ;  /* 0x01d000de05007388 */ /* 0x0101e80000000000 */
[----:B0-----:R-:W4:Y:S01]  /*3efc0*/  LDL.LU R222, [R1+0x72c] ;  /* 0x00072c0001de7983 */ /* 0x001f220000300800 */
[----:B------:R0:W1:Y:S02]  /*3efd0*/  MUFU.EX2 R24, R9 ;  /* 0x0000000900187308 */ /* 0x0000640000000800 */
[----:B0-----:R-:W-:-:S06]  /*3efe0*/  FMUL R9, R8, 1.4426950216293334961 ;  /* 0x3fb8aa3b08097820 */ /* 0x001fcc0000400000 */
[----:B------:R0:W1:Y:S01]  /*3eff0*/  MUFU.EX2 R10, R9 ;  /* 0x00000009000a7308 */ /* 0x0000620000000800 */
[----:B------:R-:W-:-:S04]  /*3f000*/  FFMA R8, R155, R240, -R217 ;  /* 0x000000f09b087223 */ /* 0x000fc800000008d9 */
[----:B0-----:R-:W-:-:S04]  /*3f010*/  FMUL R9, R8, 1.4426950216293334961 ;  /* 0x3fb8aa3b08097820 */ /* 0x001fc80000400000 */
[----:B------:R0:W1:Y:S01]  /*3f020*/  MUFU.EX2 R7, R9 ;  /* 0x0000000900077308 */ /* 0x0000620000000800 */
[----:B------:R-:W-:-:S04]  /*3f030*/  FFMA R8, R153, R240, -R216 ;  /* 0x000000f099087223 */ /* 0x000fc800000008d8 */
[----:B0-----:R-:W-:Y:S01]  /*3f040*/  FMUL R9, R8, 1.4426950216293334961 ;  /* 0x3fb8aa3b08097820 */ /* 0x001fe20000400000 */
[----:B------:R-:W-:-:S03]  /*3f050*/  FFMA R8, R23, R240, -R216 ;  /* 0x000000f017087223 */ /* 0x000fc600000008d8 */
[----:B------:R0:W1:Y:S02]  /*3f060*/  MUFU.EX2 R23, R9 ;  /* 0x0000000900177308 */ /* 0x0000640000000800 */
[----:B0-----:R-:W-:Y:S01]  /*3f070*/  FMUL R9, R8, 1.4426950216293334961 ;  /* 0x3fb8aa3b08097820 */ /* 0x001fe20000400000 */
[----:B------:R-:W-:-:S05]  /*3f080*/  FFMA R8, R243, R240, -R217 ;  /* 0x000000f0f3087223 */ /* 0x000fca00000008d9 */
[----:B------:R0:W1:Y:S02]  /*3f090*/  MUFU.EX2 R21, R9 ;  /* 0x0000000900157308 */ /* 0x0000640000000800 */
[----:B0-----:R-:W-:Y:S01]  /*3f0a0*/  FMUL R9, R8, 1.4426950216293334961 ;  /* 0x3fb8aa3b08097820 */ /* 0x001fe20000400000 */
[----:B------:R-:W-:-:S05]  /*3f0b0*/  FFMA R8, R242, R240, -R216 ;  /* 0x000000f0f2087223 */ /* 0x000fca00000008d8 */
[----:B------:R0:W1:Y:S02]  /*3f0c0*/  MUFU.EX2 R6, R9 ;  /* 0x0000000900067308 */ /* 0x0000640000000800 */
[----:B0-----:R-:W-:-:S06]  /*3f0d0*/  FMUL R9, R8, 1.4426950216293334961 ;  /* 0x3fb8aa3b08097820 */ /* 0x001fcc0000400000 */
[----:B------:R-:W0:Y:S01]  /*3f0e0*/  MUFU.EX2 R20, R9 ;  /* 0x0000000900147308 */ /* 0x000e220000000800 */
[----:B-1----:R-:W-:Y:S04]  /*3f0f0*/  STL [R1+0x824], R24 ;  /* 0x0008241801007387 */ /* 0x002fe80000100800 */
[----:B------:R-:W-:Y:S04]  /*3f100*/  STL [R1+0x860], R10 ;  /* 0x0008600a01007387 */ /* 0x000fe80000100800 */
[----:B------:R-:W-:Y:S04]  /*3f110*/  STL [R1+0x804], R7 ;  /* 0x0008040701007387 */ /* 0x000fe80000100800 */
[----:B------:R-:W-:Y:S04]  /*3f120*/  STL [R1+0x7c8], R23 ;  /* 0x0007c81701007387 */ /* 0x000fe80000100800 */
[----:B------:R-:W-:Y:S04]  /*3f130*/  STL [R1+0x7a8], R21 ;  /* 0x0007a81501007387 */ /* 0x000fe80000100800 */
[----:B------:R-:W-:Y:S04]  /*3f140*/  STL [R1+0x7e8], R6 ;  /* 0x0007e80601007387 */ /* 0x000fe80000100800 */
[----:B0-----:R-:W-:Y:S04]  /*3f150*/  STL [R1+0x788], R20 ;  /* 0x0007881401007387 */ /* 0x001fe80000100800 */
[----:B------:R0:W-:Y:S04]  /*3f160*/  STS.U8 [R5+0x16c00], R158 ;  /* 0x016c009e05007388 */ /* 0x0001e80000000000 */
[----:B------:R1:W-:Y:S04]  /*3f170*/  STS.U8 [R5+0x17000], R157 ;  /* 0x0170009d05007388 */ /* 0x0003e80000000000 */
[----:B------:R1:W-:Y:S04]  /*3f180*/  STS.U8 [R5+0x17800], R156 ;  /* 0x0178009c05007388 */ /* 0x0003e80000000000 */
[----:B------:R1:W-:Y:S04]  /*3f190*/  STS.U8 [R5+0x1d400], R154 ;  /* 0x01d4009a05007388 */ /* 0x0003e80000000000 */
[----:B------:R1:W-:Y:S04]  /*3f1a0*/  STS.U8 [R5+0x1d800], R152 ;  /* 0x01d8009805007388 */ /* 0x0003e80000000000 */
[----:B------:R1:W-:Y:S04]  /*3f1b0*/  STS.U8 [R5+0x1dc00], R245 ;  /* 0x01dc00f505007388 */ /* 0x0003e80000000000 */
[----:B------:R1:W-:Y:S04]  /*3f1c0*/  STS.U8 [R5+0x1e000], R244 ;  /* 0x01e000f405007388 */ /* 0x0003e80000000000 */
[----:B------:R1:W-:Y:S01]  /*3f1d0*/  STS.U8 [R5+0x1e400], R221 ;  /* 0x01e400dd05007388 */ /* 0x0003e20000000000 */
[----:B---3--:R-:W-:-:S04]  /*3f1e0*/  FFMA R8, R225, R240, -R216 ;  /* 0x000000f0e1087223 */ /* 0x008fc800000008d8 */
[----:B------:R-:W-:-:S04]  /*3f1f0*/  FMUL R9, R8, 1.4426950216293334961 ;  /* 0x3fb8aa3b08097820 */ /* 0x000fc80000400000 */
[----:B------:R-:W3:Y:S01]  /*3f200*/  MUFU.EX2 R19, R9 ;  /* 0x0000000900137308 */ /* 0x000ee20000000800 */
[----:B--2---:R-:W-:-:S04]  /*3f210*/  FFMA R8, R223, R240, -R217 ;  /* 0x000000f0df087223 */ /* 0x004fc800000008d9 */
[----:B------:R-:W-:-:S04]  /*3f220*/  FMUL R8, R8, 1.4426950216293334961 ;  /* 0x3fb8aa3b08087820 */ /* 0x000fc80000400000 */
[----:B------:R-:W2:Y:S01]  /*3f230*/  MUFU.EX2 R3, R8 ;  /* 0x0000000800037308 */ /* 0x000ea20000000800 */
[----:B---3--:R-:W-:Y:S04]  /*3f240*/  STL [R1+0x768], R19 ;  /* 0x0007681301007387 */ /* 0x008fe80000100800 */
[----:B--2---:R-:W-:Y:S04]  /*3f250*/  STL [R1+0x748], R3 ;  /* 0x0007480301007387 */ /* 0x004fe80000100800 */
[----:B------:R-:W2:Y:S04]  /*3f260*/  LDL.LU R173, [R1+0xea4] ;  /* 0x000ea40001ad7983 */ /* 0x000ea80000300800 */
        /* <DEDUP_REMOVED lines=14> */
[----:B0-----:R-:W3:Y:S04]  /*3f350*/  LDL.LU R158, [R1+0xccc] ;  /* 0x000ccc00019e7983 */ /* 0x001ee80000300800 */
[----:B-1----:R-:W3:Y:S04]  /*3f360*/  LDL.LU R157, [R1+0xcac] ;  /* 0x000cac00019d7983 */ /* 0x002ee80000300800 */
        /* <DEDUP_REMOVED lines=10> */
[----:B------:R0:W-:Y:S04]  /*3f410*/  STS.U8 [R5+0x1e800], R224 ;  /* 0x01e800e005007388 */ /* 0x0001e80000000000 */
[----:B------:R-:W3:Y:S04]  /*3f420*/  LDL.LU R225, [R1+0xb4c] ;  /* 0x000b4c0001e17983 */ /* 0x000ee80000300800 */
[----:B0-----:R-:W3:Y:S04]  /*3f430*/  LDL.LU R224, [R1+0xb2c] ;  /* 0x000b2c0001e07983 */ /* 0x001ee80000300800 */
[----:B----4-:R0:W-:Y:S04]  /*3f440*/  STS.U8 [R5+0x1ec00], R222 ;  /* 0x01ec00de05007388 */ /* 0x0101e80000000000 */
[----:B------:R-:W4:Y:S04]  /*3f450*/  LDL.LU R223, [R1+0xb0c] ;  /* 0x000b0c0001df7983 */ /* 0x000f280000300800 */
[----:B0-----:R-:W4:Y:S04]  /*3f460*/  LDL.LU R222, [R1+0xaec] ;  /* 0x000aec0001de7983 */ /* 0x001f280000300800 */
[----:B------:R-:W-:Y:S04]  /*3f470*/  STS.U8 [R5+0x1f000], R239 ;  /* 0x01f000ef05007388 */ /* 0x000fe80000000000 */
[----:B------:R-:W-:Y:S04]  /*3f480*/  STS.U8 [R5+0x1f400], R237 ;  /* 0x01f400ed05007388 */ /* 0x000fe80000000000 */
[----:B------:R-:W-:Y:S04]  /*3f490*/  STS.U8 [R5+0x1f800], R234 ;  /* 0x01f800ea05007388 */ /* 0x000fe80000000000 */
[----:B------:R-:W-:Y:S04]  /*3f4a0*/  STS.U8 [R5+0x1fc00], R229 ;  /* 0x01fc00e505007388 */ /* 0x000fe80000000000 */
[----:B--2---:R0:W-:Y:S04]  /*3f4b0*/  STS.U8 [R17+0x10080], R173 ;  /* 0x010080ad11007388 */ /* 0x0041e80000000000 */
[----:B---3--:R1:W-:Y:S04]  /*3f4c0*/  STS.U8 [R17+0x10480], R172 ;  /* 0x010480ac11007388 */ /* 0x0083e80000000000 */
[----:B------:R2:W-:Y:S04]  /*3f4d0*/  STS.U8 [R17+0x10880], R171 ;  /* 0x010880ab11007388 */ /* 0x0005e80000000000 */
[----:B0-----:R-:W3:Y:S04]  /*3f4e0*/  LDL.LU R173, [R1+0xacc] ;  /* 0x000acc0001ad7983 */ /* 0x001ee80000300800 */
[----:B-1----:R-:W3:Y:S04]  /*3f4f0*/  LDL.LU R172, [R1+0xaac] ;  /* 0x000aac0001ac7983 */ /* 0x002ee80000300800 */
[----:B------:R0:W-:Y:S04]  /*3f500*/  STS.U8 [R17+0x10c80], R170 ;  /* 0x010c80aa11007388 */ /* 0x0001e80000000000 */
[----:B--2---:R-:W2:Y:S04]  /*3f510*/  LDL.LU R171, [R1+0xa8c] ;  /* 0x000a8c0001ab7983 */ /* 0x004ea80000300800 */
        /* <DEDUP_REMOVED lines=51> */
[----:B----4-:R0:W-:Y:S04]  /*3f850*/  STS.U8 [R17+0x17480], R223 ;  /* 0x017480df11007388 */ /* 0x0101e80000000000 */
[----:B------:R1:W-:Y:S04]  /*3f860*/  STS.U8 [R17+0x17880], R222 ;  /* 0x017880de11007388 */ /* 0x0003e80000000000 */
[----:B0-----:R-:W4:Y:S04]  /*3f870*/  LDL.LU R223, [R1+0x724] ;  /* 0x0007240001df7983 */ /* 0x001f280000300800 */
[----:B-1----:R-:W4:Y:S04]  /*3f880*/  LDL.LU R222, [R1+0x708] ;  /* 0x0007080001de7983 */ /* 0x002f280000300800 */
[----:B---3--:R0:W-:Y:S04]  /*3f890*/  STS.U8 [R17+0x17c80], R173 ;  /* 0x017c80ad11007388 */ /* 0x0081e80000000000 */
        /* <DEDUP_REMOVED lines=57> */
[----:B----4-:R0:W-:Y:S04]  /*3fc30*/  STS.U8 [R17+0x1f080], R223 ;  /* 0x01f080df11007388 */ /* 0x0101e80000000000 */
[----:B------:R1:W-:Y:S04]  /*3fc40*/  STS.U8 [R17+0x1f480], R222 ;  /* 0x01f480de11007388 */ /* 0x0003e80000000000 */
[----:B0-----:R-:W4:Y:S04]  /*3fc50*/  LDL.LU R223, [R1+0xb08] ;  /* 0x000b080001df7983 */ /* 0x001f280000300800 */
[----:B-1----:R-:W4:Y:S04]  /*3fc60*/  LDL.LU R222, [R1+0xae8] ;  /* 0x000ae80001de7983 */ /* 0x002f280000300800 */
[----:B------:R-:W-:Y:S04]  /*3fc70*/  STS.U8 [R17+0x1f880], R248 ;  /* 0x01f880f811007388 */ /* 0x000fe80000000000 */
[----:B------:R-:W-:Y:S04]  /*3fc80*/  STS.U8 [R17+0x1fc80], R232 ;  /* 0x01fc80e811007388 */ /* 0x000fe80000000000 */
[----:B------:R-:W-:Y:S04]  /*3fc90*/  STL [R1+0x229c], R17 ;  /* 0x00229c1101007387 */ /* 0x000fe80000100800 */
[----:B---3--:R0:W-:Y:S04]  /*3fca0*/  STS.U8 [R16+0x10100], R173 ;  /* 0x010100ad10007388 */ /* 0x0081e80000000000 */
[----:B--2---:R1:W-:Y:S04]  /*3fcb0*/  STS.U8 [R16+0x10500], R172 ;  /* 0x010500ac10007388 */ /* 0x0043e80000000000 */
[----:B0-----:R-:W2:Y:S04]  /*3fcc0*/  LDL.LU R173, [R1+0xac8] ;  /* 0x000ac80001ad7983 */ /* 0x001ea80000300800 */
        /* <DEDUP_REMOVED lines=59> */
[----:B---3--:R0:W-:Y:S04]  /*40080*/  STS.U8 [R16+0x18100], R172 ;  /* 0x018100ac10007388 */ /* 0x0081e80000000000 */
[----:B--2---:R1:W-:Y:S04]  /*40090*/  STS.U8 [R16+0x18500], R171 ;  /* 0x018500ab10007388 */ /* 0x0043e80000000000 */
[----:B0-----:R-:W2:Y:S04]  /*400a0*/  LDL.LU R172, [R1+0xe9c] ;  /* 0x000e9c0001ac7983 */ /* 0x001ea80000300800 */
[----:B------:R0:W-:Y:S04]  /*400b0*/  STS.U8 [R16+0x18900], R170 ;  /* 0x018900aa10007388 */ /* 0x0001e80000000000 */
[----:B-1----:R-:W3:Y:S04]  /*400c0*/  LDL.LU R171, [R1+0xe80] ;  /* 0x000e800001ab7983 */ /* 0x002ee80000300800 */
[----:B------:R1:W-:Y:S04]  /*400d0*/  STS.U8 [R16+0x18d00], R169 ;  /* 0x018d00a910007388 */ /* 0x0003e80000000000 */
[----:B0-----:R-:W3:Y:S04]  /*400e0*/  LDL.LU R170, [R1+0xe64] ;  /* 0x000e640001aa7983 */ /* 0x001ee80000300800 */
        /* <DEDUP_REMOVED lines=48> */
[----:B-1----:R-:W3:Y:S04]  /*403f0*/  LDL.LU R224, [R1+0xb44] ;  /* 0x000b440001e07983 */ /* 0x002ee80000300800 */
[----:B----4-:R0:W-:Y:S04]  /*40400*/  STS.U8 [R16+0x1f100], R223 ;  /* 0x01f100df10007388 */ /* 0x0101e80000000000 */
[----:B------:R1:W-:Y:S04]  /*40410*/  STS.U8 [R16+0x1f500], R222 ;  /* 0x01f500de10007388 */ /* 0x0003e80000000000 */
[----:B0-----:R-:W4:Y:S04]  /*40420*/  LDL.LU R223, [R1+0xb24] ;  /* 0x000b240001df7983 */ /* 0x001f280000300800 */
[----:B-1----:R-:W4:Y:S04]  /*40430*/  LDL.LU R222, [R1+0xb04] ;  /* 0x000b040001de7983 */ /* 0x002f280000300800 */
[----:B------:R0:W-:Y:S04]  /*40440*/  STS.U8 [R16+0x17d00], R173 ;  /* 0x017d00ad10007388 */ /* 0x0001e80000000000 */
[----:B------:R-:W-:Y:S04]  /*40450*/  STS.U8 [R16+0x1f900], R246 ;  /* 0x01f900f610007388 */ /* 0x000fe80000000000 */
[----:B------:R-:W-:Y:S04]  /*40460*/  STS.U8 [R16+0x1fd00], R231 ;  /* 0x01fd00e710007388 */ /* 0x000fe80000000000 */
[----:B------:R-:W-:Y:S04]  /*40470*/  STL [R1+0x22a0], R16 ;  /* 0x0022a01001007387 */ /* 0x000fe80000100800 */
[----:B0-----:R-:W4:Y:S04]  /*40480*/  LDL.LU R173, [R1+0xae4] ;  /* 0x000ae40001ad7983 */ /* 0x001f280000300800 */
[----:B--2---:R0:W-:Y:S04]  /*40490*/  STS.U8 [R15+0x10180], R172 ;  /* 0x010180ac0f007388 */ /* 0x0041e80000000000 */
[----:B---3--:R1:W-:Y:S04]  /*404a0*/  STS.U8 [R15+0x10580], R171 ;  /* 0x010580ab0f007388 */ /* 0x0083e80000000000 */
        /* <DEDUP_REMOVED lines=132> */
[----:B-1----:R-:W2:Y:S04]  /*40cf0*/  LDL.LU R169, [R1+0xa60] ;  /* 0x000a600001a97983 */ /* 0x002ea80000300800 */
        /* <DEDUP_REMOVED lines=80> */
[----:B0-----:R-:W3:Y:S04]  /*41200*/  LDL.LU R155, [R1+0xcdc] ;  /* 0x000cdc00019b7983 */ /* 0x001ee80000300800 */
[----:B------:R-:W-:Y:S04]  /*41210*/  STS.U8 [R14+0x1c600], R154 ;  /* 0x01c6009a0e007388 */ /* 0x000fe80000000000 */
[----:B------:R-:W-:Y:S04]  /*41220*/  STS.U8 [R14+0x1ca00], R153 ;  /* 0x01ca00990e007388 */ /* 0x000fe80000000000 */
[----:B------:R-:W-:Y:S04]  /*41230*/  STS.U8 [R14+0x1ce00], R152 ;  /* 0x01ce00980e007388 */ /* 0x000fe80000000000 */
[----:B------:R-:W-:Y:S04]  /*41240*/  STS.U8 [R14+0x1d200], R245 ;  /* 0x01d200f50e007388 */ /* 0x000fe80000000000 */
[----:B------:R-:W-:Y:S04]  /*41250*/  STS.U8 [R14+0x1d600], R243 ;  /* 0x01d600f30e007388 */ /* 0x000fe80000000000 */
[----:B------:R0:W-:Y:S04]  /*41260*/  STS.U8 [R14+0x1e200], R221 ;  /* 0x01e200dd0e007388 */ /* 0x0001e80000000000 */
[----:B0-----:R-:W3:Y:S04]  /*41270*/  LDL.LU R221, [R1+0xcbc] ;  /* 0x000cbc0001dd7983 */ /* 0x001ee80000300800 */
[----:B------:R0:W-:Y:S04]  /*41280*/  STS.U8 [R14+0x1ea00], R224 ;  /* 0x01ea00e00e007388 */ /* 0x0001e80000000000 */
[----:B------:R1:W-:Y:S04]  /*41290*/  STS.U8 [R14+0x1e600], R225 ;  /* 0x01e600e10e007388 */ /* 0x0003e80000000000 */
[----:B0-----:R-:W3:Y:S04]  /*412a0*/  LDL.LU R224, [R1+0xc9c] ;  /* 0x000c9c0001e07983 */ /* 0x001ee80000300800 */
[----:B------:R-:W3:Y:S04]  /*412b0*/  LDL.LU R154, [R1+0xc7c] ;  /* 0x000c7c00019a7983 */ /* 0x000ee80000300800 */
[----:B-1----:R-:W3:Y:S04]  /*412c0*/  LDL.LU R225, [R1+0xc5c] ;  /* 0x000c5c0001e17983 */ /* 0x002ee80000300800 */
[----:B------:R-:W3:Y:S04]  /*412d0*/  LDL.LU R153, [R1+0xc3c] ;  /* 0x000c3c0001997983 */ /* 0x000ee80000300800 */
[----:B------:R-:W3:Y:S04]  /*412e0*/  LDL.LU R152, [R1+0xc1c] ;  /* 0x000c1c0001987983 */ /* 0x000ee80000300800 */
[----:B------:R-:W3:Y:S04]  /*412f0*/  LDL.LU R245, [R1+0xbfc] ;  /* 0x000bfc0001f57983 */ /* 0x000ee80000300800 */
[----:B------:R0:W-:Y:S04]  /*41300*/  STS.U8 [R14+0x1da00], R244 ;  /* 0x01da00f40e007388 */ /* 0x0001e80000000000 */
[----:B------:R-:W3:Y:S04]  /*41310*/  LDL.LU R243, [R1+0xbdc] ;  /* 0x000bdc0001f37983 */ /* 0x000ee80000300800 */
[----:B------:R1:W-:Y:S04]  /*41320*/  STS.U8 [R14+0x1de00], R242 ;  /* 0x01de00f20e007388 */ /* 0x0003e80000000000 */
[----:B0-----:R-:W3:Y:S04]  /*41330*/  LDL.LU R244, [R1+0xbbc] ;  /* 0x000bbc0001f47983 */ /* 0x001ee80000300800 */
[----:B----4-:R0:W-:Y:S04]  /*41340*/  STS.U8 [R14+0x1ee00], R223 ;  /* 0x01ee00df0e007388 */ /* 0x0101e80000000000 */
        /* <DEDUP_REMOVED lines=11> */
[----:B------:R-:W-:Y:S04]  /*41400*/  STL [R1+0x22a8], R14 ;  /* 0x0022a80e01007387 */ /* 0x000fe80000100800 */
[----:B--2---:R-:W-:Y:S04]  /*41410*/  STS.U8 [R13+0x10280], R169 ;  /* 0x010280a90d007388 */ /* 0x004fe80000000000 */
        /* <DEDUP_REMOVED lines=15> */
[----:B0-----:R-:W2:Y:S04]  /*41510*/  LDL.LU R221, [R1+0xb3c] ;  /* 0x000b3c0001dd7983 */ /* 0x001ea80000300800 */
[----:B------:R0:W-:Y:S04]  /*41520*/  STS.U8 [R13+0x14280], R224 ;  /* 0x014280e00d007388 */ /* 0x0001e80000000000 */
[----:B0-----:R-:W3:Y:S04]  /*41530*/  LDL.LU R224, [R1+0xb1c] ;  /* 0x000b1c0001e07983 */ /* 0x001ee80000300800 */
[----:B------:R0:W-:Y:S04]  /*41540*/  STS.U8 [R13+0x14a80], R225 ;  /* 0x014a80e10d007388 */ /* 0x0001e80000000000 */
[----:B0-----:R-:W2:Y:S04]  /*41550*/  LDL.LU R225, [R1+0xafc] ;  /* 0x000afc0001e17983 */ /* 0x001ea80000300800 */
        /* <DEDUP_REMOVED lines=15> */
[----:B----4-:R0:W-:Y:S04]  /*41650*/  STS.U8 [R13+0x16680], R223 ;  /* 0x016680df0d007388 */ /* 0x0101e80000000000 */
[----:B------:R-:W4:Y:S04]  /*41660*/  LDL.LU R155, [R1+0x8f8] ;  /* 0x0008f800019b7983 */ /* 0x000f280000300800 */
[----:B------:R1:W-:Y:S04]  /*41670*/  STS.U8 [R13+0x16a80], R222 ;  /* 0x016a80de0d007388 */ /* 0x0003e80000000000 */
[----:B0-----:R-:W4:Y:S04]  /*41680*/  LDL.LU R223, [R1+0x8d8] ;  /* 0x0008d80001df7983 */ /* 0x001f280000300800 */
[----:B-1----:R-:W4:Y:S04]  /*41690*/  LDL.LU R222, [R1+0x8b4] ;  /* 0x0008b40001de7983 */ /* 0x002f280000300800 */
[----:B------:R0:W-:Y:S04]  /*416a0*/  STS.U8 [R13+0x14680], R154 ;  /* 0x0146809a0d007388 */ /* 0x0001e80000000000 */
[----:B0-----:R-:W4:Y:S04]  /*416b0*/  LDL.LU R154, [R1+0x894] ;  /* 0x00089400019a7983 */ /* 0x001f280000300800 */
        /* <DEDUP_REMOVED lines=11> */
[----:B------:R-:W3:Y:S04]  /*41770*/  LDL.LU R243, [R1+0x7f0] ;  /* 0x0007f00001f37983 */ /* 0x000ee80000300800 */
[----:B------:R-:W3:Y:S04]  /*41780*/  LDL.LU R244, [R1+0x7d0] ;  /* 0x0007d00001f47983 */ /* 0x000ee80000300800 */
[----:B--2---:R0:W-:Y:S04]  /*41790*/  STS.U8 [R13+0x16e80], R221 ;  /* 0x016e80dd0d007388 */ /* 0x0041e80000000000 */
[----:B------:R-:W2:Y:S04]  /*417a0*/  LDL.LU R242, [R1+0x7b0] ;  /* 0x0007b00001f27983 */ /* 0x000ea80000300800 */
[----:B------:R1:W-:Y:S04]  /*417b0*/  STS.U8 [R13+0x17680], R225 ;  /* 0x017680e10d007388 */ /* 0x0003e80000000000 */
[----:B0-----:R-:W2:Y:S04]  /*417c0*/  LDL.LU R221, [R1+0x790] ;  /* 0x0007900001dd7983 */ /* 0x001ea80000300800 */
[----:B-1----:R-:W2:Y:S04]  /*417d0*/  LDL.LU R225, [R1+0x770] ;  /* 0x0007700001e17983 */ /* 0x002ea80000300800 */
[----:B----4-:R0:W-:Y:S04]  /*417e0*/  STS.U8 [R13+0x1ba80], R223 ;  /* 0x01ba80df0d007388 */ /* 0x0101e80000000000 */
        /* <DEDUP_REMOVED lines=32> */
[----:B------:R1:W-:Y:S04]  /*419f0*/  STS.U8 [R13+0x1d680], R243 ;  /* 0x01d680f30d007388 */ /* 0x0003e80000000000 */
[----:B0-----:R-:W3:Y:S04]  /*41a00*/  LDL.LU R153, [R1+0xcf8] ;  /* 0x000cf80001997983 */ /* 0x001ee80000300800 */
[----:B------:R0:W-:Y:S04]  /*41a10*/  STS.U8 [R13+0x1da80], R244 ;  /* 0x01da80f40d007388 */ /* 0x0001e80000000000 */
[----:B-1----:R-:W3:Y:S04]  /*41a20*/  LDL.LU R243, [R1+0xcd8] ;  /* 0x000cd80001f37983 */ /* 0x002ee80000300800 */
[----:B--2---:R1:W-:Y:S04]  /*41a30*/  STS.U8 [R13+0x1de80], R242 ;  /* 0x01de80f20d007388 */ /* 0x0043e80000000000 */
[----:B0-----:R-:W2:Y:S04]  /*41a40*/  LDL.LU R244, [R1+0xcb8] ;  /* 0x000cb80001f47983 */ /* 0x001ea80000300800 */
[----:B------:R0:W-:Y:S04]  /*41a50*/  STS.U8 [R13+0x1e280], R221 ;  /* 0x01e280dd0d007388 */ /* 0x0001e80000000000 */
[----:B-1----:R-:W2:Y:S04]  /*41a60*/  LDL.LU R242, [R1+0xc98] ;  /* 0x000c980001f27983 */ /* 0x002ea80000300800 */
[----:B----4-:R1:W-:Y:S04]  /*41a70*/  STS.U8 [R13+0x1ea80], R223 ;  /* 0x01ea80df0d007388 */ /* 0x0103e80000000000 */
[----:B0-----:R-:W4:Y:S04]  /*41a80*/  LDL.LU R221, [R1+0xc78] ;  /* 0x000c780001dd7983 */ /* 0x001f280000300800 */
[----:B------:R0:W-:Y:S04]  /*41a90*/  STS.U8 [R13+0x1ee80], R222 ;  /* 0x01ee80de0d007388 */ /* 0x0001e80000000000 */
[----:B-1----:R-:W4:Y:S04]  /*41aa0*/  LDL.LU R223, [R1+0xc58] ;  /* 0x000c580001df7983 */ /* 0x002f280000300800 */
[----:B0-----:R-:W4:Y:S04]  /*41ab0*/  LDL.LU R222, [R1+0xc38] ;  /* 0x000c380001de7983 */ /* 0x001f280000300800 */
[----:B------:R0:W-:Y:S04]  /*41ac0*/  STS.U8 [R13+0x1ce80], R152 ;  /* 0x01ce80980d007388 */ /* 0x0001e80000000000 */
[----:B------:R1:W-:Y:S04]  /*41ad0*/  STS.U8 [R13+0x1d280], R245 ;  /* 0x01d280f50d007388 */ /* 0x0003e80000000000 */
[----:B------:R1:W-:Y:S04]  /*41ae0*/  STS.U8 [R13+0x1e680], R225 ;  /* 0x01e680e10d007388 */ /* 0x0003e80000000000 */
[----:B0-----:R-:W4:Y:S04]  /*41af0*/  LDL.LU R152, [R1+0xc18] ;  /* 0x000c180001987983 */ /* 0x001f280000300800 */
[----:B-1----:R-:W4:Y:S04]  /*41b00*/  LDL.LU R245, [R1+0xbf8] ;  /* 0x000bf80001f57983 */ /* 0x002f280000300800 */
[----:B------:R-:W4:Y:S04]  /*41b10*/  LDL.LU R225, [R1+0xbd8] ;  /* 0x000bd80001e17983 */ /* 0x000f280000300800 */
        /* <DEDUP_REMOVED lines=9> */
[----:B------:R-:W-:Y:S04]  /*41bb0*/  STL [R1+0x22ac], R13 ;  /* 0x0022ac0d01007387 */ /* 0x000fe80000100800 */
        /* <DEDUP_REMOVED lines=23> */
[----:B------:R1:W-:Y:S04]  /*41d30*/  STS.U8 [R12+0x14f00], R222 ;  /* 0x014f00de0c007388 */ /* 0x0003e80000000000 */
[----:B0-----:R-:W4:Y:S04]  /*41d40*/  LDL.LU R223, [R1+0xb18] ;  /* 0x000b180001df7983 */ /* 0x001f280000300800 */
[----:B-1----:R-:W4:Y:S04]  /*41d50*/  LDL.LU R222, [R1+0xaf8] ;  /* 0x000af80001de7983 */ /* 0x002f280000300800 */
        /* <DEDUP_REMOVED lines=20> */
[----:B0-----:R-:W4:Y:S04]  /*41ea0*/  LDL.LU R225, [R1+0x8b0] ;  /* 0x0008b00001e17983 */ /* 0x001f280000300800 */
[----:B---3--:R0:W-:Y:S04]  /*41eb0*/  STS.U8 [R12+0x15f00], R224 ;  /* 0x015f00e00c007388 */ /* 0x0081e80000000000 */
[----:B0-----:R-:W3:Y:S04]  /*41ec0*/  LDL.LU R224, [R1+0x890] ;  /* 0x0008900001e07983 */ /* 0x001ee80000300800 */
[----:B--2---:R0:W-:Y:S04]  /*41ed0*/  STS.U8 [R12+0x16300], R243 ;  /* 0x016300f30c007388 */ /* 0x0041e80000000000 */
[----:B------:R1:W-:Y:S04]  /*41ee0*/  STS.U8 [R12+0x16700], R244 ;  /* 0x016700f40c007388 */ /* 0x0003e80000000000 */
[----:B0-----:R-:W2:Y:S04]  /*41ef0*/  LDL.LU R243, [R1+0x870] ;  /* 0x0008700001f37983 */ /* 0x001ea80000300800 */
[----:B----4-:R0:W-:Y:S04]  /*41f00*/  STS.U8 [R12+0x16b00], R242 ;  /* 0x016b00f20c007388 */ /* 0x0101e80000000000 */
        /* <DEDUP_REMOVED lines=23> */
[----:B0-----:R-:W4:Y:S04]  /*42080*/  LDL.LU R225, [R1+0x7ac] ;  /* 0x0007ac0001e17983 */ /* 0x001f280000300800 */
        /* <DEDUP_REMOVED lines=22> */
[----:B------:R-:W2:Y:S04]  /*421f0*/  LDL.LU R245, [R1+0xd10] ;  /* 0x000d100001f57983 */ /* 0x000ea80000300800 */
[----:B----4-:R1:W-:Y:S04]  /*42200*/  STS.U8 [R12+0x1cb00], R244 ;  /* 0x01cb00f40c007388 */ /* 0x0103e80000000000 */
        /* <DEDUP_REMOVED lines=8> */
[----:B0-----:R-:W2:Y:S04]  /*42290*/  LDL.LU R223, [R1+0xc70] ;  /* 0x000c700001df7983 */ /* 0x001ea80000300800 */
[----:B-1----:R-:W4:Y:S04]  /*422a0*/  LDL.LU R222, [R1+0xc50] ;  /* 0x000c500001de7983 */ /* 0x002f280000300800 */
[----:B------:R-:W-:Y:S04]  /*422b0*/  STS.U8 [R12+0x1f700], R249 ;  /* 0x01f700f90c007388 */ /* 0x000fe80000000000 */
[----:B------:R-:W-:Y:S04]  /*422c0*/  STS.U8 [R12+0x1fb00], R233 ;  /* 0x01fb00e90c007388 */ /* 0x000fe80000000000 */
[----:B------:R-:W-:Y:S04]  /*422d0*/  STS.U8 [R12+0x1ff00], R226 ;  /* 0x01ff00e20c007388 */ /* 0x000fe80000000000 */
[----:B------:R0:W-:Y:S04]  /*422e0*/  STS.U8 [R12+0x1df00], R225 ;  /* 0x01df00e10c007388 */ /* 0x0001e80000000000 */
[----:B0-----:R-:W4:Y:S04]  /*422f0*/  LDL.LU R225, [R1+0xc30] ;  /* 0x000c300001e17983 */ /* 0x001f280000300800 */
[----:B---3--:R0:W-:Y:S04]  /*42300*/  STS.U8 [R12+0x1e300], R224 ;  /* 0x01e300e00c007388 */ /* 0x0081e80000000000 */
[----:B------:R-:W-:Y:S04]  /*42310*/  STS.U8 [R12+0x1e700], R165 ;  /* 0x01e700a50c007388 */ /* 0x000fe80000000000 */
[----:B------:R-:W-:Y:S04]  /*42320*/  STS.U8 [R12+0x1eb00], R167 ;  /* 0x01eb00a70c007388 */ /* 0x000fe80000000000 */
[----:B0-----:R-:W3:Y:S04]  /*42330*/  LDL.LU R224, [R1+0xc10] ;  /* 0x000c100001e07983 */ /* 0x001ee80000300800 */
[----:B------:R-:W-:Y:S04]  /*42340*/  STS.U8 [R12+0x1ef00], R166 ;  /* 0x01ef00a60c007388 */ /* 0x000fe80000000000 */
[----:B------:R-:W-:Y:S04]  /*42350*/  STS.U8 [R12+0x1f300], R164 ;  /* 0x01f300a40c007388 */ /* 0x000fe80000000000 */
[----:B------:R-:W-:Y:S04]  /*42360*/  STL [R1+0x22b0], R12 ;  /* 0x0022b00c01007387 */ /* 0x000fe80000100800 */
[----:B--2---:R0:W-:Y:S04]  /*42370*/  STS.U8 [R4+0x14780], R223 ;  /* 0x014780df04007388 */ /* 0x0041e80000000000 */
[----:B----4-:R1:W-:Y:S04]  /*42380*/  STS.U8 [R4+0x14b80], R222 ;  /* 0x014b80de04007388 */ /* 0x0103e80000000000 */
[----:B0-----:R-:W2:Y:S04]  /*42390*/  LDL.LU R223, [R1+0xbf0] ;  /* 0x000bf00001df7983 */ /* 0x001ea80000300800 */
        /* <DEDUP_REMOVED lines=31> */
[----:B------:R0:W-:Y:S04]  /*42590*/  STS.U8 [R4+0x12f80], R152 ;  /* 0x012f809804007388 */ /* 0x0001e80000000000 */
[----:B------:R1:W-:Y:S04]  /*425a0*/  STS.U8 [R4+0x13380], R245 ;  /* 0x013380f504007388 */ /* 0x0003e80000000000 */
[----:B0-----:R-:W4:Y:S04]  /*425b0*/  LDL.LU R152, [R1+0x950] ;  /* 0x0009500001987983 */ /* 0x001f280000300800 */
[----:B-1----:R-:W4:Y:S04]  /*425c0*/  LDL.LU R245, [R1+0x930] ;  /* 0x0009300001f57983 */ /* 0x002f280000300800 */
[----:B------:R0:W-:Y:S04]  /*425d0*/  STS.U8 [R4+0x13780], R243 ;  /* 0x013780f304007388 */ /* 0x0001e80000000000 */
[----:B------:R1:W-:Y:S04]  /*425e0*/  STS.U8 [R4+0x13b80], R244 ;  /* 0x013b80f404007388 */ /* 0x0003e80000000000 */
[----:B0-----:R-:W4:Y:S04]  /*425f0*/  LDL.LU R243, [R1+0x910] ;  /* 0x0009100001f37983 */ /* 0x001f280000300800 */
[----:B-1----:R-:W4:Y:S04]  /*42600*/  LDL.LU R244, [R1+0x8f0] ;  /* 0x0008f00001f47983 */ /* 0x002f280000300800 */
[----:B------:R0:W-:Y:S04]  /*42610*/  STS.U8 [R4+0x13f80], R242 ;  /* 0x013f80f204007388 */ /* 0x0001e80000000000 */
[----:B------:R1:W-:Y:S04]  /*42620*/  STS.U8 [R4+0x14380], R221 ;  /* 0x014380dd04007388 */ /* 0x0003e80000000000 */
[----:B------:R1:W-:Y:S04]  /*42630*/  STS.U8 [R4+0x14f80], R225 ;  /* 0x014f80e104007388 */ /* 0x0003e80000000000 */
[----:B0-----:R-:W4:Y:S04]  /*42640*/  LDL.LU R242, [R1+0x8cc] ;  /* 0x0008cc0001f27983 */ /* 0x001f280000300800 */
[----:B-1----:R-:W4:Y:S04]  /*42650*/  LDL.LU R221, [R1+0x8ac] ;  /* 0x0008ac0001dd7983 */ /* 0x002f280000300800 */
[----:B------:R-:W4:Y:S04]  /*42660*/  LDL.LU R225, [R1+0x88c] ;  /* 0x00088c0001e17983 */ /* 0x000f280000300800 */
[----:B---3--:R0:W-:Y:S04]  /*42670*/  STS.U8 [R4+0x15380], R224 ;  /* 0x015380e004007388 */ /* 0x0081e80000000000 */
[----:B0-----:R-:W3:Y:S04]  /*42680*/  LDL.LU R224, [R1+0x86c] ;  /* 0x00086c0001e07983 */ /* 0x001ee80000300800 */
[----:B--2---:R0:W-:Y:S04]  /*42690*/  STS.U8 [R4+0x15780], R223 ;  /* 0x015780df04007388 */ /* 0x0041e80000000000 */
[----:B----4-:R1:W-:Y:S04]  /*426a0*/  STS.U8 [R4+0x15b80], R222 ;  /* 0x015b80de04007388 */ /* 0x0103e80000000000 */
[----:B0-----:R-:W2:Y:S04]  /*426b0*/  LDL.LU R223, [R1+0x84c] ;  /* 0x00084c0001df7983 */ /* 0x001ea80000300800 */
[----:B-1----:R-:W4:Y:S04]  /*426c0*/  LDL.LU R222, [R1+0x82c] ;  /* 0x00082c0001de7983 */ /* 0x002f280000300800 */
[----:B------:R0:W-:Y:S04]  /*426d0*/  STS.U8 [R4+0x1a780], R153 ;  /* 0x01a7809904007388 */ /* 0x0001e80000000000 */
        /* <DEDUP_REMOVED lines=10> */
[----:B------:R-:W-:Y:S04]  /*42780*/  STS.U8 [R4+0x1bf80], R221 ;  /* 0x01bf80dd04007388 */ /* 0x000fe80000000000 */
[----:B0-----:R-:W4:Y:S04]  /*42790*/  LDL.LU R242, [R1+0x77c] ;  /* 0x00077c0001f27983 */ /* 0x001f280000300800 */
[----:B------:R-:W-:Y:S04]  /*427a0*/  STS.U8 [R4+0x1c380], R225 ;  /* 0x01c380e104007388 */ /* 0x000fe80000000000 */
[----:B---3--:R-:W-:Y:S04]  /*427b0*/  STS.U8 [R4+0x1c780], R224 ;  /* 0x01c780e004007388 */ /* 0x008fe80000000000 */
[----:B--2---:R0:W-:Y:S04]  /*427c0*/  STS.U8 [R4+0x1cb80], R223 ;  /* 0x01cb80df04007388 */ /* 0x0041e80000000000 */
[----:B----4-:R1:W-:Y:S04]  /*427d0*/  STS.U8 [R4+0x1cf80], R222 ;  /* 0x01cf80de04007388 */ /* 0x0103e80000000000 */
[----:B0-----:R-:W2:Y:S04]  /*427e0*/  LDL.LU R223, [R1+0x75c] ;  /* 0x00075c0001df7983 */ /* 0x001ea80000300800 */
[----:B-1----:R-:W3:Y:S04]  /*427f0*/  LDL.LU R222, [R1+0x73c] ;  /* 0x00073c0001de7983 */ /* 0x002ee80000300800 */
[----:B------:R-:W4:Y:S04]  /*42800*/  LDL.LU R221, [R1+0x71c] ;  /* 0x00071c0001dd7983 */ /* 0x000f280000300800 */
[----:B------:R-:W2:Y:S04]  /*42810*/  LDL.LU R225, [R1+0x700] ;  /* 0x0007000001e17983 */ /* 0x000ea80000300800 */
[----:B------:R-:W3:Y:S01]  /*42820*/  LDL.LU R224, [R1+0xea8] ;  /* 0x000ea80001e07983 */ /* 0x000ee20000300800 */
[----:B------:R-:W-:-:S02]  /*42830*/  F2FP.SATFINITE.E4M3.F32.PACK_AB_MERGE_C R22, R22, R28, RZ ;  /* 0x0000001c1616723e */ /* 0x000fc400048070ff */
[----:B------:R-:W-:Y:S02]  /*42840*/  F2FP.SATFINITE.E4M3.F32.PACK_AB_MERGE_C R9, R24, R25, RZ ;  /* 0x000000191809723e */ /* 0x000fe400048070ff */
[----:B------:R-:W-:Y:S01]  /*42850*/  F2FP.SATFINITE.E4M3.F32.PACK_AB_MERGE_C R22, R26, R27, R22 ;  /* 0x0000001b1a16723e */ /* 0x000fe20004807016 */
[----:B------:R-:W3:Y:S04]  /*42860*/  LDL.LU.64 R24, [R1+0x400] ;  /* 0x0004000001187983 */ /* 0x000ee80000300a00 */
        /* <DEDUP_REMOVED lines=62> */
[----:B------:R0:W-:Y:S04]  /*42c50*/  STS.U8 [R4+0x18b80], R160 ;  /* 0x018b80a004007388 */ /* 0x0001e80000000000 */
[----:B------:R-:W3:Y:S04]  /*42c60*/  LDL.LU.64 R150, [R1+0x5f8] ;  /* 0x0005f80001967983 */ /* 0x000ee80000300a00 */
[----:B0-----:R-:W3:Y:S04]  /*42c70*/  LDL.LU R160, [R1+0x640] ;  /* 0x0006400001a07983 */ /* 0x001ee80000300800 */
[----:B------:R0:W-:Y:S04]  /*42c80*/  STS.U8 [R4+0x18f80], R159 ;  /* 0x018f809f04007388 */ /* 0x0001e80000000000 */
[----:B------:R1:W-:Y:S04]  /*42c90*/  STS.U8 [R4+0x19380], R158 ;  /* 0x0193809e04007388 */ /* 0x0003e80000000000 */
[----:B0-----:R-:W3:Y:S04]  /*42ca0*/  LDL.LU R159, [R1+0x644] ;  /* 0x00064400019f7983 */ /* 0x001ee80000300800 */
[----:B-1----:R-:W3:Y:S04]  /*42cb0*/  LDL.LU R158, [R1+0x648] ;  /* 0x00064800019e7983 */ /* 0x002ee80000300800 */
        /* <DEDUP_REMOVED lines=20> */
[----:B----4-:R0:W-:Y:S04]  /*42e00*/  STS.U8 [R4+0x1f380], R221 ;  /* 0x01f380dd04007388 */ /* 0x0101e80000000000 */
[----:B--2---:R1:W-:Y:S04]  /*42e10*/  STS.U8 [R4+0x1f780], R225 ;  /* 0x01f780e104007388 */ /* 0x0043e80000000000 */
[----:B0-----:R-:W2:Y:S04]  /*42e20*/  LDL.LU R221, [R1+0x678] ;  /* 0x0006780001dd7983 */ /* 0x001ea80000300800 */
[----:B-1----:R-:W4:Y:S04]  /*42e30*/  LDL.LU R225, [R1+0x67c] ;  /* 0x00067c0001e17983 */ /* 0x002f280000300800 */
[----:B---3--:R0:W-:Y:S04]  /*42e40*/  STS.U8 [R4+0x1ff80], R224 ;  /* 0x01ff80e004007388 */ /* 0x0081e80000000000 */
[----:B0-----:R-:W3:Y:S01]  /*42e50*/  LDL.LU R224, [R1+0x674] ;  /* 0x0006740001e07983 */ /* 0x001ee20000300800 */
[----:B------:R-:W-:-:S02]  /*42e60*/  F2FP.SATFINITE.E4M3.F32.PACK_AB_MERGE_C R8, R21, R23, RZ ;  /* 0x000000171508723e */ /* 0x000fc400048070ff */
[----:B------:R-:W-:Y:S02]  /*42e70*/  F2FP.SATFINITE.E4M3.F32.PACK_AB_MERGE_C R5, R19, R20, RZ ;  /* 0x000000141305723e */ /* 0x000fe400048070ff */
[----:B------:R-:W-:Y:S02]  /*42e80*/  F2FP.SATFINITE.E4M3.F32.PACK_AB_MERGE_C R9, R11, R18, R9 ;  /* 0x000000120b09723e */ /* 0x000fe40004807009 */
[----:B------:R-:W-:Y:S02]  /*42e90*/  F2FP.SATFINITE.E4M3.F32.PACK_AB_MERGE_C R8, R7, R10, R8 ;  /* 0x0000000a0708723e */ /* 0x000fe40004807008 */
[----:B------:R-:W-:Y:S02]  /*42ea0*/  F2FP.SATFINITE.E4M3.F32.PACK_AB_MERGE_C R5, R3, R6, R5 ;  /* 0x000000060305723e */ /* 0x000fe40004807005 */
[----:B------:R-:W-:Y:S02]  /*42eb0*/  SEL R23, R22, R9, !P3 ;  /* 0x0000000916177207 */ /* 0x000fe40005800000 */
[----:B------:R-:W-:-:S02]  /*42ec0*/  SEL R237, R9, R22, !P3 ;  /* 0x0000001609ed7207 */ /* 0x000fc40005800000 */
[----:B------:R-:W-:Y:S02]  /*42ed0*/  SEL R22, R8, R5, !P3 ;  /* 0x0000000508167207 */ /* 0x000fe40005800000 */
[----:B------:R-:W-:Y:S01]  /*42ee0*/  SEL R239, R5, R8, !P3 ;  /* 0x0000000805ef7207 */ /* 0x000fe20005800000 */
[----:B------:R-:W-:Y:S02]  /*42ef0*/  FADD R8, -R216, R0 ;  /* 0x00000000d8087221 */ /* 0x000fe40000000100 */
[----:B------:R-:W0:Y:S01]  /*42f00*/  S2R R0, SR_TID.X ;  /* 0x0000000000007919 */ /* 0x000e220000002100 */
[----:B------:R-:W-:Y:S01]  /*42f10*/  FADD R5, -R217, R2 ;  /* 0x00000002d9057221 */ /* 0x000fe20000000100 */
[----:B------:R-:W-:-:S03]  /*42f20*/  LOP3.LUT R246, R241, 0x1, RZ, 0x3c, !PT ;  /* 0x00000001f1f67812 */ /* 0x000fc600078e3cff */
[----:B------:R-:W-:Y:S02]  /*42f30*/  FMUL R9, R5, 1.4426950216293334961 ;  /* 0x3fb8aa3b05097820 */ /* 0x000fe40000400000 */
[----:B------:R-:W-:Y:S04]  /*42f40*/  SHFL.IDX PT, R5, R23, R241, 0x1f ;  /* 0x00001ff117057589 */ /* 0x000fe800000e0000 */
[----:B------:R-:W1:Y:S01]  /*42f50*/  SHFL.IDX PT, R237, R237, R246, 0x1f ;  /* 0x00001ff6eded7589 */ /* 0x000e6200000e0000 */
[----:B------:R-:W-:-:S03]  /*42f60*/  FMUL R8, R8, 1.4426950216293334961 ;  /* 0x3fb8aa3b08087820 */ /* 0x000fc60000400000 */
        /* <DEDUP_REMOVED lines=13> */
[----:B------:R1:W-:Y:S01]  /*43040*/  STS.U8 [R4+0x1fb80], R247 ;  /* 0x01fb80f704007388 */ /* 0x0003e20000000000 */
[----:B------:R-:W1:Y:S01]  /*43050*/  MUFU.EX2 R9, R9 ;  /* 0x0000000900097308 */ /* 0x000e620000000800 */
[----:B------:R0:W-:Y:S06]  /*43060*/  MEMBAR.ALL.CTA ;  /* 0x0000000000007992 */ /* 0x0001ec0000008000 */
[----:B0-----:R-:W0:Y:S01]  /*43070*/  FENCE.VIEW.ASYNC.S ;  /* 0x00000000000073c6 */ /* 0x001e220000000000 */
[----:B------:R-:W-:Y:S01]  /*43080*/  LOP3.LUT P0, RZ, R0, 0x2, RZ, 0xc0, !PT ;  /* 0x0000000200ff7812 */ /* 0x000fe2000780c0ff */
[----:B-1----:R-:W-:-:S02]  /*43090*/  IMAD.MOV.U32 R222, RZ, RZ, 0x5410 ;  /* 0x00005410ffde7424 */ /* 0x002fc400078e00ff */
[----:B------:R-:W-:Y:S01]  /*430a0*/  IMAD.MOV.U32 R223, RZ, RZ, 0x7632 ;  /* 0x00007632ffdf7424 */ /* 0x000fe200078e00ff */
[----:B------:R-:W1:Y:S02]  /*430b0*/  MUFU.EX2 R8, R8 ;  /* 0x0000000800087308 */ /* 0x000e640000000800 */
[----:B------:R-:W-:Y:S02]  /*430c0*/  SEL R222, R222, 0x1054, !P0 ;  /* 0x00001054dede7807 */ /* 0x000fe40004000000 */
[----:B------:R-:W-:Y:S02]  /*430d0*/  SEL R223, R223, 0x3276, !P0 ;  /* 0x00003276dfdf7807 */ /* 0x000fe40004000000 */
[C-C-:B------:R-:W-:Y:S02]  /*430e0*/  PRMT R236, R5.reuse, R222, R237.reuse ;  /* 0x000000de05ec7216 */ /* 0x140fe400000000ed */
[----:B------:R-:W-:Y:S01]  /*430f0*/  PRMT R237, R5, R223, R237 ;  /* 0x000000df05ed7216 */ /* 0x000fe200000000ed */
[----:B0-----:R-:W-:Y:S04]  /*43100*/  SHFL.IDX PT, R22, R22, R241, 0x1f ;  /* 0x00001ff116167589 */ /* 0x001fe800000e0000 */
[----:B------:R-:W0:Y:S04]  /*43110*/  SHFL.IDX PT, R239, R239, R246, 0x1f ;  /* 0x00001ff6efef7589 */ /* 0x000e2800000e0000 */
[----:B------:R-:W-:Y:S01]  /*43120*/  STL [R1+0x27c8], R9 ;  /* 0x0027c80901007387 */ /* 0x000fe20000100800 */
[-C--:B-1----:R-:W-:Y:S01]  /*43130*/  FMUL R26, R26, R8.reuse ;  /* 0x000000081a1a7220 */ /* 0x082fe20000400000 */
[-C--:B------:R-:W-:Y:S01]  /*43140*/  FMUL R27, R27, R8.reuse ;  /* 0x000000081b1b7220 */ /* 0x080fe20000400000 */
        /* <DEDUP_REMOVED lines=32> */
[----:B------:R-:W-:Y:S01]  /*43350*/  FMUL R94, R94, R8 ;  /* 0x000000085e5e7220 */ /* 0x000fe20000400000 */
[----:B------:R-:W-:-:S04]  /*43360*/  FFMA R4, R160, R240, -R217 ;  /* 0x000000f0a0047223 */ /* 0x000fc800000008d9 */
[----:B------:R-:W-:-:S04]  /*43370*/  FMUL R5, R4, 1.4426950216293334961 ;  /* 0x3fb8aa3b04057820 */ /* 0x000fc80000400000 */
[----:B------:R1:W3:Y:S01]  /*43380*/  MUFU.EX2 R11, R5 ;  /* 0x00000005000b7308 */ /* 0x0002e20000000800 */
[----:B------:R-:W-:Y:S01]  /*43390*/  FFMA R4, R159, R240, -R217 ;  /* 0x000000f09f047223 */ /* 0x000fe200000008d9 */
[----:B------:R-:W-:-:S03]  /*433a0*/  FMUL R95, R95, R8 ;  /* 0x000000085f5f7220 */ /* 0x000fc60000400000 */
[----:B-1----:R-:W-:Y:S01]  /*433b0*/  FMUL R5, R4, 1.4426950216293334961 ;  /* 0x3fb8aa3b04057820 */ /* 0x002fe20000400000 */
[--C-:B------:R-:W-:Y:S01]  /*433c0*/  FFMA R4, R158, R240, -R216.reuse ;  /* 0x000000f09e047223 */ /* 0x100fe200000008d8 */
        /* <DEDUP_REMOVED lines=28> */
[----:B------:R1:W-:Y:S02]  /*43590*/  STL [R1+0x27cc], R8 ;  /* 0x0027cc0801007387 */ /* 0x0003e40000100800 */
[----:B-1----:R1:W3:Y:S02]  /*435a0*/  MUFU.EX2 R8, R5 ;  /* 0x0000000500087308 */ /* 0x0022e40000000800 */
[----:B-1----:R-:W-:Y:S01]  /*435b0*/  FMUL R5, R4, 1.4426950216293334961 ;  /* 0x3fb8aa3b04057820 */ /* 0x002fe20000400000 */
[----:B------:R-:W-:-:S05]  /*435c0*/  FFMA R4, R157, R240, -R216 ;  /* 0x000000f09d047223 */ /* 0x000fca00000008d8 */
[----:B------:R1:W3:Y:S02]  /*435d0*/  MUFU.EX2 R18, R5 ;  /* 0x0000000500127308 */ /* 0x0002e40000000800 */
[----:B-1----:R-:W-:Y:S01]  /*435e0*/  FMUL R5, R4, 1.4426950216293334961 ;  /* 0x3fb8aa3b04057820 */ /* 0x002fe20000400000 */
[----:B------:R-:W-:-:S05]  /*435f0*/  FFMA R4, R156, R240, -R217 ;  /* 0x000000f09c047223 */ /* 0x000fca00000008d9 */
[----:B------:R1:W3:Y:S02]  /*43600*/  MUFU.EX2 R17, R5 ;  /* 0x0000000500117308 */ /* 0x0002e40000000800 */
[----:B-1----:R-:W-:Y:S01]  /*43610*/  FMUL R5, R4, 1.4426950216293334961 ;  /* 0x3fb8aa3b04057820 */ /* 0x002fe20000400000 */
[----:B------:R-:W-:-:S05]  /*43620*/  FFMA R4, R155, R240, -R217 ;  /* 0x000000f09b047223 */ /* 0x000fca00000008d9 */
[----:B------:R1:W3:Y:S01]  /*43630*/  MUFU.EX2 R10, R5 ;  /* 0x00000005000a7308 */ /* 0x0002e20000000800 */
[-C--:B------:R-:W-:Y:S01]  /*43640*/  FMUL R24, R24, R9.reuse ;  /* 0x0000000918187220 */ /* 0x080fe20000400000 */
[-C--:B------:R-:W-:Y:S01]  /*43650*/  FMUL R25, R25, R9.reuse ;  /* 0x0000000919197220 */ /* 0x080fe20000400000 */
[-C--:B------:R-:W-:Y:S01]  /*43660*/  FMUL R28, R28, R9.reuse ;  /* 0x000000091c1c7220 */ /* 0x080fe20000400000 */
[-C--:B------:R-:W-:Y:S01]  /*43670*/  FMUL R29, R29, R9.reuse ;  /* 0x000000091d1d7220 */ /* 0x080fe20000400000 */
[-C--:B------:R-:W-:Y:S01]  /*43680*/  FMUL R32, R32, R9.reuse ;  /* 0x0000000920207220 */ /* 0x080fe20000400000 */
[----:B-1----:R-:W-:Y:S01]  /*43690*/  FMUL R5, R4, 1.4426950216293334961 ;  /* 0x3fb8aa3b04057820 */ /* 0x002fe20000400000 */
[----:B------:R-:W-:Y:S01]  /*436a0*/  FFMA R4, R154, R240, -R216 ;  /* 0x000000f09a047223 */ /* 0x000fe200000008d8 */
        /* <DEDUP_REMOVED lines=59> */
[----:B------:R1:W3:Y:S01]  /*43a60*/  MUFU.EX2 R7, R5 ;  /* 0x0000000500077308 */ /* 0x0002e20000000800 */
[----:B0-----:R-:W-:-:S02]  /*43a70*/  PRMT R238, R22, R222, R239 ;  /* 0x000000de16ee7216 */ /* 0x001fc400000000ef */
[----:B------:R-:W-:Y:S01]  /*43a80*/  PRMT R239, R22, R223, R239 ;  /* 0x000000df16ef7216 */ /* 0x000fe200000000ef */
[----:B------:R-:W-:Y:S01]  /*43a90*/  BAR.SYNC.DEFER_BLOCKING 0x0 ;  /* 0x0000000000007b1d */ /* 0x000fe20000010000 */
[----:B-1----:R-:W-:Y:S01]  /*43aa0*/  FMUL R5, R4, 1.4426950216293334961 ;  /* 0x3fb8aa3b04057820 */ /* 0x002fe20000400000 */
[----:B------:R-:W-:-:S04]  /*43ab0*/  FFMA R4, R153, R240, -R216 ;  /* 0x000000f099047223 */ /* 0x000fc800000008d8 */
[----:B------:R0:W1:Y:S02]  /*43ac0*/  MUFU.EX2 R16, R5 ;  /* 0x0000000500107308 */ /* 0x0000640000000800 */
[----:B0-----:R-:W-:Y:S01]  /*43ad0*/  FMUL R5, R4, 1.4426950216293334961 ;  /* 0x3fb8aa3b04057820 */ /* 0x001fe20000400000 */
[----:B------:R-:W-:Y:S01]  /*43ae0*/  FFMA R4, R152, R240, -R217 ;  /* 0x000000f098047223 */ /* 0x000fe200000008d9 */
[----:B------:R-:W-:-:S04]  /*43af0*/  WARPGROUP.ARRIVE ;  /* 0x00000000000079c5 */ /* 0x000fc80000000000 */
[----:B------:R0:W1:Y:S02]  /*43b00*/  MUFU.EX2 R15, R5 ;  /* 0x00000005000f7308 */ /* 0x0000640000000800 */
[----:B------:R-:W-:Y:S01]  /*43b10*/  QGMMA.64x256x32.F32.E4M3.E4M3 R24, R236, gdesc[UR52], R24, gsb0 ;  /* 0x03e00034ec187df3 */ /* 0x000fe20008000818 */
[----:B0-----:R-:W-:Y:S01]  /*43b20*/  FMUL R5, R4, 1.4426950216293334961 ;  /* 0x3fb8aa3b04057820 */ /* 0x001fe20000400000 */
[----:B------:R-:W-:-:S04]  /*43b30*/  FFMA R4, R245, R240, -R217 ;  /* 0x000000f0f5047223 */ /* 0x000fc800000008d9 */
[----:B------:R0:W1:Y:S02]  /*43b40*/  MUFU.EX2 R6, R5 ;  /* 0x0000000500067308 */ /* 0x0000640000000800 */
[----:B0-----:R-:W-:Y:S01]  /*43b50*/  FMUL R5, R4, 1.4426950216293334961 ;  /* 0x3fb8aa3b04057820 */ /* 0x001fe20000400000 */
[----:B------:R-:W-:-:S05]  /*43b60*/  FFMA R4, R243, R240, -R216 ;  /* 0x000000f0f3047223 */ /* 0x000fca00000008d8 */
        /* <DEDUP_REMOVED lines=8> */
[----:B--2---:R-:W-:-:S05]  /*43bf0*/  FFMA R4, R221, R240, -R216 ;  /* 0x000000f0dd047223 */ /* 0x004fca00000008d8 */
[----:B------:R0:W2:Y:S02]  /*43c00*/  MUFU.EX2 R2, R5 ;  /* 0x0000000500027308 */ /* 0x0000a40000000800 */
[----:B0-----:R-:W-:Y:S01]  /*43c10*/  FMUL R5, R4, 1.4426950216293334961 ;  /* 0x3fb8aa3b04057820 */ /* 0x001fe20000400000 */
[----:B----4-:R-:W-:-:S05]  /*43c20*/  FFMA R4, R225, R240, -R216 ;  /* 0x000000f0e1047223 */ /* 0x010fca00000008d8 */
[----:B------:R0:W4:Y:S01]  /*43c30*/  MUFU.EX2 R12, R5 ;  /* 0x00000005000c7308 */ /* 0x0001220000000800 */
[----:B------:R-:W-:Y:S01]  /*43c40*/  STL [R1+0x27dc], R236 ;  /* 0x0027dcec01007387 */ /* 0x000fe20000100800 */
[----:B0-----:R-:W-:Y:S01]  /*43c50*/  FMUL R5, R4, 1.4426950216293334961 ;  /* 0x3fb8aa3b04057820 */ /* 0x001fe20000400000 */
[----:B---3--:R-:W-:Y:S02]  /*43c60*/  FFMA R4, R224, R240, -R217 ;  /* 0x000000f0e0047223 */ /* 0x008fe400000008d9 */
[----:B------:R-:W-:Y:S02]  /*43c70*/  STL [R1+0x27d8], R237 ;  /* 0x0027d8ed01007387 */ /* 0x000fe40000100800 */
[----:B------:R-:W-:Y:S01]  /*43c80*/  FMUL R4, R4, 1.4426950216293334961 ;  /* 0x3fb8aa3b04047820 */ /* 0x000fe20000400000 */
[----:B------:R-:W0:Y:S01]  /*43c90*/  MUFU.EX2 R9, R5 ;  /* 0x0000000500097308 */ /* 0x000e220000000800 */
[----:B------:R-:W-:Y:S04]  /*43ca0*/  STL [R1+0x27d4], R238 ;  /* 0x0027d4ee01007387 */ /* 0x000fe80000100800 */
[----:B------:R-:W-:Y:S03]  /*43cb0*/  STL [R1+0x27d0], R239 ;  /* 0x0027d0ef01007387 */ /* 0x000fe60000100800 */
[----:B------:R-:W3:Y:S01]  /*43cc0*/  MUFU.EX2 R0, R4 ;  /* 0x0000000400007308 */ /* 0x000ee20000000800 */
[----:B------:R-:W-:Y:S04]  /*43cd0*/  STL [R1+0x728], R11 ;  /* 0x0007280b01007387 */ /* 0x000fe80000100800 */
[----:B------:R-:W-:Y:S04]  /*43ce0*/  STL [R1+0x72c], R8 ;  /* 0x00072c0801007387 */ /* 0x000fe80000100800 */
[----:B------:R-:W-:Y:S04]  /*43cf0*/  STL [R1+0x714], R18 ;  /* 0x0007141201007387 */ /* 0x000fe80000100800 */
[----:B------:R-:W-:Y:S04]  /*43d00*/  STL [R1+0x71c], R17 ;  /* 0x00071c1101007387 */ /* 0x000fe80000100800 */
[----:B------:R-:W-:Y:S04]  /*43d10*/  STL [R1+0x720], R10 ;  /* 0x0007200a01007387 */ /* 0x000fe80000100800 */
[----:B------:R-:W-:Y:S04]  /*43d20*/  STL [R1+0x724], R7 ;  /* 0x0007240701007387 */ /* 0x000fe80000100800 */
[----:B-1----:R-:W-:Y:S04]  /*43d30*/  STL [R1+0x708], R16 ;  /* 0x0007081001007387 */ /* 0x002fe80000100800 */
[----:B------:R-:W-:Y:S04]  /*43d40*/  STL [R1+0x70c], R15 ;  /* 0x00070c0f01007387 */ /* 0x000fe80000100800 */
[----:B------:R-:W-:Y:S04]  /*43d50*/  STL [R1+0x710], R6 ;  /* 0x0007100601007387 */ /* 0x000fe80000100800 */
[----:B------:R-:W-:Y:S04]  /*43d60*/  STL [R1+0x718], R3 ;  /* 0x0007180301007387 */ /* 0x000fe80000100800 */
[----:B------:R-:W-:Y:S04]  /*43d70*/  STL [R1+0x700], R14 ;  /* 0x0007000e01007387 */ /* 0x000fe80000100800 */
[----:B------:R-:W-:Y:S04]  /*43d80*/  STL [R1+0x704], R13 ;  /* 0x0007040d01007387 */ /* 0x000fe80000100800 */
[----:B--2---:R-:W-:Y:S04]  /*43d90*/  STL [R1+0x678], R2 ;  /* 0x0006780201007387 */ /* 0x004fe80000100800 */
[----:B----4-:R-:W-:Y:S04]  /*43da0*/  STL [R1+0x668], R12 ;  /* 0x0006680c01007387 */ /* 0x010fe80000100800 */
[----:B0-----:R-:W-:Y:S04]  /*43db0*/  STL [R1+0x66c], R9 ;  /* 0x00066c0901007387 */ /* 0x001fe80000100800 */
[----:B---3--:R-:W-:Y:S04]  /*43dc0*/  STL [R1+0x670], R0 ;  /* 0x0006700001007387 */ /* 0x008fe80000100800 */
[----:B------:R-:W2:Y:S04]  /*43dd0*/  LDL.LU R161, [R1+0x680] ;  /* 0x0006800001a17983 */ /* 0x000ea80000300800 */
[----:B------:R-:W3:Y:S04]  /*43de0*/  LDL.LU R160, [R1+0x684] ;  /* 0x0006840001a07983 */ /* 0x000ee80000300800 */
[----:B------:R-:W4:Y:S04]  /*43df0*/  LDL.LU R159, [R1+0x688] ;  /* 0x00068800019f7983 */ /* 0x000f280000300800 */
[----:B------:R-:W4:Y:S04]  /*43e00*/  LDL.LU R158, [R1+0x68c] ;  /* 0x00068c00019e7983 */ /* 0x000f280000300800 */
[----:B------:R-:W4:Y:S04]  /*43e10*/  LDL.LU R157, [R1+0x690] ;  /* 0x00069000019d7983 */ /* 0x000f280000300800 */
[----:B------:R-:W4:Y:S04]  /*43e20*/  LDL.LU R156, [R1+0x694] ;  /* 0x00069400019c7983 */ /* 0x000f280000300800 */
[----:B------:R-:W4:Y:S01]  /*43e30*/  LDL.LU R155, [R1+0x698] ;  /* 0x00069800019b7983 */ /* 0x000f220000300800 */
[----:B------:R-:W-:-:S02]  /*43e40*/  F2FP.SATFINITE.E4M3.F32.PACK_AB_MERGE_C R23, R17, R18, RZ ;  /* 0x000000121117723e */ /* 0x000fc400048070ff */
[----:B------:R-:W-:Y:S01]  /*43e50*/  F2FP.SATFINITE.E4M3.F32.PACK_AB_MERGE_C R22, R15, R16, RZ ;  /* 0x000000100f16723e */ /* 0x000fe200048070ff */
[----:B------:R-:W4:Y:S01]  /*43e60*/  LDL.LU R154, [R1+0x69c] ;  /* 0x00069c00019a7983 */ /* 0x000f220000300800 */
[----:B------:R-:W-:Y:S02]  /*43e70*/  F2FP.SATFINITE.E4M3.F32.PACK_AB_MERGE_C R5, R13, R14, RZ ;  /* 0x0000000e0d05723e */ /* 0x000fe400048070ff */
[----:B------:R-:W-:Y:S02]  /*43e80*/  F2FP.SATFINITE.E4M3.F32.PACK_AB_MERGE_C R4, R9, R12, RZ ;  /* 0x0000000c0904723e */ /* 0x000fe400048070ff */
[----:B------:R-:W-:Y:S02]  /*43e90*/  F2FP.SATFINITE.E4M3.F32.PACK_AB_MERGE_C R23, R8, R11, R23 ;  /* 0x0000000b0817723e */ /* 0x000fe40004807017 */
[----:B------:R-:W-:Y:S02]  /*43ea0*/  F2FP.SATFINITE.E4M3.F32.PACK_AB_MERGE_C R22, R7, R10, R22 ;  /* 0x0000000a0716723e */ /* 0x000fe40004807016 */
[----:B------:R-:W-:-:S02]  /*43eb0*/  F2FP.SATFINITE.E4M3.F32.PACK_AB_MERGE_C R5, R3, R6, R5 ;  /* 0x000000060305723e */ /* 0x000fc40004807005 */
[----:B------:R-:W-:Y:S02]  /*43ec0*/  F2FP.SATFINITE.E4M3.F32.PACK_AB_MERGE_C R4, R0, R2, R4 ;  /* 0x000000020004723e */ /* 0x000fe40004807004 */
[----:B------:R-:W-:Y:S02]  /*43ed0*/  SEL R224, R23, R22, !P3 ;  /* 0x0000001617e07207 */ /* 0x000fe40005800000 */
[----:B------:R-:W-:Y:S02]  /*43ee0*/  SEL R233, R22, R23, !P3 ;  /* 0x0000001716e97207 */ /* 0x000fe40005800000 */
[----:B------:R-:W-:Y:S02]  /*43ef0*/  SEL R235, R4, R5, !P3 ;  /* 0x0000000504eb7207 */ /* 0x000fe40005800000 */
[----:B------:R-:W-:Y:S02]  /*43f00*/  SEL R22, R5, R4, !P3 ;  /* 0x0000000405167207 */ /* 0x000fe40005800000 */
[----:B------:R-:W-:Y:S04]  /*43f10*/  SHFL.IDX PT, R4, R224, R241, 0x1f ;  /* 0x00001ff1e0047589 */ /* 0x000fe800000e0000 */
[----:B------:R-:W0:Y:S04]  /*43f20*/  SHFL.IDX PT, R233, R233, R246, 0x1f ;  /* 0x00001ff6e9e97589 */ /* 0x000e2800000e0000 */
[----:B------:R-:W-:Y:S04]  /*43f30*/  SHFL.IDX PT, R5, R22, R241, 0x1f ;  /* 0x00001ff116057589 */ /* 0x000fe800000e0000 */
[----:B------:R-:W1:Y:S01]  /*43f40*/  SHFL.IDX PT, R235, R235, R246, 0x1f ;  /* 0x00001ff6ebeb7589 */ /* 0x000e6200000e0000 */
[----:B0-----:R-:W-:-:S02]  /*43f50*/  PRMT R232, R4, R222, R233 ;  /* 0x000000de04e87216 */ /* 0x001fc400000000e9 */
[-C--:B------:R-:W-:Y:S02]  /*43f60*/  PRMT R233, R4, R223.reuse, R233 ;  /* 0x000000df04e97216 */ /* 0x080fe400000000e9 */
[C-C-:B-1----:R-:W-:Y:S02]  /*43f70*/  PRMT R234, R5.reuse, R222, R235.reuse ;  /* 0x000000de05ea7216 */ /* 0x142fe400000000eb */
[----:B------:R-:W-:Y:S01]  /*43f80*/  PRMT R235, R5, R223, R235 ;  /* 0x000000df05eb7216 */ /* 0x000fe200000000eb */
[----:B------:R-:W-:-:S03]  /*43f90*/  WARPGROUP.DEPBAR.LE gsb0, 0x0 ;  /* 0x00008000000079c5 */ /* 0x000fc60000010000 */
[----:B------:R-:W-:-:S06]  /*43fa0*/  WARPGROUP.ARRIVE ;  /* 0x00000000000079c5 */ /* 0x000fcc0000000000 */
[----:B------:R-:W-:Y:S01]  /*43fb0*/  QGMMA.64x256x32.F32.E4M3.E4M3 R24, R232, gdesc[UR4], R24, gsb0 ;  /* 0x03e00004e8187df3 */ /* 0x000fe20008000818 */
[----:B--2---:R-:W-:-:S04]  /*43fc0*/  FFMA R4, R161, R240, -R217 ;  /* 0x000000f0a1047223 */ /* 0x004fc800000008d9 */
[----:B------:R-:W-:Y:S01]  /*43fd0*/  FMUL R5, R4, 1.4426950216293334961 ;  /* 0x3fb8aa3b04057820 */ /* 0x000fe20000400000 */
[----:B---3--:R-:W-:-:S03]  /*43fe0*/  FFMA R4, R160, R240, -R217 ;  /* 0x000000f0a0047223 */ /* 0x008fc600000008d9 */
[----:B------:R0:W1:Y:S02]  /*43ff0*/  MUFU.EX2 R7, R5 ;  /* 0x0000000500077308 */ /* 0x0000640000000800 */
[----:B0-----:R-:W-:Y:S01]  /*44000*/  FMUL R5, R4, 1.4426950216293334961 ;  /* 0x3fb8aa3b04057820 */ /* 0x001fe20000400000 */
[----:B----4-:R-:W-:-:S05]  /*44010*/  FFMA R4, R159, R240, -R216 ;  /* 0x000000f09f047223 */ /* 0x010fca00000008d8 */
[----:B------:R0:W2:Y:S02]  /*44020*/  MUFU.EX2 R6, R5 ;  /* 0x0000000500067308 */ /* 0x0000a40000000800 */
[----:B0-----:R-:W-:Y:S01]  /*44030*/  FMUL R5, R4, 1.4426950216293334961 ;  /* 0x3fb8aa3b04057820 */ /* 0x001fe20000400000 */
[----:B------:R-:W-:-:S05]  /*44040*/  FFMA R4, R158, R240, -R216 ;  /* 0x000000f09e047223 */ /* 0x000fca00000008d8 */
[----:B------:R0:W3:Y:S02]  /*44050*/  MUFU.EX2 R10, R5 ;  /* 0x00000005000a7308 */ /* 0x0000e40000000800 */
[----:B0-----:R-:W-:Y:S01]  /*44060*/  FMUL R5, R4, 1.4426950216293334961 ;  /* 0x3fb8aa3b04057820 */ /* 0x001fe20000400000 */
        /* <DEDUP_REMOVED lines=43> */
[----:B------:R-:W-:-:S03]  /*44320*/  FFMA R4, R157, R240, -R217 ;  /* 0x000000f09d047223 */ /* 0x000fc600000008d9 */
[----:B------:R-:W-:Y:S04]  /*44330*/  STL.64 [R1+0x550], R108 ;  /* 0x0005506c01007387 */ /* 0x000fe80000100a00 */
[----:B------:R-:W-:Y:S04]  /*44340*/  STL.64 [R1+0x558], R110 ;  /* 0x0005586e01007387 */ /* 0x000fe80000100a00 */
[----:B------:R-:W-:Y:S01]  /*44350*/  STL.64 [R1+0x560], R112 ;  /* 0x0005607001007387 */ /* 0x000fe20000100a00 */
[----:B------:R0:W4:Y:S03]  /*44360*/  MUFU.EX2 R9, R5 ;  /* 0x0000000500097308 */ /* 0x0001260000000800 */
[----:B------:R-:W-:Y:S04]  /*44370*/  STL.64 [R1+0x568], R114 ;  /* 0x0005687201007387 */ /* 0x000fe80000100a00 */
[----:B------:R-:W-:Y:S01]  /*44380*/  STL.64 [R1+0x570], R116 ;  /* 0x0005707401007387 */ /* 0x000fe20000100a00 */
[----:B0-----:R-:W-:-:S03]  /*44390*/  FMUL R5, R4, 1.4426950216293334961 ;  /* 0x3fb8aa3b04057820 */ /* 0x001fc60000400000 */
[----:B------:R-:W-:Y:S01]  /*443a0*/  STL.64 [R1+0x578], R118 ;  /* 0x0005787601007387 */ /* 0x000fe20000100a00 */
[----:B------:R-:W-:-:S03]  /*443b0*/  FFMA R4, R156, R240, -R217 ;  /* 0x000000f09c047223 */ /* 0x000fc600000008d9 */
[----:B------:R-:W-:Y:S04]  /*443c0*/  STL.64 [R1+0x580], R120 ;  /* 0x0005807801007387 */ /* 0x000fe80000100a00 */
[----:B------:R-:W-:Y:S01]  /*443d0*/  STL.64 [R1+0x588], R122 ;  /* 0x0005887a01007387 */ /* 0x000fe20000100a00 */
[----:B------:R0:W-:Y:S03]  /*443e0*/  MUFU.EX2 R12, R5 ;  /* 0x00000005000c7308 */ /* 0x0001e60000000800 */
        /* <DEDUP_REMOVED lines=9> */
[----:B------:R4:W-:Y:S01]  /*44480*/  STL.64 [R1+0x5c0], R136 ;  /* 0x0005c08801007387 */ /* 0x0009e20000100a00 */
[----:B0-----:R-:W-:-:S03]  /*44490*/  FMUL R5, R4, 1.4426950216293334961 ;  /* 0x3fb8aa3b04057820 */ /* 0x001fc60000400000 */
[----:B------:R0:W-:Y:S04]  /*444a0*/  STL.64 [R1+0x5c8], R138 ;  /* 0x0005c88a01007387 */ /* 0x0001e80000100a00 */
[----:B------:R0:W-:Y:S04]  /*444b0*/  STL.64 [R1+0x5d0], R140 ;  /* 0x0005d08c01007387 */ /* 0x0001e80000100a00 */
[----:B------:R0:W-:Y:S01]  /*444c0*/  STL.64 [R1+0x5d8], R142 ;  /* 0x0005d88e01007387 */ /* 0x0001e20000100a00 */
[----:B------:R-:W0:Y:S03]  /*444d0*/  MUFU.EX2 R8, R5 ;  /* 0x0000000500087308 */ /* 0x000e260000000800 */
[----:B------:R0:W-:Y:S04]  /*444e0*/  STL.64 [R1+0x5e0], R144 ;  /* 0x0005e09001007387 */ /* 0x0001e80000100a00 */
[----:B------:R-:W-:Y:S04]  /*444f0*/  STL.64 [R1+0x5e8], R146 ;  /* 0x0005e89201007387 */ /* 0x000fe80000100a00 */
[----:B------:R-:W-:Y:S04]  /*44500*/  STL.64 [R1+0x5f0], R148 ;  /* 0x0005f09401007387 */ /* 0x000fe80000100a00 */
[----:B------:R-:W-:Y:S04]  /*44510*/  STL.64 [R1+0x5f8], R150 ;  /* 0x0005f89601007387 */ /* 0x000fe80000100a00 */
        /* <DEDUP_REMOVED lines=8> */
[----:B------:R-:W-:Y:S04]  /*445a0*/  STL [R1+0x27ec], R232 ;  /* 0x0027ece801007387 */ /* 0x000fe80000100800 */
[----:B------:R-:W-:Y:S04]  /*445b0*/  STL [R1+0x27e8], R233 ;  /* 0x0027e8e901007387 */ /* 0x000fe80000100800 */
[----:B------:R-:W-:Y:S04]  /*445c0*/  STL [R1+0x27e4], R234 ;  /* 0x0027e4ea01007387 */ /* 0x000fe80000100800 */
[----:B------:R-:W-:Y:S04]  /*445d0*/  STL [R1+0x27e0], R235 ;  /* 0x0027e0eb01007387 */ /* 0x000fe80000100800 */
[----:B-1----:R-:W-:Y:S04]  /*445e0*/  STL [R1+0x660], R7 ;  /* 0x0006600701007387 */ /* 0x002fe80000100800 */
[----:B--2---:R-:W-:Y:S04]  /*445f0*/  STL [R1+0x664], R6 ;  /* 0x0006640601007387 */ /* 0x004fe80000100800 */
[----:B---3--:R-:W-:Y:S04]  /*44600*/  STL [R1+0x64c], R10 ;  /* 0x00064c0a01007387 */ /* 0x008fe80000100800 */
[----:B----4-:R-:W-:Y:S04]  /*44610*/  STL [R1+0x654], R9 ;  /* 0x0006540901007387 */ /* 0x010fe80000100800 */
[----:B0-----:R-:W-:Y:S04]  /*44620*/  STL [R1+0x640], R8 ;  /* 0x0006400801007387 */ /* 0x001fe80000100800 */
[----:B------:R-:W2:Y:S04]  /*44630*/  LDL.LU R137, [R1+0x6c0] ;  /* 0x0006c00001897983 */ /* 0x000ea80000300800 */
[----:B------:R-:W3:Y:S04]  /*44640*/  LDL.LU R138, [R1+0x6c4] ;  /* 0x0006c400018a7983 */ /* 0x000ee80000300800 */
[----:B------:R-:W3:Y:S04]  /*44650*/  LDL.LU R139, [R1+0x6c8] ;  /* 0x0006c800018b7983 */ /* 0x000ee80000300800 */
[----:B------:R-:W4:Y:S04]  /*44660*/  LDL.LU R140, [R1+0x6cc] ;  /* 0x0006cc00018c7983 */ /* 0x000f280000300800 */
[----:B------:R-:W4:Y:S04]  /*44670*/  LDL.LU R141, [R1+0x6d0] ;  /* 0x0006d000018d7983 */ /* 0x000f280000300800 */
[----:B------:R-:W2:Y:S04]  /*44680*/  LDL.LU R142, [R1+0x6d4] ;  /* 0x0006d400018e7983 */ /* 0x000ea80000300800 */
[----:B------:R-:W2:Y:S04]  /*44690*/  LDL.LU R143, [R1+0x6d8] ;  /* 0x0006d800018f7983 */ /* 0x000ea80000300800 */
[----:B------:R-:W3:Y:S01]  /*446a0*/  LDL.LU R144, [R1+0x6dc] ;  /* 0x0006dc0001907983 */ /* 0x000ee20000300800 */
[----:B------:R-:W-:-:S04]  /*446b0*/  FFMA R4, R154, R240, -R216 ;  /* 0x000000f09a047223 */ /* 0x000fc800000008d8 */
[----:B------:R-:W-:-:S04]  /*446c0*/  FMUL R5, R4, 1.4426950216293334961 ;  /* 0x3fb8aa3b04057820 */ /* 0x000fc80000400000 */
[----:B------:R0:W1:Y:S01]  /*446d0*/  MUFU.EX2 R13, R5 ;  /* 0x00000005000d7308 */ /* 0x0000620000000800 */
[----:B---3--:R-:W-:Y:S04]  /*446e0*/  STL [R1+0x2810], R144 ;  /* 0x0028109001007387 */ /* 0x008fe80000100800 */
[----:B--2---:R-:W-:Y:S04]  /*446f0*/  STL.64 [R1+0x2808], R142 ;  /* 0x0028088e01007387 */ /* 0x004fe80000100a00 */
[----:B----4-:R-:W-:Y:S04]  /*44700*/  STL.64 [R1+0x2800], R140 ;  /* 0x0028008c01007387 */ /* 0x010fe80000100a00 */
[----:B------:R-:W-:Y:S04]  /*44710*/  STL.64 [R1+0x27f8], R138 ;  /* 0x0027f88a01007387 */ /* 0x000fe80000100a00 */
[----:B------:R2:W-:Y:S04]  /*44720*/  STL [R1+0x27f0], R137 ;  /* 0x0027f08901007387 */ /* 0x0005e80000100800 */
        /* <DEDUP_REMOVED lines=56> */
[----:B--2---:R-:W3:Y:S04]  /*44ab0*/  LDL.LU.64 R136, [R1+0x5c0] ;  /* 0x0005c00001887983 */ /* 0x004ee80000300a00 */
[----:B------:R-:W3:Y:S04]  /*44ac0*/  LDL.LU.64 R138, [R1+0x5c8] ;  /* 0x0005c800018a7983 */ /* 0x000ee80000300a00 */
[----:B------:R-:W3:Y:S04]  /*44ad0*/  LDL.LU.64 R140, [R1+0x5d0] ;  /* 0x0005d000018c7983 */ /* 0x000ee80000300a00 */
[----:B------:R-:W3:Y:S04]  /*44ae0*/  LDL.LU.64 R142, [R1+0x5d8] ;  /* 0x0005d800018e7983 */ /* 0x000ee80000300a00 */
[----:B------:R-:W3:Y:S04]  /*44af0*/  LDL.LU.64 R144, [R1+0x5e0] ;  /* 0x0005e00001907983 */ /* 0x000ee80000300a00 */
[----:B------:R-:W3:Y:S04]  /*44b00*/  LDL.LU.64 R146, [R1+0x5e8] ;  /* 0x0005e80001927983 */ /* 0x000ee80000300a00 */
[----:B------:R-:W3:Y:S04]  /*44b10*/  LDL.LU.64 R148, [R1+0x5f0] ;  /* 0x0005f00001947983 */ /* 0x000ee80000300a00 */
[----:B------:R-:W3:Y:S01]  /*44b20*/  LDL.LU.64 R150, [R1+0x5f8] ;  /* 0x0005f80001967983 */ /* 0x000ee20000300a00 */
[----:B------:R-:W-:-:S04]  /*44b30*/  FFMA R4, R153, R240, -R217 ;  /* 0x000000f099047223 */ /* 0x000fc800000008d9 */
[----:B0-----:R-:W-:Y:S01]  /*44b40*/  FMUL R5, R4, 1.4426950216293334961 ;  /* 0x3fb8aa3b04057820 */ /* 0x001fe20000400000 */
[----:B------:R-:W-:-:S03]  /*44b50*/  FFMA R4, R152, R240, -R217 ;  /* 0x000000f098047223 */ /* 0x000fc600000008d9 */
[----:B------:R0:W-:Y:S02]  /*44b60*/  MUFU.EX2 R16, R5 ;  /* 0x0000000500107308 */ /* 0x0001e40000000800 */
[----:B0-----:R-:W-:Y:S01]  /*44b70*/  FMUL R5, R4, 1.4426950216293334961 ;  /* 0x3fb8aa3b04057820 */ /* 0x001fe20000400000 */
[----:B------:R-:W-:-:S05]  /*44b80*/  FFMA R4, R245, R240, -R216 ;  /* 0x000000f0f5047223 */ /* 0x000fca00000008d8 */
[----:B------:R0:W-:Y:S02]  /*44b90*/  MUFU.EX2 R0, R5 ;  /* 0x0000000500007308 */ /* 0x0001e40000000800 */
[----:B0-----:R-:W-:Y:S01]  /*44ba0*/  FMUL R5, R4, 1.4426950216293334961 ;  /* 0x3fb8aa3b04057820 */ /* 0x001fe20000400000 */
[----:B------:R-:W-:-:S05]  /*44bb0*/  FFMA R4, R243, R240, -R216 ;  /* 0x000000f0f3047223 */ /* 0x000fca00000008d8 */
[----:B------:R0:W-:Y:S02]  /*44bc0*/  MUFU.EX2 R15, R5 ;  /* 0x00000005000f7308 */ /* 0x0001e40000000800 */
[----:B0-----:R-:W-:Y:S01]  /*44bd0*/  FMUL R5, R4, 1.4426950216293334961 ;  /* 0x3fb8aa3b04057820 */ /* 0x001fe20000400000 */
[----:B------:R-:W-:-:S05]  /*44be0*/  FFMA R4, R244, R240, -R217 ;  /* 0x000000f0f4047223 */ /* 0x000fca00000008d9 */
[----:B------:R0:W2:Y:S02]  /*44bf0*/  MUFU.EX2 R17, R5 ;  /* 0x0000000500117308 */ /* 0x0000a40000000800 */
        /* <DEDUP_REMOVED lines=8> */
[----:B------:R2:W0:Y:S01]  /*44c80*/  MUFU.EX2 R220, R5 ;  /* 0x0000000500dc7308 */ /* 0x0004220000000800 */
[----:B------:R-:W-:-:S07]  /*44c90*/  FMUL R4, R4, 1.4426950216293334961 ;  /* 0x3fb8aa3b04047820 */ /* 0x000fce0000400000 */
[----:B------:R0:W4:Y:S01]  /*44ca0*/  MUFU.EX2 R219, R4 ;  /* 0x0000000400db7308 */ /* 0x0001220000000800 */
[----:B------:R-:W-:Y:S02]  /*44cb0*/  F2FP.SATFINITE.E4M3.F32.PACK_AB_MERGE_C R23, R9, R10, RZ ;  /* 0x0000000a0917723e */ /* 0x000fe400048070ff */
[----:B-1----:R-:W-:Y:S02]  /*44cc0*/  F2FP.SATFINITE.E4M3.F32.PACK_AB_MERGE_C R22, R13, R8, RZ ;  /* 0x000000080d16723e */ /* 0x002fe400048070ff */
[----:B--2---:R-:W-:Y:S02]  /*44cd0*/  F2FP.SATFINITE.E4M3.F32.PACK_AB_MERGE_C R5, R17, R15, RZ ;  /* 0x0000000f1105723e */ /* 0x004fe400048070ff */
[----:B0-----:R-:W-:Y:S02]  /*44ce0*/  F2FP.SATFINITE.E4M3.F32.PACK_AB_MERGE_C R4, R220, R2, RZ ;  /* 0x00000002dc04723e */ /* 0x001fe400048070ff */
[----:B------:R-:W-:Y:S02]  /*44cf0*/  F2FP.SATFINITE.E4M3.F32.PACK_AB_MERGE_C R23, R6, R7, R23 ;  /* 0x000000070617723e */ /* 0x000fe40004807017 */
[----:B------:R-:W-:-:S02]  /*44d00*/  F2FP.SATFINITE.E4M3.F32.PACK_AB_MERGE_C R22, R14, R12, R22 ;  /* 0x0000000c0e16723e */ /* 0x000fc40004807016 */
[----:B------:R-:W-:Y:S02]  /*44d10*/  F2FP.SATFINITE.E4M3.F32.PACK_AB_MERGE_C R5, R0, R16, R5 ;  /* 0x000000100005723e */ /* 0x000fe40004807005 */
[----:B----4-:R-:W-:Y:S02]  /*44d20*/  F2FP.SATFINITE.E4M3.F32.PACK_AB_MERGE_C R4, R219, R3, R4 ;  /* 0x00000003db04723e */ /* 0x010fe40004807004 */
[----:B------:R-:W-:Y:S02]  /*44d30*/  SEL R224, R23, R22, !P3 ;  /* 0x0000001617e07207 */ /* 0x000fe40005800000 */
[----:B------:R-:W-:Y:S02]  /*44d40*/  SEL R229, R22, R23, !P3 ;  /* 0x0000001716e57207 */ /* 0x000fe40005800000 */
[----:B------:R-:W-:Y:S02]  /*44d50*/  SEL R231, R4, R5, !P3 ;  /* 0x0000000504e77207 */ /* 0x000fe40005800000 */
[----:B------:R-:W-:-:S02]  /*44d60*/  SEL R22, R5, R4, !P3 ;  /* 0x0000000405167207 */ /* 0x000fc40005800000 */
[----:B------:R-:W-:Y:S04]  /*44d70*/  SHFL.IDX PT, R4, R224, R241, 0x1f ;  /* 0x00001ff1e0047589 */ /* 0x000fe800000e0000 */
[----:B------:R-:W0:Y:S04]  /*44d80*/  SHFL.IDX PT, R229, R229, R246, 0x1f ;  /* 0x00001ff6e5e57589 */ /* 0x000e2800000e0000 */
[----:B------:R-:W-:Y:S04]  /*44d90*/  SHFL.IDX PT, R5, R22, R241, 0x1f ;  /* 0x00001ff116057589 */ /* 0x000fe800000e0000 */
[----:B------:R-:W1:Y:S01]  /*44da0*/  SHFL.IDX PT, R231, R231, R246, 0x1f ;  /* 0x00001ff6e7e77589 */ /* 0x000e6200000e0000 */
[----:B0-----:R-:W-:-:S02]  /*44db0*/  PRMT R228, R4, R222, R229 ;  /* 0x000000de04e47216 */ /* 0x001fc400000000e5 */
[-C--:B------:R-:W-:Y:S02]  /*44dc0*/  PRMT R229, R4, R223.reuse, R229 ;  /* 0x000000df04e57216 */ /* 0x080fe400000000e5 */
[C-C-:B-1----:R-:W-:Y:S02]  /*44dd0*/  PRMT R230, R5.reuse, R222, R231.reuse ;  /* 0x000000de05e67216 */ /* 0x142fe400000000e7 */
[----:B------:R-:W-:-:S04]  /*44de0*/  PRMT R231, R5, R223, R231 ;  /* 0x000000df05e77216 */ /* 0x000fc800000000e7 */
[----:B---3--:R-:W-:-:S06]  /*44df0*/  WARPGROUP.ARRIVE ;  /* 0x00000000000079c5 */ /* 0x008fcc0000000000 */
[----:B------:R-:W-:Y:S03]  /*44e00*/  QGMMA.64x256x32.F32.E4M3.E4M3 R24, R228, gdesc[UR8], R24, gsb0 ;  /* 0x03e00008e4187df3 */ /* 0x000fe60008000818 */
[----:B------:R-:W-:Y:S02]  /*44e10*/  WARPGROUP.DEPBAR.LE gsb0, 0x0 ;  /* 0x00008000000079c5 */ /* 0x000fe40000010000 */
[----:B------:R0:W-:Y:S04]  /*44e20*/  STL.64 [R1+0x400], R24 ;  /* 0x0004001801007387 */ /* 0x0001e80000100a00 */
        /* <DEDUP_REMOVED lines=15> */
[----:B------:R4:W-:Y:S01]  /*44f20*/  STL.64 [R1+0x480], R56 ;  /* 0x0004803801007387 */ /* 0x0009e20000100a00 */
[----:B------:R-:W-:-:S03]  /*44f30*/  IMAD.MOV.U32 R250, RZ, RZ, R144 ;  /* 0x000000fffffa7224 */ /* 0x000fc600078e0090 */
        /* <DEDUP_REMOVED lines=8> */
[----:B------:R-:W4:Y:S01]  /*44fc0*/  LDL.LU R144, [R1+0x2810] ;  /* 0x0028100001907983 */ /* 0x000f220000300800 */
[----:B------:R-:W-:Y:S02]  /*44fd0*/  IMAD.MOV.U32 R210, RZ, RZ, R138 ;  /* 0x000000ffffd27224 */ /* 0x000fe400078e008a */
[----:B------:R-:W-:Y:S01]  /*44fe0*/  IMAD.MOV.U32 R211, RZ, RZ, R139 ;  /* 0x000000ffffd37224 */ /* 0x000fe200078e008b */
[----:B------:R-:W4:Y:S01]  /*44ff0*/  LDL.LU.64 R142, [R1+0x2808] ;  /* 0x00280800018e7983 */ /* 0x000f220000300a00 */
[----:B------:R-:W-:-:S03]  /*45000*/  IMAD.MOV.U32 R209, RZ, RZ, R137 ;  /* 0x000000ffffd17224 */ /* 0x000fc600078e0089 */
[----:B------:R-:W4:Y:S04]  /*45010*/  LDL.LU.64 R140, [R1+0x2800] ;  /* 0x00280000018c7983 */ /* 0x000f280000300a00 */
[----:B------:R-:W4:Y:S04]  /*45020*/  LDL.LU.64 R138, [R1+0x27f8] ;  /* 0x0027f800018a7983 */ /* 0x000f280000300a00 */
[----:B------:R-:W4:Y:S01]  /*45030*/  LDL.LU R137, [R1+0x27f0] ;  /* 0x0027f00001897983 */ /* 0x000f220000300800 */
[----:B------:R-:W-:-:S03]  /*45040*/  IMAD.MOV.U32 R248, RZ, RZ, R145 ;  /* 0x000000fffff87224 */ /* 0x000fc600078e0091 */
[----:B------:R-:W4:Y:S01]  /*45050*/  LDL.LU R145, [R1+0x6e0] ;  /* 0x0006e00001917983 */ /* 0x000f220000300800 */
[----:B------:R-:W-:-:S03]  /*45060*/  IMAD.MOV.U32 R227, RZ, RZ, R146 ;  /* 0x000000ffffe37224 */ /* 0x000fc600078e0092 */
[----:B------:R-:W4:Y:S04]  /*45070*/  LDL.LU R146, [R1+0x6e4] ;  /* 0x0006e40001927983 */ /* 0x000f280000300800 */
[----:B------:R-:W4:Y:S01]  /*45080*/  LDL.LU R221, [R1+0x6e8] ;  /* 0x0006e80001dd7983 */ /* 0x000f220000300800 */
[----:B------:R-:W-:-:S03]  /*45090*/  IMAD.MOV.U32 R226, RZ, RZ, R147 ;  /* 0x000000ffffe27224 */ /* 0x000fc600078e0093 */
        /* <DEDUP_REMOVED lines=8> */
[----:B------:R-:W4:Y:S04]  /*45120*/  LDL.LU R151, [R1+0x6f4] ;  /* 0x0006f40001977983 */ /* 0x000f280000300800 */
[----:B0-----:R-:W4:Y:S04]  /*45130*/  LDL.LU.64 R24, [R1+0x200] ;  /* 0x0002000001187983 */ /* 0x001f280000300a00 */
[----:B-1----:R-:W4:Y:S04]  /*45140*/  LDL.LU.64 R26, [R1+0x208] ;  /* 0x00020800011a7983 */ /* 0x002f280000300a00 */
[----:B--2---:R-:W2:Y:S04]  /*45150*/  LDL.LU.64 R28, [R1+0x210] ;  /* 0x00021000011c7983 */ /* 0x004ea80000300a00 */
[----:B---3--:R-:W3:Y:S04]  /*45160*/  LDL.LU.64 R30, [R1+0x218] ;  /* 0x00021800011e7983 */ /* 0x008ee80000300a00 */
[----:B----4-:R-:W4:Y:S04]  /*45170*/  LDL.LU.64 R32, [R1+0x220] ;  /* 0x0002200001207983 */ /* 0x010f280000300a00 */
[----:B------:R-:W2:Y:S04]  /*45180*/  LDL.LU.64 R34, [R1+0x228] ;  /* 0x0002280001227983 */ /* 0x000ea80000300a00 */
[----:B------:R-:W3:Y:S04]  /*45190*/  LDL.LU.64 R36, [R1+0x230] ;  /* 0x0002300001247983 */ /* 0x000ee80000300a00 */
[----:B------:R-:W4:Y:S04]  /*451a0*/  LDL.LU.64 R38, [R1+0x238] ;  /* 0x0002380001267983 */ /* 0x000f280000300a00 */
        /* <DEDUP_REMOVED lines=8> */
[----:B------:R-:W4:Y:S01]  /*45230*/  LDL.LU.64 R56, [R1+0x280] ;  /* 0x0002800001387983 */ /* 0x000f220000300a00 */
[----:B------:R-:W-:-:S03]  /*45240*/  IMAD.MOV.U32 R232, RZ, RZ, R66 ;  /* 0x000000ffffe87224 */ /* 0x000fc600078e0042 */
[----:B------:R-:W2:Y:S01]  /*45250*/  LDL.LU.64 R58, [R1+0x288] ;  /* 0x00028800013a7983 */ /* 0x000ea20000300a00 */
[----:B------:R-:W-:-:S03]  /*45260*/  IMAD.MOV.U32 R233, RZ, RZ, R67 ;  /* 0x000000ffffe97224 */ /* 0x000fc600078e0043 */
[----:B------:R-:W3:Y:S01]  /*45270*/  LDL.LU.64 R60, [R1+0x290] ;  /* 0x00029000013c7983 */ /* 0x000ee20000300a00 */
[----:B------:R-:W-:-:S03]  /*45280*/  IMAD.MOV.U32 R234, RZ, RZ, R68 ;  /* 0x000000ffffea7224 */ /* 0x000fc600078e0044 */
[----:B------:R-:W4:Y:S01]  /*45290*/  LDL.LU.64 R62, [R1+0x298] ;  /* 0x00029800013e7983 */ /* 0x000f220000300a00 */
[----:B------:R-:W-:-:S03]  /*452a0*/  IMAD.MOV.U32 R235, RZ, RZ, R69 ;  /* 0x000000ffffeb7224 */ /* 0x000fc600078e0045 */
[----:B------:R-:W2:Y:S01]  /*452b0*/  LDL.LU.64 R64, [R1+0x2a0] ;  /* 0x0002a00001407983 */ /* 0x000ea20000300a00 */
[----:B------:R-:W-:Y:S02]  /*452c0*/  IMAD.MOV.U32 R236, RZ, RZ, R70 ;  /* 0x000000ffffec7224 */ /* 0x000fe400078e0046 */
[----:B------:R-:W-:Y:S01]  /*452d0*/  IMAD.MOV.U32 R237, RZ, RZ, R71 ;  /* 0x000000ffffed7224 */ /* 0x000fe200078e0047 */
[----:B------:R-:W3:Y:S01]  /*452e0*/  LDL.LU.64 R66, [R1+0x2a8] ;  /* 0x0002a80001427983 */ /* 0x000ee20000300a00 */
[----:B------:R-:W-:Y:S02]  /*452f0*/  IMAD.MOV.U32 R238, RZ, RZ, R72 ;  /* 0x000000ffffee7224 */ /* 0x000fe400078e0048 */
[----:B------:R-:W-:Y:S01]  /*45300*/  IMAD.MOV.U32 R239, RZ, RZ, R73 ;  /* 0x000000ffffef7224 */ /* 0x000fe200078e0049 */
[----:B------:R-:W4:Y:S01]  /*45310*/  LDL.LU.64 R68, [R1+0x2b0] ;  /* 0x0002b00001447983 */ /* 0x000f220000300a00 */
[----:B------:R-:W-:Y:S02]  /*45320*/  IMAD.MOV.U32 R8, RZ, RZ, R74 ;  /* 0x000000ffff087224 */ /* 0x000fe400078e004a */
[----:B------:R-:W-:Y:S01]  /*45330*/  IMAD.MOV.U32 R9, RZ, RZ, R75 ;  /* 0x000000ffff097224 */ /* 0x000fe200078e004b */
[----:B------:R-:W2:Y:S01]  /*45340*/  LDL.LU.64 R70, [R1+0x2b8] ;  /* 0x0002b80001467983 */ /* 0x000ea20000300a00 */
[----:B------:R-:W-:-:S02]  /*45350*/  IMAD.MOV.U32 R242, RZ, RZ, R76 ;  /* 0x000000fffff27224 */ /* 0x000fc400078e004c */
        /* <DEDUP_REMOVED lines=89> */
[----:B------:R-:W-:-:S03]  /*458f0*/  IMAD.MOV.U32 R208, RZ, RZ, R136 ;  /* 0x000000ffffd07224 */ /* 0x000fc600078e0088 */
[----:B------:R-:W3:Y:S04]  /*45900*/  LDL.LU.64 R132, [R1+0x3b0] ;  /* 0x0003b00001847983 */ /* 0x000ee80000300a00 */
[----:B------:R-:W4:Y:S01]  /*45910*/  LDL.LU.64 R134, [R1+0x3b8] ;  /* 0x0003b80001867983 */ /* 0x000f220000300a00 */
[----:B------:R-:W-:-:S03]  /*45920*/  FFMA R4, R137, R240, -R217 ;  /* 0x000000f089047223 */ /* 0x000fc600000008d9 */
[----:B------:R-:W2:Y:S01]  /*45930*/  LDL.LU.64 R136, [R1+0x3c0] ;  /* 0x0003c00001887983 */ /* 0x000ea20000300a00 */
[----:B------:R-:W-:Y:S01]  /*45940*/  FMUL R5, R4, 1.4426950216293334961 ;  /* 0x3fb8aa3b04057820 */ /* 0x000fe20000400000 */
[----:B------:R-:W-:-:S03]  /*45950*/  FFMA R4, R138, R240, -R217 ;  /* 0x000000f08a047223 */ /* 0x000fc600000008d9 */
[----:B------:R0:W-:Y:S02]  /*45960*/  MUFU.EX2 R21, R5 ;  /* 0x0000000500157308 */ /* 0x0001e40000000800 */
[----:B0-----:R-:W-:Y:S01]  /*45970*/  FMUL R5, R4, 1.4426950216293334961 ;  /* 0x3fb8aa3b04057820 */ /* 0x001fe20000400000 */
[-CC-:B------:R-:W-:Y:S02]  /*45980*/  FFMA R4, R139, R240.reuse, -R216.reuse ;  /* 0x000000f08b047223 */ /* 0x180fe400000008d8 */
[----:B------:R-:W3:Y:S03]  /*45990*/  LDL.LU.64 R138, [R1+0x3c8] ;  /* 0x0003c800018a7983 */ /* 0x000ee60000300a00 */
[----:B------:R0:W-:Y:S02]  /*459a0*/  MUFU.EX2 R19, R5 ;  /* 0x0000000500137308 */ /* 0x0001e40000000800 */
[----:B0-----:R-:W-:Y:S01]  /*459b0*/  FMUL R5, R4, 1.4426950216293334961 ;  /* 0x3fb8aa3b04057820 */ /* 0x001fe20000400000 */
[----:B------:R-:W-:-:S05]  /*459c0*/  FFMA R4, R140, R240, -R216 ;  /* 0x000000f08c047223 */ /* 0x000fca00000008d8 */
[----:B------:R0:W-:Y:S02]  /*459d0*/  MUFU.EX2 R218, R5 ;  /* 0x0000000500da7308 */ /* 0x0001e40000000800 */
[----:B0-----:R-:W-:Y:S01]  /*459e0*/  FMUL R5, R4, 1.4426950216293334961 ;  /* 0x3fb8aa3b04057820 */ /* 0x001fe20000400000 */
[-CC-:B------:R-:W-:Y:S02]  /*459f0*/  FFMA R4, R141, R240.reuse, -R217.reuse ;  /* 0x000000f08d047223 */ /* 0x180fe400000008d9 */
[----:B------:R-:W4:Y:S03]  /*45a00*/  LDL.LU.64 R140, [R1+0x3d0] ;  /* 0x0003d000018c7983 */ /* 0x000f260000300a00 */
[----:B------:R0:W1:Y:S02]  /*45a10*/  MUFU.EX2 R20, R5 ;  /* 0x0000000500147308 */ /* 0x0000640000000800 */
[----:B0-----:R-:W-:Y:S01]  /*45a20*/  FMUL R5, R4, 1.4426950216293334961 ;  /* 0x3fb8aa3b04057820 */ /* 0x001fe20000400000 */
[----:B------:R-:W-:-:S05]  /*45a30*/  FFMA R4, R142, R240, -R217 ;  /* 0x000000f08e047223 */ /* 0x000fca00000008d9 */
[----:B------:R0:W-:Y:S02]  /*45a40*/  MUFU.EX2 R11, R5 ;  /* 0x00000005000b7308 */ /* 0x0001e40000000800 */
[----:B0-----:R-:W-:Y:S01]  /*45a50*/  FMUL R5, R4, 1.4426950216293334961 ;  /* 0x3fb8aa3b04057820 */ /* 0x001fe20000400000 */
[-CC-:B------:R-:W-:Y:S02]  /*45a60*/  FFMA R4, R143, R240.reuse, -R216.reuse ;  /* 0x000000f08f047223 */ /* 0x180fe400000008d8 */
[----:B------:R-:W2:Y:S03]  /*45a70*/  LDL.LU.64 R142, [R1+0x3d8] ;  /* 0x0003d800018e7983 */ /* 0x000ea60000300a00 */
[----:B------:R0:W-:Y:S02]  /*45a80*/  MUFU.EX2 R7, R5 ;  /* 0x0000000500077308 */ /* 0x0001e40000000800 */
[----:B0-----:R-:W-:Y:S01]  /*45a90*/  FMUL R5, R4, 1.4426950216293334961 ;  /* 0x3fb8aa3b04057820 */ /* 0x001fe20000400000 */
[----:B------:R-:W-:-:S05]  /*45aa0*/  FFMA R4, R144, R240, -R216 ;  /* 0x000000f090047223 */ /* 0x000fca00000008d8 */
[----:B------:R0:W-:Y:S02]  /*45ab0*/  MUFU.EX2 R18, R5 ;  /* 0x0000000500127308 */ /* 0x0001e40000000800 */
[----:B0-----:R-:W-:Y:S01]  /*45ac0*/  FMUL R5, R4, 1.4426950216293334961 ;  /* 0x3fb8aa3b04057820 */ /* 0x001fe20000400000 */
[-CC-:B------:R-:W-:Y:S02]  /*45ad0*/  FFMA R4, R145, R240.reuse, -R217.reuse ;  /* 0x000000f091047223 */ /* 0x180fe400000008d9 */
[----:B------:R-:W3:Y:S03]  /*45ae0*/  LDL.LU.64 R144, [R1+0x3e0] ;  /* 0x0003e00001907983 */ /* 0x000ee60000300a00 */
[----:B------:R0:W1:Y:S02]  /*45af0*/  MUFU.EX2 R10, R5 ;  /* 0x00000005000a7308 */ /* 0x0000640000000800 */
[----:B0-----:R-:W-:Y:S01]  /*45b00*/  FMUL R5, R4, 1.4426950216293334961 ;  /* 0x3fb8aa3b04057820 */ /* 0x001fe20000400000 */
[----:B------:R-:W-:-:S05]  /*45b10*/  FFMA R4, R146, R240, -R217 ;  /* 0x000000f092047223 */ /* 0x000fca00000008d9 */
[----:B------:R0:W-:Y:S02]  /*45b20*/  MUFU.EX2 R6, R5 ;  /* 0x0000000500067308 */ /* 0x0001e40000000800 */
[----:B0-----:R-:W-:Y:S01]  /*45b30*/  FMUL R5, R4, 1.4426950216293334961 ;  /* 0x3fb8aa3b04057820 */ /* 0x001fe20000400000 */
[----:B------:R-:W-:-:S05]  /*45b40*/  FFMA R4, R221, R240, -R216 ;  /* 0x000000f0dd047223 */ /* 0x000fca00000008d8 */
[----:B------:R0:W-:Y:S02]  /*45b50*/  MUFU.EX2 R221, R5 ;  /* 0x0000000500dd7308 */ /* 0x0001e40000000800 */
[----:B0-----:R-:W-:Y:S01]  /*45b60*/  FMUL R5, R4, 1.4426950216293334961 ;  /* 0x3fb8aa3b04057820 */ /* 0x001fe20000400000 */
[-C--:B------:R-:W-:Y:S02]  /*45b70*/  FFMA R4, R147, R240.reuse, -R216 ;  /* 0x000000f093047223 */ /* 0x080fe400000008d8 */
[----:B------:R-:W4:Y:S03]  /*45b80*/  LDL.LU.64 R146, [R1+0x3e8] ;  /* 0x0003e80001927983 */ /* 0x000f260000300a00 */
[----:B------:R0:W-:Y:S02]  /*45b90*/  MUFU.EX2 R249, R5 ;  /* 0x0000000500f97308 */ /* 0x0001e40000000800 */
[----:B0-----:R-:W-:Y:S01]  /*45ba0*/  FMUL R5, R4, 1.4426950216293334961 ;  /* 0x3fb8aa3b04057820 */ /* 0x001fe20000400000 */
[----:B------:R-:W-:-:S05]  /*45bb0*/  FFMA R4, R148, R240, -R217 ;  /* 0x000000f094047223 */ /* 0x000fca00000008d9 */
[----:B------:R0:W1:Y:S02]  /*45bc0*/  MUFU.EX2 R251, R5 ;  /* 0x0000000500fb7308 */ /* 0x0000640000000800 */
        /* <DEDUP_REMOVED lines=8> */
[----:B------:R-:W-:Y:S02]  /*45c50*/  FFMA R4, R151, R240, -R217 ;  /* 0x000000f097047223 */ /* 0x000fe400000008d9 */
[----:B------:R-:W3:Y:S04]  /*45c60*/  LDL.LU.64 R150, [R1+0x3f8] ;  /* 0x0003f80001967983 */ /* 0x000ee80000300a00 */
[----:B---3--:R-:W-:Y:S04]  /*45c70*/  STL.64 [R1+0x26b0], R150 ;  /* 0x0026b09601007387 */ /* 0x008fe80000100a00 */
[----:B--2---:R-:W-:Y:S04]  /*45c80*/  STL.64 [R1+0x26a8], R148 ;  /* 0x0026a89401007387 */ /* 0x004fe80000100a00 */
[----:B----4-:R-:W-:Y:S04]  /*45c90*/  STL.64 [R1+0x26a0], R146 ;  /* 0x0026a09201007387 */ /* 0x010fe80000100a00 */
        /* <DEDUP_REMOVED lines=60> */
[----:B------:R0:W-:Y:S04]  /*46060*/  STL.64 [R1+0x24b8], R24 ;  /* 0x0024b81801007387 */ /* 0x0001e80000100a00 */
        /* <DEDUP_REMOVED lines=42> */
[----:B------:R-:W-:-:S02]  /*46310*/  IMAD.MOV.U32 R145, RZ, RZ, R248 ;  /* 0x000000ffff917224 */ /* 0x000fc400078e00f8 */
[----:B------:R-:W-:Y:S01]  /*46320*/  FMUL R4, R4, 1.4426950216293334961 ;  /* 0x3fb8aa3b04047820 */ /* 0x000fe20000400000 */
[----:B------:R0:W3:Y:S01]  /*46330*/  MUFU.EX2 R248, R5 ;  /* 0x0000000500f87308 */ /* 0x0000e20000000800 */
[----:B------:R-:W-:-:S07]  /*46340*/  IMAD.MOV.U32 R144, RZ, RZ, R250 ;  /* 0x000000ffff907224 */ /* 0x000fce00078e00fa */
[----:B------:R3:W4:Y:S01]  /*46350*/  MUFU.EX2 R250, R4 ;  /* 0x0000000400fa7308 */ /* 0x0007220000000800 */
[----:B------:R-:W-:Y:S01]  /*46360*/  IMAD.MOV.U32 R150, RZ, RZ, R23 ;  /* 0x000000ffff967224 */ /* 0x000fe200078e0017 */
[----:B-1----:R-:W-:Y:S01]  /*46370*/  F2FP.SATFINITE.E4M3.F32.PACK_AB_MERGE_C R23, R20, R218, RZ ;  /* 0x000000da1417723e */ /* 0x002fe200048070ff */
[----:B------:R-:W-:Y:S01]  /*46380*/  IMAD.MOV.U32 R151, RZ, RZ, R22 ;  /* 0x000000ffff977224 */ /* 0x000fe200078e0016 */
[----:B------:R-:W-:Y:S02]  /*46390*/  F2FP.SATFINITE.E4M3.F32.PACK_AB_MERGE_C R22, R10, R18, RZ ;  /* 0x000000120a16723e */ /* 0x000fe400048070ff */
[----:B0-----:R-:W-:Y:S02]  /*463a0*/  F2FP.SATFINITE.E4M3.F32.PACK_AB_MERGE_C R5, R251, R249, RZ ;  /* 0x000000f9fb05723e */ /* 0x001fe400048070ff */
[----:B---3--:R-:W-:Y:S02]  /*463b0*/  F2FP.SATFINITE.E4M3.F32.PACK_AB_MERGE_C R4, R248, R247, RZ ;  /* 0x000000f7f804723e */ /* 0x008fe400048070ff */
[----:B------:R-:W-:-:S02]  /*463c0*/  F2FP.SATFINITE.E4M3.F32.PACK_AB_MERGE_C R23, R19, R21, R23 ;  /* 0x000000151317723e */ /* 0x000fc40004807017 */
[----:B------:R-:W-:Y:S02]  /*463d0*/  F2FP.SATFINITE.E4M3.F32.PACK_AB_MERGE_C R22, R7, R11, R22 ;  /* 0x0000000b0716723e */ /* 0x000fe40004807016 */
[----:B------:R-:W-:Y:S02]  /*463e0*/  F2FP.SATFINITE.E4M3.F32.PACK_AB_MERGE_C R5, R221, R6, R5 ;  /* 0x00000006dd05723e */ /* 0x000fe40004807005 */
[----:B----4-:R-:W-:Y:S01]  /*463f0*/  F2FP.SATFINITE.E4M3.F32.PACK_AB_MERGE_C R4, R250, R252, R4 ;  /* 0x000000fcfa04723e */ /* 0x010fe20004807004 */
[----:B------:R-:W-:Y:S02]  /*46400*/  IMAD.MOV.U32 R146, RZ, RZ, R227 ;  /* 0x000000ffff927224 */ /* 0x000fe400078e00e3 */
[----:B------:R-:W-:Y:S01]  /*46410*/  IMAD.MOV.U32 R148, RZ, RZ, R225 ;  /* 0x000000ffff947224 */ /* 0x000fe200078e00e1 */
[----:B------:R-:W-:Y:S01]  /*46420*/  SEL R225, R22, R23, !P3 ;  /* 0x0000001716e17207 */ /* 0x000fe20005800000 */
[----:B------:R-:W-:Y:S01]  /*46430*/  IMAD.MOV.U32 R149, RZ, RZ, R224 ;  /* 0x000000ffff957224 */ /* 0x000fe200078e00e0 */
[----:B------:R-:W-:-:S02]  /*46440*/  SEL R224, R23, R22, !P3 ;  /* 0x0000001617e07207 */ /* 0x000fc40005800000 */
[----:B------:R-:W-:Y:S02]  /*46450*/  SEL R227, R4, R5, !P3 ;  /* 0x0000000504e37207 */ /* 0x000fe40005800000 */
[----:B------:R-:W-:Y:S01]  /*46460*/  SEL R22, R5, R4, !P3 ;  /* 0x0000000405167207 */ /* 0x000fe20005800000 */
[----:B------:R-:W-:Y:S04]  /*46470*/  SHFL.IDX PT, R225, R225, R246, 0x1f ;  /* 0x00001ff6e1e17589 */ /* 0x000fe800000e0000 */
[----:B------:R-:W0:Y:S04]  /*46480*/  SHFL.IDX PT, R4, R224, R241, 0x1f ;  /* 0x00001ff1e0047589 */ /* 0x000e2800000e0000 */
[----:B------:R-:W-:Y:S04]  /*46490*/  SHFL.IDX PT, R5, R22, R241, 0x1f ;  /* 0x00001ff116057589 */ /* 0x000fe800000e0000 */
[----:B------:R-:W1:Y:S01]  /*464a0*/  SHFL.IDX PT, R227, R227, R246, 0x1f ;  /* 0x00001ff6e3e37589 */ /* 0x000e6200000e0000 */
[----:B------:R-:W-:-:S02]  /*464b0*/  IMAD.MOV.U32 R66, RZ, RZ, R232 ;  /* 0x000000ffff427224 */ /* 0x000fc400078e00e8 */
[----:B------:R-:W-:Y:S01]  /*464c0*/  IMAD.MOV.U32 R67, RZ, RZ, R233 ;  /* 0x000000ffff437224 */ /* 0x000fe200078e00e9 */
[----:B------:R-:W3:Y:S01]  /*464d0*/  LDL.LU R232, [R1+0x27ec] ;  /* 0x0027ec0001e87983 */ /* 0x000ee20000300800 */
[----:B------:R-:W-:Y:S02]  /*464e0*/  IMAD.MOV.U32 R68, RZ, RZ, R234 ;  /* 0x000000ffff447224 */ /* 0x000fe400078e00ea */
[----:B------:R-:W-:Y:S01]  /*464f0*/  IMAD.MOV.U32 R69, RZ, RZ, R235 ;  /* 0x000000ffff457224 */ /* 0x000fe200078e00eb */
[----:B------:R-:W3:Y:S01]  /*46500*/  LDL.LU R233, [R1+0x27e8] ;  /* 0x0027e80001e97983 */ /* 0x000ee20000300800 */
[----:B------:R-:W-:Y:S02]  /*46510*/  IMAD.MOV.U32 R70, RZ, RZ, R236 ;  /* 0x000000ffff467224 */ /* 0x000fe400078e00ec */
[----:B------:R-:W-:Y:S01]  /*46520*/  IMAD.MOV.U32 R71, RZ, RZ, R237 ;  /* 0x000000ffff477224 */ /* 0x000fe200078e00ed */
[----:B------:R-:W3:Y:S01]  /*46530*/  LDL.LU R234, [R1+0x27e4] ;  /* 0x0027e40001ea7983 */ /* 0x000ee20000300800 */
[----:B------:R-:W-:-:S02]  /*46540*/  IMAD.MOV.U32 R72, RZ, RZ, R238 ;  /* 0x000000ffff487224 */ /* 0x000fc400078e00ee */
[----:B------:R-:W-:Y:S01]  /*46550*/  IMAD.MOV.U32 R73, RZ, RZ, R239 ;  /* 0x000000ffff497224 */ /* 0x000fe200078e00ef */
[----:B0-----:R-:W-:Y:S01]  /*46560*/  PRMT R224, R4, R222, R225 ;  /* 0x000000de04e07216 */ /* 0x001fe200000000e1 */
        /* <DEDUP_REMOVED lines=70> */
[----:B------:R-:W-:Y:S01]  /*469d0*/  IMAD.MOV.U32 R147, RZ, RZ, R226 ;  /* 0x000000ffff937224 */ /* 0x000fe200078e00e2 */
[----:B-1----:R-:W-:Y:S01]  /*469e0*/  PRMT R226, R5, R222, R227 ;  /* 0x000000de05e27216 */ /* 0x002fe200000000e3 */
[----:B------:R-:W3:Y:S01]  /*469f0*/  LDL.LU R235, [R1+0x27e0] ;  /* 0x0027e00001eb7983 */ /* 0x000ee20000300800 */
[----:B------:R-:W-:-:S02]  /*46a00*/  PRMT R225, R4, R223, R225 ;  /* 0x000000df04e17216 */ /* 0x000fc400000000e1 */
[----:B------:R-:W-:Y:S01]  /*46a10*/  PRMT R227, R5, R223, R227 ;  /* 0x000000df05e37216 */ /* 0x000fe200000000e3 */
[----:B------:R-:W4:Y:S04]  /*46a20*/  LDL.LU R236, [R1+0x27dc] ;  /* 0x0027dc0001ec7983 */ /* 0x000f280000300800 */
[----:B------:R-:W4:Y:S04]  /*46a30*/  LDL.LU R237, [R1+0x27d8] ;  /* 0x0027d80001ed7983 */ /* 0x000f280000300800 */
[----:B------:R-:W4:Y:S04]  /*46a40*/  LDL.LU R238, [R1+0x27d4] ;  /* 0x0027d40001ee7983 */ /* 0x000f280000300800 */
[----:B------:R-:W4:Y:S04]  /*46a50*/  LDL.LU R239, [R1+0x27d0] ;  /* 0x0027d00001ef7983 */ /* 0x000f280000300800 */
        /* <DEDUP_REMOVED lines=18> */
[----:B--2---:R-:W-:-:S03]  /*46b80*/  WARPGROUP.ARRIVE ;  /* 0x00000000000079c5 */ /* 0x004fc60000000000 */
[----:B------:R-:W2:Y:S03]  /*46b90*/  LDL.LU R164, [R1+0x2784] ;  /* 0x0027840001a47983 */ /* 0x000ea60000300800 */
[----:B------:R-:W-:Y:S01]  /*46ba0*/  QGMMA.64x256x32.F32.E4M3.E4M3 R24, R224, gdesc[UR12], R24, gsb0 ;  /* 0x03e0000ce0187df3 */ /* 0x000fe20008000818 */
        /* <DEDUP_REMOVED lines=51> */
[----:B------:R-:W-:-:S03]  /*46ee0*/  WARPGROUP.DEPBAR.LE gsb0, 0x0 ;  /* 0x00008000000079c5 */ /* 0x000fc60000010000 */
        /* <DEDUP_REMOVED lines=64> */
[----:B0-----:R-:W3:Y:S04]  /*472f0*/  LDL.LU.64 R150, [R1+0x26b0] ;  /* 0x0026b00001967983 */ /* 0x001ee80000300a00 */
[----:B------:R-:W4:Y:S04]  /*47300*/  LDL.LU.64 R148, [R1+0x26a8] ;  /* 0x0026a80001947983 */ /* 0x000f280000300a00 */
[----:B------:R-:W2:Y:S04]  /*47310*/  LDL.LU.64 R146, [R1+0x26a0] ;  /* 0x0026a00001927983 */ /* 0x000ea80000300a00 */
        /* <DEDUP_REMOVED lines=60> */
[----:B------:R-:W2:Y:S01]  /*476e0*/  LDL.LU.64 R24, [R1+0x24b8] ;  /* 0x0024b80001187983 */ /* 0x000ea20000300a00 */
[-C--:B---3--:R-:W-:Y:S01]  /*476f0*/  FMUL R150, R150, R8.reuse ;  /* 0x0000000896967220 */ /* 0x088fe20000400000 */
[-C--:B------:R-:W-:Y:S01]  /*47700*/  FMUL R151, R151, R8.reuse ;  /* 0x0000000897977220 */ /* 0x080fe20000400000 */
[-C--:B----4-:R-:W-:Y:S01]  /*47710*/  FMUL R148, R148, R9.reuse ;  /* 0x0000000994947220 */ /* 0x090fe20000400000 */
[-C--:B------:R-:W-:Y:S01]  /*47720*/  FMUL R149, R149, R9.reuse ;  /* 0x0000000995957220 */ /* 0x080fe20000400000 */
[-C--:B--2---:R-:W-:Y:S01]  /*47730*/  FMUL R146, R146, R8.reuse ;  /* 0x0000000892927220 */ /* 0x084fe20000400000 */
        /* <DEDUP_REMOVED lines=121> */
[-C--:B------:R-:W-:Y:S01]  /*47ed0*/  FMUL R24, R24, R9.reuse ;  /* 0x0000000918187220 */ /* 0x080fe20000400000 */
[----:B------:R-:W-:-:S06]  /*47ee0*/  FMUL R25, R25, R9 ;  /* 0x0000000919197220 */ /* 0x000fcc0000400000 */
[----:B------:R-:W-:-:S06]  /*47ef0*/  WARPGROUP.ARRIVE ;  /* 0x00000000000079c5 */ /* 0x000fcc0000000000 */
[----:B------:R-:W-:Y:S03]  /*47f00*/  QGMMA.64x256x32.F32.E4M3.E4M3 R24, R236, gdesc[UR20], R24, gsb0 ;  /* 0x03e00014ec187df3 */ /* 0x000fe60008000818 */
[----:B------:R-:W-:Y:S02]  /*47f10*/  WARPGROUP.DEPBAR.LE gsb0, 0x0 ;  /* 0x00008000000079c5 */ /* 0x000fe40000010000 */
[----:B------:R-:W-:-:S15]  /*47f20*/  WARPGROUP.ARRIVE ;  /* 0x00000000000079c5 */ /* 0x000fde0000000000 */
[----:B------:R-:W-:-:S08]  /*47f30*/  NOP ;  /* 0x0000000000007918 */ /* 0x000fd00000000000 */
        /* <DEDUP_REMOVED lines=10> */
[----:B------:R-:W2:Y:S04]  /*47fe0*/  LDL.LU R225, [R1+0xeb4] ;  /* 0x000eb40001e17983 */ /* 0x000ea80000300800 */
[----:B------:R-:W3:Y:S04]  /*47ff0*/  LDL.LU R226, [R1+0xeb8] ;  /* 0x000eb80001e27983 */ /* 0x000ee80000300800 */
        /* <DEDUP_REMOVED lines=64> */
[----:B0-----:R-:W3:Y:S04]  /*48400*/  LDL.LU.64 R24, [R1] ;  /* 0x0000000001187983 */ /* 0x001ee80000300a00 */
[----:B-1----:R-:W3:Y:S04]  /*48410*/  LDL.LU.64 R26, [R1+0x8] ;  /* 0x00000800011a7983 */ /* 0x002ee80000300a00 */
[----:B----4-:R-:W4:Y:S04]  /*48420*/  LDL.LU.64 R28, [R1+0x10] ;  /* 0x00001000011c7983 */ /* 0x010f280000300a00 */
[----:B------:R-:W4:Y:S04]  /*48430*/  LDL.LU.64 R30, [R1+0x18] ;  /* 0x00001800011e7983 */ /* 0x000f280000300a00 */
        /* <DEDUP_REMOVED lines=32> */
[----:B--2---:R-:W2:Y:S04]  /*48640*/  LDL.LU.64 R96, [R1+0x120] ;  /* 0x0001200001607983 */ /* 0x004ea80000300a00 */
        /* <DEDUP_REMOVED lines=17> */
[----:B---3--:R-:W3:Y:S04]  /*48760*/  LDL.LU.64 R132, [R1+0x1b0] ;  /* 0x0001b00001847983 */ /* 0x008ee80000300a00 */
        /* <DEDUP_REMOVED lines=8> */
[----:B------:R-:W3:Y:S01]  /*487f0*/  LDL.LU.64 R150, [R1+0x1f8] ;  /* 0x0001f80001967983 */ /* 0x000ee20000300a00 */
[----:B------:R-:W-:-:S02]  /*48800*/  FMNMX R22, R243, R245, !PT ;  /* 0x000000f5f3167209 */ /* 0x000fc40007800000 */
[----:B------:R-:W-:Y:S02]  /*48810*/  FMNMX R23, R242, R244, !PT ;  /* 0x000000f4f2177209 */ /* 0x000fe40007800000 */
[----:B------:R-:W-:Y:S02]  /*48820*/  FMNMX R22, R22, R226, !PT ;  /* 0x000000e216167209 */ /* 0x000fe40007800000 */
[----:B------:R-:W-:-:S03]  /*48830*/  FMNMX R23, R23, R225, !PT ;  /* 0x000000e117177209 */ /* 0x000fc60007800000 */
[-CC-:B------:R-:W-:Y:S01]  /*48840*/  FFMA R154, R154, R240.reuse, -R22.reuse ;  /* 0x000000f09a9a7223 */ /* 0x180fe20000000816 */
[-CC-:B------:R-:W-:Y:S01]  /*48850*/  FFMA R155, R155, R240.reuse, -R22.reuse ;  /* 0x000000f09b9b7223 */ /* 0x180fe20000000816 */
[-CC-:B------:R-:W-:Y:S01]  /*48860*/  FFMA R158, R158, R240.reuse, -R22.reuse ;  /* 0x000000f09e9e7223 */ /* 0x180fe20000000816 */
[-CC-:B------:R-:W-:Y:S01]  /*48870*/  FFMA R159, R159, R240.reuse, -R22.reuse ;  /* 0x000000f09f9f7223 */ /* 0x180fe20000000816 */
[-CC-:B------:R-:W-:Y:S01]  /*48880*/  FFMA R162, R162, R240.reuse, -R22.reuse ;  /* 0x000000f0a2a27223 */ /* 0x180fe20000000816 */
[-CC-:B------:R-:W-:Y:S01]  /*48890*/  FFMA R163, R163, R240.reuse, -R22.reuse ;  /* 0x000000f0a3a37223 */ /* 0x180fe20000000816 */
[-CC-:B------:R-:W-:Y:S01]  /*488a0*/  FFMA R166, R166, R240.reuse, -R22.reuse ;  /* 0x000000f0a6a67223 */ /* 0x180fe20000000816 */
[-C--:B------:R-:W-:Y:S01]  /*488b0*/  FFMA R167, R167, R240.reuse, -R22 ;  /* 0x000000f0a7a77223 */ /* 0x080fe20000000816 */
[-CC-:B------:R-:W-:Y:S01]  /*488c0*/  FFMA R152, R152, R240.reuse, -R23.reuse ;  /* 0x000000f098987223 */ /* 0x180fe20000000817 */
[-CC-:B------:R-:W-:Y:S01]  /*488d0*/  FFMA R153, R153, R240.reuse, -R23.reuse ;  /* 0x000000f099997223 */ /* 0x180fe20000000817 */
[----:B------:R-:W-:Y:S01]  /*488e0*/  FMUL R154, R154, 1.4426950216293334961 ;  /* 0x3fb8aa3b9a9a7820 */ /* 0x000fe20000400000 */
[----:B------:R-:W-:Y:S01]  /*488f0*/  FMUL R155, R155, 1.4426950216293334961 ;  /* 0x3fb8aa3b9b9b7820 */ /* 0x000fe20000400000 */
        /* <DEDUP_REMOVED lines=9> */
[----:B------:R-:W-:Y:S01]  /*48990*/  FMUL R166, R166, 1.4426950216293334961 ;  /* 0x3fb8aa3ba6a67820 */ /* 0x000fe20000400000 */
[----:B------:R-:W-:Y:S01]  /*489a0*/  FMUL R167, R167, 1.4426950216293334961 ;  /* 0x3fb8aa3ba7a77820 */ /* 0x000fe20000400000 */
[----:B------:R-:W-:Y:S01]  /*489b0*/  FFMA R165, R165, R240, -R23 ;  /* 0x000000f0a5a57223 */ /* 0x000fe20000000817 */
[----:B------:R-:W-:Y:S01]  /*489c0*/  FMUL R152, R152, 1.4426950216293334961 ;  /* 0x3fb8aa3b98987820 */ /* 0x000fe20000400000 */
[----:B------:R-:W-:Y:S01]  /*489d0*/  FMUL R153, R153, 1.4426950216293334961 ;  /* 0x3fb8aa3b99997820 */ /* 0x000fe20000400000 */
[----:B------:R-:W-:Y:S01]  /*489e0*/  MUFU.EX2 R242, R154 ;  /* 0x0000009a00f27308 */ /* 0x000fe20000000800 */
[----:B------:R-:W-:Y:S01]  /*489f0*/  FMUL R156, R156, 1.4426950216293334961 ;  /* 0x3fb8aa3b9c9c7820 */ /* 0x000fe20000400000 */
[----:B------:R-:W-:Y:S01]  /*48a00*/  FMUL R157, R157, 1.4426950216293334961 ;  /* 0x3fb8aa3b9d9d7820 */ /* 0x000fe20000400000 */
[----:B------:R-:W-:Y:S01]  /*48a10*/  FMUL R160, R160, 1.4426950216293334961 ;  /* 0x3fb8aa3ba0a07820 */ /* 0x000fe20000400000 */
[----:B------:R-:W-:Y:S01]  /*48a20*/  FMUL R161, R161, 1.4426950216293334961 ;  /* 0x3fb8aa3ba1a17820 */ /* 0x000fe20000400000 */
[----:B------:R-:W-:Y:S01]  /*48a30*/  FMUL R164, R164, 1.4426950216293334961 ;  /* 0x3fb8aa3ba4a47820 */ /* 0x000fe20000400000 */
[----:B------:R-:W-:-:S02]  /*48a40*/  FMUL R165, R165, 1.4426950216293334961 ;  /* 0x3fb8aa3ba5a57820 */ /* 0x000fc40000400000 */
[----:B------:R-:W0:Y:S08]  /*48a50*/  MUFU.EX2 R239, R155 ;  /* 0x0000009b00ef7308 */ /* 0x000e300000000800 */
[----:B------:R-:W-:Y:S08]  /*48a60*/  MUFU.EX2 R234, R158 ;  /* 0x0000009e00ea7308 */ /* 0x000ff00000000800 */
[----:B------:R-:W1:Y:S08]  /*48a70*/  MUFU.EX2 R236, R159 ;  /* 0x0000009f00ec7308 */ /* 0x000e700000000800 */
[----:B------:R-:W-:Y:S08]  /*48a80*/  MUFU.EX2 R231, R162 ;  /* 0x000000a200e77308 */ /* 0x000ff00000000800 */
[----:B------:R-:W1:Y:S08]  /*48a90*/  MUFU.EX2 R232, R163 ;  /* 0x000000a300e87308 */ /* 0x000e700000000800 */
[----:B------:R-:W-:Y:S08]  /*48aa0*/  MUFU.EX2 R228, R166 ;  /* 0x000000a600e47308 */ /* 0x000ff00000000800 */
[----:B------:R-:W1:Y:S08]  /*48ab0*/  MUFU.EX2 R229, R167 ;  /* 0x000000a700e57308 */ /* 0x000e700000000800 */
[----:B------:R-:W-:Y:S08]  /*48ac0*/  MUFU.EX2 R244, R152 ;  /* 0x0000009800f47308 */ /* 0x000ff00000000800 */
[----:B------:R0:W1:Y:S08]  /*48ad0*/  MUFU.EX2 R243, R153 ;  /* 0x0000009900f37308 */ /* 0x0000700000000800 */
[----:B------:R-:W-:Y:S08]  /*48ae0*/  MUFU.EX2 R237, R156 ;  /* 0x0000009c00ed7308 */ /* 0x000ff00000000800 */
[----:B------:R-:W1:Y:S08]  /*48af0*/  MUFU.EX2 R238, R157 ;  /* 0x0000009d00ee7308 */ /* 0x000e700000000800 */
[----:B------:R-:W-:Y:S08]  /*48b00*/  MUFU.EX2 R233, R160 ;  /* 0x000000a000e97308 */ /* 0x000ff00000000800 */
[----:B------:R-:W1:Y:S08]  /*48b10*/  MUFU.EX2 R235, R161 ;  /* 0x000000a100eb7308 */ /* 0x000e700000000800 */
[----:B------:R-:W-:Y:S08]  /*48b20*/  MUFU.EX2 R230, R164 ;  /* 0x000000a400e67308 */ /* 0x000ff00000000800 */
[----:B------:R-:W1:Y:S01]  /*48b30*/  MUFU.EX2 R227, R165 ;  /* 0x000000a500e37308 */ /* 0x000e620000000800 */
[----:B0-----:R-:W-:-:S02]  /*48b40*/  F2FP.SATFINITE.E4M3.F32.PACK_AB_MERGE_C R153, R239, R242, RZ ;  /* 0x000000f2ef99723e */ /* 0x001fc400048070ff */
[----:B-1----:R-:W-:Y:S02]  /*48b50*/  F2FP.SATFINITE.E4M3.F32.PACK_AB_MERGE_C R152, R236, R234, RZ ;  /* 0x000000eaec98723e */ /* 0x002fe400048070ff */
        /* <DEDUP_REMOVED lines=9> */
[----:B------:R-:W-:Y:S01]  /*48bf0*/  SEL R167, R4, R5, !P3 ;  /* 0x0000000504a77207 */ /* 0x000fe20005800000 */
[----:B------:R-:W-:Y:S01]  /*48c00*/  FADD R5, -R23, R225 ;  /* 0x000000e117057221 */ /* 0x000fe20000000100 */
[----:B------:R-:W-:Y:S01]  /*48c10*/  FADD R4, -R22, R226 ;  /* 0x000000e216047221 */ /* 0x000fe20000000100 */
[----:B------:R-:W-:Y:S02]  /*48c20*/  SHFL.IDX PT, R152, R154, R241, 0x1f ;  /* 0x00001ff19a987589 */ /* 0x000fe400000e0000 */
[----:B------:R-:W-:Y:S01]  /*48c30*/  FMUL R5, R5, 1.4426950216293334961 ;  /* 0x3fb8aa3b05057820 */ /* 0x000fe20000400000 */
[----:B------:R-:W-:Y:S01]  /*48c40*/  FMUL R4, R4, 1.4426950216293334961 ;  /* 0x3fb8aa3b04047820 */ /* 0x000fe20000400000 */
[----:B------:R-:W0:Y:S04]  /*48c50*/  SHFL.IDX PT, R165, R165, R246, 0x1f ;  /* 0x00001ff6a5a57589 */ /* 0x000e2800000e0000 */
[----:B------:R-:W-:Y:S04]  /*48c60*/  SHFL.IDX PT, R153, R153, R241, 0x1f ;  /* 0x00001ff199997589 */ /* 0x000fe800000e0000 */
[----:B------:R-:W1:Y:S01]  /*48c70*/  SHFL.IDX PT, R167, R167, R246, 0x1f ;  /* 0x00001ff6a7a77589 */ /* 0x000e6200000e0000 */
[----:B------:R-:W4:Y:S08]  /*48c80*/  MUFU.EX2 R5, R5 ;  /* 0x0000000500057308 */ /* 0x000f300000000800 */
[----:B------:R-:W1:Y:S01]  /*48c90*/  MUFU.EX2 R4, R4 ;  /* 0x0000000400047308 */ /* 0x000e620000000800 */
[----:B0-----:R-:W-:Y:S01]  /*48ca0*/  PRMT R164, R152, R222, R165 ;  /* 0x000000de98a47216 */ /* 0x001fe200000000a5 */
[-C--:B----4-:R-:W-:Y:S01]  /*48cb0*/  FMUL R24, R24, R5.reuse ;  /* 0x0000000518187220 */ /* 0x090fe20000400000 */
[-C--:B------:R-:W-:Y:S01]  /*48cc0*/  FMUL R25, R25, R5.reuse ;  /* 0x0000000519197220 */ /* 0x080fe20000400000 */
[-C--:B------:R-:W-:Y:S01]  /*48cd0*/  FMUL R28, R28, R5.reuse ;  /* 0x000000051c1c7220 */ /* 0x080fe20000400000 */
[-C--:B------:R-:W-:Y:S01]  /*48ce0*/  FMUL R29, R29, R5.reuse ;  /* 0x000000051d1d7220 */ /* 0x080fe20000400000 */
[-C--:B------:R-:W-:Y:S01]  /*48cf0*/  FMUL R32, R32, R5.reuse ;  /* 0x0000000520207220 */ /* 0x080fe20000400000 */
[-C--:B------:R-:W-:Y:S01]  /*48d00*/  FMUL R33, R33, R5.reuse ;  /* 0x0000000521217220 */ /* 0x080fe20000400000 */
[-C--:B------:R-:W-:Y:S01]  /*48d10*/  FMUL R36, R36, R5.reuse ;  /* 0x0000000524247220 */ /* 0x080fe20000400000 */
[-C--:B------:R-:W-:Y:S01]  /*48d20*/  FMUL R37, R37, R5.reuse ;  /* 0x0000000525257220 */ /* 0x080fe20000400000 */
        /* <DEDUP_REMOVED lines=100> */
[-C--:B---3--:R-:W-:Y:S01]  /*49370*/  FMUL R132, R132, R5.reuse ;  /* 0x0000000584847220 */ /* 0x088fe20000400000 */
        /* <DEDUP_REMOVED lines=18> */
[----:B------:R-:W-:Y:S01]  /*494a0*/  FMUL R151, R151, R4 ;  /* 0x0000000497977220 */ /* 0x000fe20000400000 */
[----:B------:R-:W-:-:S02]  /*494b0*/  PRMT R166, R153, R222, R167 ;  /* 0x000000de99a67216 */ /* 0x000fc400000000a7 */
[-C--:B------:R-:W-:Y:S02]  /*494c0*/  PRMT R165, R152, R223.reuse, R165 ;  /* 0x000000df98a57216 */ /* 0x080fe400000000a5 */
[----:B------:R-:W-:-:S04]  /*494d0*/  PRMT R167, R153, R223, R167 ;  /* 0x000000df99a77216 */ /* 0x000fc800000000a7 */
[----:B------:R-:W-:-:S06]  /*494e0*/  WARPGROUP.ARRIVE ;  /* 0x00000000000079c5 */ /* 0x000fcc0000000000 */
[----:B------:R-:W-:Y:S01]  /*494f0*/  QGMMA.64x256x32.F32.E4M3.E4M3 R24, R164, gdesc[UR52], R24, gsb0 ;  /* 0x03e00034a4187df3 */ /* 0x000fe20008000818 */
        /* <DEDUP_REMOVED lines=8> */
[----:B------:R-:W-:Y:S01]  /*49580*/  FMUL R171, R171, 1.4426950216293334961 ;  /* 0x3fb8aa3babab7820 */ /* 0x000fe20000400000 */
[-CC-:B------:R-:W-:Y:S01]  /*49590*/  FFMA R172, R172, R240.reuse, -R23.reuse ;  /* 0x000000f0acac7223 */ /* 0x180fe20000000817 */
[-CC-:B------:R-:W-:Y:S01]  /*495a0*/  FFMA R173, R173, R240.reuse, -R23.reuse ;  /* 0x000000f0adad7223 */ /* 0x180fe20000000817 */
        /* <DEDUP_REMOVED lines=8> */
[----:B------:R-:W-:Y:S01]  /*49630*/  FMUL R174, R174, 1.4426950216293334961 ;  /* 0x3fb8aa3baeae7820 */ /* 0x000fe20000400000 */
[-CC-:B------:R-:W-:Y:S01]  /*49640*/  FFMA R181, R181, R240.reuse, -R23.reuse ;  /* 0x000000f0b5b57223 */ /* 0x180fe20000000817 */
[-CC-:B------:R-:W-:Y:S01]  /*49650*/  FFMA R168, R168, R240.reuse, -R23.reuse ;  /* 0x000000f0a8a87223 */ /* 0x180fe20000000817 */
[----:B------:R-:W-:Y:S01]  /*49660*/  FFMA R169, R169, R240, -R23 ;  /* 0x000000f0a9a97223 */ /* 0x000fe20000000817 */
[----:B------:R-:W-:Y:S01]  /*49670*/  FMUL R170, R170, 1.4426950216293334961 ;  /* 0x3fb8aa3baaaa7820 */ /* 0x000fe20000400000 */
        /* <DEDUP_REMOVED lines=8> */
[----:B------:R-:W-:Y:S08]  /*49700*/  MUFU.EX2 R224, R170 ;  /* 0x000000aa00e07308 */ /* 0x000ff00000000800 */
[----:B------:R-:W0:Y:S08]  /*49710*/  MUFU.EX2 R171, R171 ;  /* 0x000000ab00ab7308 */ /* 0x000e300000000800 */
[----:B------:R-:W-:Y:S08]  /*49720*/  MUFU.EX2 R175, R175 ;  /* 0x000000af00af7308 */ /* 0x000ff00000000800 */
[----:B------:R-:W-:Y:S08]  /*49730*/  MUFU.EX2 R178, R178 ;  /* 0x000000b200b27308 */ /* 0x000ff00000000800 */
[----:B------:R-:W-:Y:S08]  /*49740*/  MUFU.EX2 R179, R179 ;  /* 0x000000b300b37308 */ /* 0x000ff00000000800 */
[----:B------:R-:W-:Y:S08]  /*49750*/  MUFU.EX2 R182, R182 ;  /* 0x000000b600b67308 */ /* 0x000ff00000000800 */
[----:B------:R-:W-:Y:S08]  /*49760*/  MUFU.EX2 R183, R183 ;  /* 0x000000b700b77308 */ /* 0x000ff00000000800 */
[----:B------:R-:W1:Y:S08]  /*49770*/  MUFU.EX2 R174, R174 ;  /* 0x000000ae00ae7308 */ /* 0x000e700000000800 */
[----:B------:R-:W-:Y:S08]  /*49780*/  MUFU.EX2 R225, R168 ;  /* 0x000000a800e17308 */ /* 0x000ff00000000800 */
[----:B------:R-:W2:Y:S08]  /*49790*/  MUFU.EX2 R226, R169 ;  /* 0x000000a900e27308 */ /* 0x000eb00000000800 */
[----:B------:R-:W-:Y:S08]  /*497a0*/  MUFU.EX2 R172, R172 ;  /* 0x000000ac00ac7308 */ /* 0x000ff00000000800 */
[----:B------:R-:W3:Y:S08]  /*497b0*/  MUFU.EX2 R173, R173 ;  /* 0x000000ad00ad7308 */ /* 0x000ef00000000800 */
[----:B------:R-:W-:Y:S08]  /*497c0*/  MUFU.EX2 R176, R176 ;  /* 0x000000b000b07308 */ /* 0x000ff00000000800 */
[----:B------:R-:W4:Y:S08]  /*497d0*/  MUFU.EX2 R177, R177 ;  /* 0x000000b100b17308 */ /* 0x000f300000000800 */
[----:B------:R-:W-:Y:S08]  /*497e0*/  MUFU.EX2 R180, R180 ;  /* 0x000000b400b47308 */ /* 0x000ff00000000800 */
[----:B------:R-:W4:Y:S01]  /*497f0*/  MUFU.EX2 R181, R181 ;  /* 0x000000b500b57308 */ /* 0x000f220000000800 */
[----:B0-----:R-:W-:-:S02]  /*49800*/  F2FP.SATFINITE.E4M3.F32.PACK_AB_MERGE_C R155, R171, R224, RZ ;  /* 0x000000e0ab9b723e */ /* 0x001fc400048070ff */
[----:B-1----:R-:W-:Y:S02]  /*49810*/  F2FP.SATFINITE.E4M3.F32.PACK_AB_MERGE_C R154, R175, R174, RZ ;  /* 0x000000aeaf9a723e */ /* 0x002fe400048070ff */
[----:B------:R-:W-:Y:S02]  /*49820*/  F2FP.SATFINITE.E4M3.F32.PACK_AB_MERGE_C R153, R179, R178, RZ ;  /* 0x000000b2b399723e */ /* 0x000fe400048070ff */
[----:B------:R-:W-:Y:S02]  /*49830*/  F2FP.SATFINITE.E4M3.F32.PACK_AB_MERGE_C R152, R183, R182, RZ ;  /* 0x000000b6b798723e */ /* 0x000fe400048070ff */
[----:B--2---:R-:W-:Y:S02]  /*49840*/  F2FP.SATFINITE.E4M3.F32.PACK_AB_MERGE_C R155, R226, R225, R155 ;  /* 0x000000e1e29b723e */ /* 0x004fe4000480709b */
[----:B---3--:R-:W-:Y:S02]  /*49850*/  F2FP.SATFINITE.E4M3.F32.PACK_AB_MERGE_C R154, R173, R172, R154 ;  /* 0x000000acad9a723e */ /* 0x008fe4000480709a */
[----:B----4-:R-:W-:-:S02]  /*49860*/  F2FP.SATFINITE.E4M3.F32.PACK_AB_MERGE_C R153, R177, R176, R153 ;  /* 0x000000b0b199723e */ /* 0x010fc40004807099 */
        /* <DEDUP_REMOVED lines=59> */
[----:B------:R-:W4:Y:S08]  /*49c20*/  MUFU.EX2 R189, R189 ;  /* 0x000000bd00bd7308 */ /* 0x000f300000000800 */
[----:B------:R-:W-:Y:S08]  /*49c30*/  MUFU.EX2 R192, R192 ;  /* 0x000000c000c07308 */ /* 0x000ff00000000800 */
[----:B------:R-:W4:Y:S08]  /*49c40*/  MUFU.EX2 R193, R193 ;  /* 0x000000c100c17308 */ /* 0x000f300000000800 */
[----:B------:R-:W-:Y:S08]  /*49c50*/  MUFU.EX2 R196, R196 ;  /* 0x000000c400c47308 */ /* 0x000ff00000000800 */
[----:B------:R-:W4:Y:S01]  /*49c60*/  MUFU.EX2 R197, R197 ;  /* 0x000000c500c57308 */ /* 0x000f220000000800 */
[----:B0-----:R-:W-:-:S02]  /*49c70*/  F2FP.SATFINITE.E4M3.F32.PACK_AB_MERGE_C R155, R187, R186, RZ ;  /* 0x000000babb9b723e */ /* 0x001fc400048070ff */
[----:B-1----:R-:W-:Y:S02]  /*49c80*/  F2FP.SATFINITE.E4M3.F32.PACK_AB_MERGE_C R154, R191, R190, RZ ;  /* 0x000000bebf9a723e */ /* 0x002fe400048070ff */
[----:B--2---:R-:W-:Y:S02]  /*49c90*/  F2FP.SATFINITE.E4M3.F32.PACK_AB_MERGE_C R153, R195, R194, RZ ;  /* 0x000000c2c399723e */ /* 0x004fe400048070ff */
[----:B---3--:R-:W-:Y:S02]  /*49ca0*/  F2FP.SATFINITE.E4M3.F32.PACK_AB_MERGE_C R152, R199, R198, RZ ;  /* 0x000000c6c798723e */ /* 0x008fe400048070ff */
[----:B----4-:R-:W-:Y:S02]  /*49cb0*/  F2FP.SATFINITE.E4M3.F32.PACK_AB_MERGE_C R155, R185, R184, R155 ;  /* 0x000000b8b99b723e */ /* 0x010fe4000480709b */
        /* <DEDUP_REMOVED lines=46> */
[----:B------:R-:W-:Y:S01]  /*49fa0*/  MUFU.EX2 R202, R202 ;  /* 0x000000ca00ca7308 */ /* 0x000fe20000000800 */
[----:B------:R-:W-:Y:S01]  /*49fb0*/  FMUL R208, R208, 1.4426950216293334961 ;  /* 0x3fb8aa3bd0d07820 */ /* 0x000fe20000400000 */
[----:B------:R-:W-:Y:S01]  /*49fc0*/  FMUL R209, R209, 1.4426950216293334961 ;  /* 0x3fb8aa3bd1d17820 */ /* 0x000fe20000400000 */
[----:B------:R-:W-:Y:S01]  /*49fd0*/  FMUL R212, R212, 1.4426950216293334961 ;  /* 0x3fb8aa3bd4d47820 */ /* 0x000fe20000400000 */
[----:B------:R-:W-:-:S04]  /*49fe0*/  FMUL R213, R213, 1.4426950216293334961 ;  /* 0x3fb8aa3bd5d57820 */ /* 0x000fc80000400000 */
        /* <DEDUP_REMOVED lines=22> */
[----:B------:R-:W-:Y:S02]  /*4a150*/  SEL R170, R155, R154, !P3 ;  /* 0x0000009a9baa7207 */ /* 0x000fe40005800000 */
[----:B------:R-:W-:Y:S02]  /*4a160*/  F2FP.SATFINITE.E4M3.F32.PACK_AB_MERGE_C R152, R213, R212, R152 ;  /* 0x000000d4d598723e */ /* 0x000fe40004807098 */
[----:B------:R-:W-:Y:S02]  /*4a170*/  SEL R155, R154, R155, !P3 ;  /* 0x0000009b9a9b7207 */ /* 0x000fe40005800000 */
[----:B------:R-:W-:Y:S02]  /*4a180*/  SEL R168, R153, R152, !P3 ;  /* 0x0000009899a87207 */ /* 0x000fe40005800000 */
[----:B------:R-:W-:Y:S01]  /*4a190*/  SEL R169, R152, R153, !P3 ;  /* 0x0000009998a97207 */ /* 0x000fe20005800000 */
        /* <DEDUP_REMOVED lines=10> */
[----:B------:R-:W-:Y:S03]  /*4a240*/  QGMMA.64x256x32.F32.E4M3.E4M3 R24, R152, gdesc[UR12], R24, gsb0 ;  /* 0x03e0000c98187df3 */ /* 0x000fe60008000818 */
[----:B------:R-:W-:Y:S02]  /*4a250*/  WARPGROUP.DEPBAR.LE gsb0, 0x0 ;  /* 0x00008000000079c5 */ /* 0x000fe40000010000 */
[----:B------:R-:W-:Y:S04]  /*4a260*/  STL.64 [R1], R24 ;  /* 0x0000001801007387 */ /* 0x000fe80000100a00 */
        /* <DEDUP_REMOVED lines=63> */
[----:B0-----:R-:W2:Y:S04]  /*4a660*/  LDL.LU.64 R150, [R1+0x24b0] ;  /* 0x0024b00001967983 */ /* 0x001ea80000300a00 */
[----:B------:R-:W3:Y:S04]  /*4a670*/  LDL.LU.64 R148, [R1+0x24a8] ;  /* 0x0024a80001947983 */ /* 0x000ee80000300a00 */
        /* <DEDUP_REMOVED lines=70> */
[-C--:B--2---:R-:W-:Y:S01]  /*4aae0*/  FMUL R150, R150, R4.reuse ;  /* 0x0000000496967220 */ /* 0x084fe20000400000 */
[-C--:B------:R-:W-:Y:S01]  /*4aaf0*/  FMUL R151, R151, R4.reuse ;  /* 0x0000000497977220 */ /* 0x080fe20000400000 */
[-C--:B---3--:R-:W-:Y:S01]  /*4ab00*/  FMUL R148, R148, R5.reuse ;  /* 0x0000000594947220 */ /* 0x088fe20000400000 */
[-C--:B------:R-:W-:Y:S01]  /*4ab10*/  FMUL R149, R149, R5.reuse ;  /* 0x0000000595957220 */ /* 0x080fe20000400000 */
        /* <DEDUP_REMOVED lines=127> */
[----:B------:R-:W-:Y:S01]  /*4b310*/  WARPGROUP.ARRIVE ;  /* 0x00000000000079c5 */ /* 0x000fe20000000000 */
[----:B------:R-:W2:Y:S04]  /*4b320*/  LDL.LU R164, [R1+0x908] ;  /* 0x0009080001a47983 */ /* 0x000ea80000300800 */
[----:B------:R-:W3:-:S15]  /*4b330*/  LDL.LU R165, [R1+0x824] ;  /* 0x0008240001a57983 */ /* 0x000ede0000300800 */
[----:B------:R-:W-:-:S03]  /*4b340*/  NOP ;  /* 0x0000000000007918 */ /* 0x000fc60000000000 */
[----:B------:R-:W-:Y:S01]  /*4b350*/  QGMMA.64x256x32.F32.E4M3.E4M3 R24, R160, gdesc[UR24], R24, gsb0 ;  /* 0x03e00018a0187df3 */ /* 0x000fe20008000818 */
[----:B------:R-:W4:Y:S04]  /*4b360*/  LDL.LU R166, [R1+0x860] ;  /* 0x0008600001a67983 */ /* 0x000f280000300800 */
[----:B------:R-:W4:Y:S01]  /*4b370*/  LDL.LU R167, [R1+0x788] ;  /* 0x0007880001a77983 */ /* 0x000f220000300800 */
[----:B------:R-:W-:Y:S02]  /*4b380*/  WARPGROUP.DEPBAR.LE gsb0, 0x0 ;  /* 0x00008000000079c5 */ /* 0x000fe40000010000 */
[----:B------:R-:W-:Y:S01]  /*4b390*/  WARPGROUP.ARRIVE ;  /* 0x00000000000079c5 */ /* 0x000fe20000000000 */
[----:B------:R-:W2:Y:S04]  /*4b3a0*/  LDL.LU R161, [R1+0x8b8] ;  /* 0x0008b80001a17983 */ /* 0x000ea80000300800 */
[----:B------:R-:W2:-:S15]  /*4b3b0*/  LDL.LU R162, [R1+0x8d4] ;  /* 0x0008d40001a27983 */ /* 0x000e9e0000300800 */
[----:B------:R-:W-:Y:S01]  /*4b3c0*/  QGMMA.64x256x32.F32.E4M3.E4M3 R24, R156, gdesc[UR28], R24, gsb0 ;  /* 0x03e0001c9c187df3 */ /* 0x000fe20008000818 */
[----:B------:R-:W3:Y:S02]  /*4b3d0*/  LDL.LU R163, [R1+0x8ec] ;  /* 0x0008ec0001a37983 */ /* 0x000ee40000300800 */
[----:B------:R-:W-:Y:S02]  /*4b3e0*/  WARPGROUP.DEPBAR.LE gsb0, 0x0 ;  /* 0x00008000000079c5 */ /* 0x000fe40000010000 */
[----:B------:R-:W-:-:S15]  /*4b3f0*/  WARPGROUP.ARRIVE ;  /* 0x00000000000079c5 */ /* 0x000fde0000000000 */
[----:B------:R-:W-:-:S08]  /*4b400*/  NOP ;  /* 0x0000000000007918 */ /* 0x000fd00000000000 */
[----:B------:R-:W-:Y:S03]  /*4b410*/  QGMMA.64x256x32.F32.E4M3.E4M3 R24, R152, gdesc[UR32], R24, gsb0 ;  /* 0x03e0002098187df3 */ /* 0x000fe60008000818 */
[----:B------:R-:W-:Y:S02]  /*4b420*/  WARPGROUP.DEPBAR.LE gsb0, 0x0 ;  /* 0x00008000000079c5 */ /* 0x000fe40000010000 */
[----:B--2---:R-:W-:Y:S01]  /*4b430*/  FADD R152, R162, R161 ;  /* 0x000000a1a2987221 */ /* 0x004fe20000000000 */
[----:B---3--:R-:W-:-:S03]  /*4b440*/  FADD R154, R164, R163 ;  /* 0x000000a3a49a7221 */ /* 0x008fc60000000000 */
[----:B------:R-:W-:Y:S01]  /*4b450*/  FADD R152, R222, R152 ;  /* 0x00000098de987221 */ /* 0x000fe20000000000 */
[----:B------:R-:W-:Y:S01]  /*4b460*/  FADD R155, R244, R243 ;  /* 0x000000f3f49b7221 */ /* 0x000fe20000000000 */
[----:B------:R-:W-:Y:S01]  /*4b470*/  FADD R154, R169, R154 ;  /* 0x0000009aa99a7221 */ /* 0x000fe20000000000 */
[----:B------:R-:W2:Y:S01]  /*4b480*/  LDL.LU R222, [R1+0x748] ;  /* 0x0007480001de7983 */ /* 0x000ea20000300800 */
[----:B------:R-:W-:Y:S01]  /*4b490*/  FADD R152, R165, R152 ;  /* 0x00000098a5987221 */ /* 0x000fe20000000000 */
[----:B------:R-:W-:Y:S01]  /*4b4a0*/  FADD R155, R237, R155 ;  /* 0x0000009bed9b7221 */ /* 0x000fe20000000000 */
[----:B------:R-:W-:Y:S01]  /*4b4b0*/  FADD R154, R246, R154 ;  /* 0x0000009af69a7221 */ /* 0x000fe20000000000 */
[----:B------:R-:W3:Y:S01]  /*4b4c0*/  LDL.LU R169, [R1+0x714] ;  /* 0x0007140001a97983 */ /* 0x000ee20000300800 */
[----:B------:R-:W-:Y:S01]  /*4b4d0*/  FADD R153, R170, R152 ;  /* 0x00000098aa997221 */ /* 0x000fe20000000000 */
[----:B------:R-:W-:Y:S02]  /*4b4e0*/  FADD R152, R238, R155 ;  /* 0x0000009bee987221 */ /* 0x000fe40000000000 */
[----:B------:R-:W3:Y:S01]  /*4b4f0*/  LDL.LU R246, [R1+0x728] ;  /* 0x0007280001f67983 */ /* 0x000ee20000300800 */
[----:B------:R-:W-:Y:S01]  /*4b500*/  FADD R155, R240, R153 ;  /* 0x00000099f09b7221 */ /* 0x000fe20000000000 */
[----:B----4-:R-:W-:-:S02]  /*4b510*/  FADD R156, R166, R154 ;  /* 0x0000009aa69c7221 */ /* 0x010fc40000000000 */
[----:B------:R-:W4:Y:S04]  /*4b520*/  LDL.LU R170, [R1+0x71c] ;  /* 0x00071c0001aa7983 */ /* 0x000f280000300800 */
[----:B------:R-:W4:Y:S01]  /*4b530*/  LDL.LU R240, [R1+0x72c] ;  /* 0x00072c0001f07983 */ /* 0x000f220000300800 */
[----:B------:R-:W-:-:S03]  /*4b540*/  FADD R156, R245, R156 ;  /* 0x0000009cf59c7221 */ /* 0x000fc60000000000 */
[----:B------:R-:W4:Y:S01]  /*4b550*/  LDL.LU R245, [R1+0x708] ;  /* 0x0007080001f57983 */ /* 0x000f220000300800 */
[----:B------:R-:W-:-:S03]  /*4b560*/  FADD R157, R242, R239 ;  /* 0x000000eff29d7221 */ /* 0x000fc60000000000 */
[----:B------:R-:W4:Y:S01]  /*4b570*/  LDL.LU R160, [R1+0x720] ;  /* 0x0007200001a07983 */ /* 0x000f220000300800 */
[----:B------:R-:W-:-:S03]  /*4b580*/  FADD R157, R234, R157 ;  /* 0x0000009dea9d7221 */ /* 0x000fc60000000000 */
[----:B------:R-:W4:Y:S04]  /*4b590*/  LDL.LU R161, [R1+0x70c] ;  /* 0x00070c0001a17983 */ /* 0x000f280000300800 */
[----:B------:R-:W4:Y:S01]  /*4b5a0*/  LDL.LU R162, [R1+0x724] ;  /* 0x0007240001a27983 */ /* 0x000f220000300800 */
[----:B------:R-:W-:-:S03]  /*4b5b0*/  FADD R154, R236, R157 ;  /* 0x0000009dec9a7221 */ /* 0x000fc60000000000 */
[----:B------:R-:W4:Y:S04]  /*4b5c0*/  LDL.LU R163, [R1+0x700] ;  /* 0x0007000001a37983 */ /* 0x000f280000300800 */
[----:B------:R-:W4:Y:S01]  /*4b5d0*/  LDL.LU R164, [R1+0x710] ;  /* 0x0007100001a47983 */ /* 0x000f220000300800 */
[----:B------:R-:W-:Y:S01]  /*4b5e0*/  FADD R153, R233, R152 ;  /* 0x00000098e9997221 */ /* 0x000fe20000000000 */
[----:B------:R-:W-:Y:S02]  /*4b5f0*/  FADD R152, R231, R154 ;  /* 0x0000009ae7987221 */ /* 0x000fe40000000000 */
        /* <DEDUP_REMOVED lines=8> */
[----:B--2---:R-:W-:-:S03]  /*4b680*/  FADD R156, R222, R156 ;  /* 0x0000009cde9c7221 */ /* 0x004fc60000000000 */
[----:B------:R-:W2:Y:S01]  /*4b690*/  LDL.LU R222, [R1+0x670] ;  /* 0x0006700001de7983 */ /* 0x000ea20000300800 */
[----:B---3--:R-:W-:-:S03]  /*4b6a0*/  FADD R154, R169, R154 ;  /* 0x0000009aa99a7221 */ /* 0x008fc60000000000 */
[----:B------:R-:W3:Y:S01]  /*4b6b0*/  LDL.LU R169, [R1+0x64c] ;  /* 0x00064c0001a97983 */ /* 0x000ee20000300800 */
[----:B------:R-:W-:-:S03]  /*4b6c0*/  FADD R156, R246, R156 ;  /* 0x0000009cf69c7221 */ /* 0x000fc60000000000 */
[----:B------:R-:W3:Y:S01]  /*4b6d0*/  LDL.LU R246, [R1+0x660] ;  /* 0x0006600001f67983 */ /* 0x000ee20000300800 */
[----:B----4-:R-:W-:-:S03]  /*4b6e0*/  FADD R154, R170, R154 ;  /* 0x0000009aaa9a7221 */ /* 0x010fc60000000000 */
[----:B------:R-:W4:Y:S01]  /*4b6f0*/  LDL.LU R170, [R1+0x654] ;  /* 0x0006540001aa7983 */ /* 0x000f220000300800 */
[----:B------:R-:W-:-:S03]  /*4b700*/  FADD R156, R240, R156 ;  /* 0x0000009cf09c7221 */ /* 0x000fc60000000000 */
[----:B------:R-:W4:Y:S01]  /*4b710*/  LDL.LU R240, [R1+0x664] ;  /* 0x0006640001f07983 */ /* 0x000f220000300800 */
[----:B------:R-:W-:-:S03]  /*4b720*/  FADD R154, R245, R154 ;  /* 0x0000009af59a7221 */ /* 0x000fc60000000000 */
[----:B------:R-:W4:Y:S01]  /*4b730*/  LDL.LU R245, [R1+0x640] ;  /* 0x0006400001f57983 */ /* 0x000f220000300800 */
[----:B------:R-:W-:Y:S01]  /*4b740*/  FADD R156, R160, R156 ;  /* 0x0000009ca09c7221 */ /* 0x000fe20000000000 */
[----:B------:R-:W-:-:S03]  /*4b750*/  FADD R154, R161, R154 ;  /* 0x0000009aa19a7221 */ /* 0x000fc60000000000 */
[----:B------:R-:W-:Y:S01]  /*4b760*/  FADD R156, R162, R156 ;  /* 0x0000009ca29c7221 */ /* 0x000fe20000000000 */
[----:B------:R-:W-:-:S03]  /*4b770*/  FADD R154, R163, R154 ;  /* 0x0000009aa39a7221 */ /* 0x000fc60000000000 */
[----:B------:R-:W-:Y:S01]  /*4b780*/  FADD R156, R164, R156 ;  /* 0x0000009ca49c7221 */ /* 0x000fe20000000000 */
[----:B------:R-:W-:-:S03]  /*4b790*/  FADD R154, R165, R154 ;  /* 0x0000009aa59a7221 */ /* 0x000fc60000000000 */
[----:B------:R-:W-:Y:S01]  /*4b7a0*/  FADD R156, R166, R156 ;  /* 0x0000009ca69c7221 */ /* 0x000fe20000000000 */
[----:B------:R-:W-:-:S03]  /*4b7b0*/  FADD R154, R167, R154 ;  /* 0x0000009aa79a7221 */ /* 0x000fc60000000000 */
[----:B------:R-:W-:Y:S01]  /*4b7c0*/  FADD R156, R168, R156 ;  /* 0x0000009ca89c7221 */ /* 0x000fe20000000000 */
[----:B------:R-:W-:Y:S01]  /*4b7d0*/  FADD R154, R223, R154 ;  /* 0x0000009adf9a7221 */ /* 0x000fe20000000000 */
        /* <DEDUP_REMOVED lines=14> */
[----:B--2---:R-:W-:Y:S01]  /*4b8c0*/  FADD R156, R222, R156 ;  /* 0x0000009cde9c7221 */ /* 0x004fe20000000000 */
[----:B---3--:R-:W-:-:S03]  /*4b8d0*/  FADD R154, R169, R154 ;  /* 0x0000009aa99a7221 */ /* 0x008fc60000000000 */
[----:B------:R-:W-:Y:S01]  /*4b8e0*/  FADD R156, R246, R156 ;  /* 0x0000009cf69c7221 */ /* 0x000fe20000000000 */
[----:B----4-:R-:W-:-:S03]  /*4b8f0*/  FADD R154, R170, R154 ;  /* 0x0000009aaa9a7221 */ /* 0x010fc60000000000 */
[----:B------:R-:W-:-:S04]  /*4b900*/  FADD R156, R240, R156 ;  /* 0x0000009cf09c7221 */ /* 0x000fc80000000000 */
[----:B------:R-:W-:Y:S01]  /*4b910*/  FADD R156, R12, R156 ;  /* 0x0000009c0c9c7221 */ /* 0x000fe20000000000 */
[----:B------:R-:W-:Y:S01]  /*4b920*/  FADD R154, R245, R154 ;  /* 0x0000009af59a7221 */ /* 0x000fe20000000000 */
[----:B------:R1:W5:Y:S02]  /*4b930*/  LDL.LU R12, [R1+0x22b0] ;  /* 0x0022b000010c7983 */ /* 0x0003640000300800 */
[----:B------:R-:W-:Y:S01]  /*4b940*/  FADD R156, R14, R156 ;  /* 0x0000009c0e9c7221 */ /* 0x000fe20000000000 */
[----:B------:R-:W-:Y:S02]  /*4b950*/  FADD R154, R13, R154 ;  /* 0x0000009a0d9a7221 */ /* 0x000fe40000000000 */
[----:B------:R1:W5:Y:S01]  /*4b960*/  LDL.LU R13, [R1+0x22ac] ;  /* 0x0022ac00010d7983 */ /* 0x0003620000300800 */
[----:B------:R-:W-:Y:S01]  /*4b970*/  FADD R156, R16, R156 ;  /* 0x0000009c109c7221 */ /* 0x000fe20000000000 */
[----:B------:R-:W-:Y:S02]  /*4b980*/  FADD R154, R15, R154 ;  /* 0x0000009a0f9a7221 */ /* 0x000fe40000000000 */
[----:B------:R1:W5:Y:S01]  /*4b990*/  LDL.LU R14, [R1+0x22a8] ;  /* 0x0022a800010e7983 */ /* 0x0003620000300800 */
[----:B------:R-:W-:Y:S01]  /*4b9a0*/  FADD R156, R0, R156 ;  /* 0x0000009c009c7221 */ /* 0x000fe20000000000 */
[----:B------:R-:W-:-:S02]  /*4b9b0*/  FADD R154, R17, R154 ;  /* 0x0000009a119a7221 */ /* 0x000fc40000000000 */
[----:B------:R1:W5:Y:S01]  /*4b9c0*/  LDL.LU R15, [R1+0x22a4] ;  /* 0x0022a400010f7983 */ /* 0x0003620000300800 */
        /* <DEDUP_REMOVED lines=8> */
[----:B------:R-:W2:Y:S01]  /*4ba50*/  LDL.LU R0, [R1+0x2298] ;  /* 0x0022980001007983 */ /* 0x000ea20000300800 */
[----:B------:R-:W-:Y:S01]  /*4ba60*/  FADD R156, R19, R156 ;  /* 0x0000009c139c7221 */ /* 0x000fe20000000000 */
[----:B------:R-:W-:Y:S02]  /*4ba70*/  FADD R154, R20, R154 ;  /* 0x0000009a149a7221 */ /* 0x000fe40000000000 */
[----:B------:R-:W3:Y:S01]  /*4ba80*/  LDL.LU R2, [R1+0x2294] ;  /* 0x0022940001027983 */ /* 0x000ee20000300800 */
[----:B------:R-:W-:-:S03]  /*4ba90*/  FADD R156, R11, R156 ;  /* 0x0000009c0b9c7221 */ /* 0x000fc60000000000 */
[----:B------:R-:W3:Y:S01]  /*4baa0*/  LDL.LU R3, [R1+0x2290] ;  /* 0x0022900001037983 */ /* 0x000ee20000300800 */
[----:B------:R-:W-:-:S03]  /*4bab0*/  FADD R154, R18, R154 ;  /* 0x0000009a129a7221 */ /* 0x000fc60000000000 */
[----:B------:R1:W5:Y:S04]  /*4bac0*/  LDL.LU R220, [R1+0x228c] ;  /* 0x00228c0001dc7983 */ /* 0x0003680000300800 */
[----:B------:R1:W5:Y:S01]  /*4bad0*/  LDL.LU R219, [R1+0x2288] ;  /* 0x0022880001db7983 */ /* 0x0003620000300800 */
        /* <DEDUP_REMOVED lines=8> */
[----:B------:R1:W5:Y:S04]  /*4bb60*/  LDL.LU R11, [R1+0x2270] ;  /* 0x00227000010b7983 */ /* 0x0003680000300800 */
[----:B------:R1:W5:Y:S04]  /*4bb70*/  LDL.LU R10, [R1+0x226c] ;  /* 0x00226c00010a7983 */ /* 0x0003680000300800 */
[----:B------:R1:W5:Y:S04]  /*4bb80*/  LDL.LU R7, [R1+0x2268] ;  /* 0x0022680001077983 */ /* 0x0003680000300800 */
[----:B------:R1:W5:Y:S04]  /*4bb90*/  LDL.LU R6, [R1+0x2264] ;  /* 0x0022640001067983 */ /* 0x0003680000300800 */
[----:B------:R-:W4:Y:S04]  /*4bba0*/  LDL.LU R165, [R1+0xecc] ;  /* 0x000ecc0001a57983 */ /* 0x000f280000300800 */
[----:B------:R-:W2:Y:S04]  /*4bbb0*/  LDL.LU R164, [R1+0xec8] ;  /* 0x000ec80001a47983 */ /* 0x000ea80000300800 */
[----:B------:R-:W2:Y:S04]  /*4bbc0*/  LDL.LU R161, [R1+0xec4] ;  /* 0x000ec40001a17983 */ /* 0x000ea80000300800 */
[----:B------:R-:W2:Y:S04]  /*4bbd0*/  LDL.LU R163, [R1+0xec0] ;  /* 0x000ec00001a37983 */ /* 0x000ea80000300800 */
[----:B------:R-:W2:Y:S04]  /*4bbe0*/  LDL R162, [R1+0xedc] ;  /* 0x000edc0001a27983 */ /* 0x000ea80000100800 */
[----:B------:R-:W2:Y:S01]  /*4bbf0*/  LDL.LU R160, [R1+0xebc] ;  /* 0x000ebc0001a07983 */ /* 0x000ea20000300800 */
        /* <DEDUP_REMOVED lines=32> */
[----:B------:R-:W-:Y:S02]  /*4be00*/  FADD R154, R249, R154 ;  /* 0x0000009af99a7221 */ /* 0x000fe40000000000 */
[----:B------:R-:W-:Y:S01]  /*4be10*/  FADD R153, R208, R153 ;  /* 0x00000099d0997221 */ /* 0x000fe20000000000 */
        /* <DEDUP_REMOVED lines=11> */
[----:B------:R-:W-:-:S03]  /*4bed0*/  FADD R155, R213, R155 ;  /* 0x0000009bd59b7221 */ /* 0x000fc60000000000 */
[----:B------:R-:W0:Y:S04]  /*4bee0*/  SHFL.BFLY PT, R156, R152, 0x2, 0x1f ;  /* 0x0c401f00989c7f89 */ /* 0x000e2800000e0000 */
[----:B------:R-:W1:Y:S04]  /*4bef0*/  SHFL.BFLY PT, R154, R153, 0x2, 0x1f ;  /* 0x0c401f00999a7f89 */ /* 0x000e6800000e0000 */
[----:B------:R-:W1:Y:S01]  /*4bf00*/  SHFL.BFLY PT, R158, R155, 0x2, 0x1f ;  /* 0x0c401f009b9e7f89 */ /* 0x000e6200000e0000 */
[----:B------:R-:W-:-:S05]  /*4bf10*/  FADD R157, R215, R157 ;  /* 0x0000009dd79d7221 */ /* 0x000fca0000000000 */
[----:B------:R-:W1:Y:S01]  /*4bf20*/  SHFL.BFLY PT, R159, R157, 0x2, 0x1f ;  /* 0x0c401f009d9f7f89 */ /* 0x000e6200000e0000 */
[----:B0-----:R-:W-:Y:S01]  /*4bf30*/  FADD R156, R152, R156 ;  /* 0x0000009c989c7221 */ /* 0x001fe20000000000 */
[----:B-1----:R-:W-:Y:S01]  /*4bf40*/  FADD R154, R153, R154 ;  /* 0x0000009a999a7221 */ /* 0x002fe20000000000 */
[----:B------:R-:W-:-:S03]  /*4bf50*/  FADD R153, R155, R158 ;  /* 0x0000009e9b997221 */ /* 0x000fc60000000000 */
[----:B------:R-:W0:Y:S04]  /*4bf60*/  SHFL.BFLY PT, R155, R156, 0x1, 0x1f ;  /* 0x0c201f009c9b7f89 */ /* 0x000e2800000e0000 */
[----:B------:R-:W1:Y:S01]  /*4bf70*/  SHFL.BFLY PT, R158, R153, 0x1, 0x1f ;  /* 0x0c201f00999e7f89 */ /* 0x000e6200000e0000 */
[----:B------:R-:W-:-:S03]  /*4bf80*/  FADD R152, R157, R159 ;  /* 0x0000009f9d987221 */ /* 0x000fc60000000000 */
[----:B------:R-:W1:Y:S04]  /*4bf90*/  SHFL.BFLY PT, R157, R154, 0x1, 0x1f ;  /* 0x0c201f009a9d7f89 */ /* 0x000e6800000e0000 */
[----:B------:R-:W1:Y:S01]  /*4bfa0*/  SHFL.BFLY PT, R159, R152, 0x1, 0x1f ;  /* 0x0c201f00989f7f89 */ /* 0x000e6200000e0000 */
[----:B0-----:R-:W-:Y:S01]  /*4bfb0*/  FADD R156, R156, R155 ;  /* 0x0000009b9c9c7221 */ /* 0x001fe20000000000 */
[----:B-1----:R-:W-:Y:S01]  /*4bfc0*/  FADD R153, R153, R158 ;  /* 0x0000009e99997221 */ /* 0x002fe20000000000 */
[----:B------:R-:W-:Y:S01]  /*4bfd0*/  FADD R154, R154, R157 ;  /* 0x0000009d9a9a7221 */ /* 0x000fe20000000000 */
[----:B------:R-:W-:Y:S01]  /*4bfe0*/  FADD R152, R152, R159 ;  /* 0x0000009f98987221 */ /* 0x000fe20000000000 */
[----:B------:R-:W0:Y:S01]  /*4bff0*/  S2R R221, SR_TID.X ;  /* 0x0000000000dd7919 */ /* 0x000e220000002100 */
[----:B------:R-:W-:Y:S01]  /*4c000*/  IMAD.MOV.U32 R252, RZ, RZ, R22 ;  /* 0x000000fffffc7224 */ /* 0x000fe200078e0016 */
[----:B0-----:R-:W-:Y:S01]  /*4c010*/  LOP3.LUT R221, R221, 0x7f, RZ, 0xc0, !PT ;  /* 0x0000007fdddd7812 */ /* 0x001fe200078ec0ff */
[----:B---3--:R-:W-:-:S02]  /*4c020*/  IMAD R2, R3, 0x80, R2 ;  /* 0x0000008003027824 */ /* 0x008fc400078e0202 */
[----:B----4-:R-:W-:Y:S01]  /*4c030*/  FFMA R165, R8, R165, R156 ;  /* 0x000000a508a57223 */ /* 0x010fe2000000009c */
[----:B--2---:R-:W-:-:S04]  /*4c040*/  FFMA R161, R5, R161, R153 ;  /* 0x000000a105a17223 */ /* 0x004fc80000000099 */
[----:B------:R-:W-:Y:S04]  /*4c050*/  STL [R1+0xecc], R165 ;  /* 0x000ecca501007387 */ /* 0x000fe80000100800 */
[----:B------:R0:W-:Y:S01]  /*4c060*/  STL [R1+0xec4], R161 ;  /* 0x000ec4a101007387 */ /* 0x0001e20000100800 */
[----:B------:R-:W-:Y:S01]  /*4c070*/  FFMA R164, R9, R164, R154 ;  /* 0x000000a409a47223 */ /* 0x000fe2000000009a */
[----:B------:R-:W-:Y:S01]  /*4c080*/  FFMA R163, R4, R163, R152 ;  /* 0x000000a304a37223 */ /* 0x000fe20000000098 */
[----:B0-----:R-:W0:Y:S01]  /*4c090*/  LDC R161, c[0x0][0x280] ;  /* 0x0000a000ffa17b82 */ /* 0x001e220000000800 */
[----:B------:R-:W-:Y:S02]  /*4c0a0*/  VIADD R160, R160, 0x80 ;  /* 0x00000080a0a07836 */ /* 0x000fe40000000000 */
[----:B------:R1:W-:Y:S04]  /*4c0b0*/  STL [R1+0xec8], R164 ;  /* 0x000ec8a401007387 */ /* 0x0003e80000100800 */
        /* <DEDUP_REMOVED lines=8> */
[----:B------:R1:W-:Y:S01]  /*4c140*/  STL [R1+0xeb4], R23 ;  /* 0x000eb41701007387 */ /* 0x0003e20000100800 */
[----:B0-----:R-:W-:Y:S01]  /*4c150*/  ISETP.GE.AND P0, PT, R160, R161, PT ;  /* 0x000000a1a000720c */ /* 0x001fe20003f06270 */
[----:B------:R-:W-:-:S12]  /*4c160*/  IMAD R0, R162, 0x80, R0 ;  /* 0x00000080a2007824 */ /* 0x000fd800078e0200 */
[----:B-1----:R-:W-:Y:S05]  /*4c170*/  @!P0 BRA `(.L_x_1) ;  /* 0xfffffd3400648947 */ /* 0x002fea000383ffff */
.L_x_0:
[----:B------:R-:W2:Y:S04]  /*4c180*/  LDL.LU R9, [R1+0xec8] ;  /* 0x000ec80001097983 */ /* 0x000ea80000300800 */
[----:B------:R-:W3:Y:S04]  /*4c190*/  LDL.LU R8, [R1+0xecc] ;  /* 0x000ecc0001087983 */ /* 0x000ee80000300800 */
[----:B------:R-:W4:Y:S04]  /*4c1a0*/  LDL.LU R5, [R1+0xec0] ;  /* 0x000ec00001057983 */ /* 0x000f280000300800 */
[----:B------:R-:W3:Y:S04]  /*4c1b0*/  LDL.LU R4, [R1+0xec4] ;  /* 0x000ec40001047983 */ /* 0x000ee80000300800 */
[----:B------:R-:W3:Y:S01]  /*4c1c0*/  LDL.LU R153, [R1+0x8] ;  /* 0x0000080001997983 */ /* 0x000ee20000300800 */
[----:B--2---:R-:W-:-:S03]  /*4c1d0*/  IMAD.MOV.U32 R152, RZ, RZ, R9 ;  /* 0x000000ffff987224 */ /* 0x004fc600078e0009 */
[----:B------:R-:W2:Y:S04]  /*4c1e0*/  LDL.LU R9, [R1] ;  /* 0x0000000001097983 */ /* 0x000ea80000300800 */
[----:B------:R-:W2:Y:S04]  /*4c1f0*/  LDL.LU R23, [R1+0x408] ;  /* 0x0004080001177983 */ /* 0x000ea80000300800 */
[----:B------:R-:W2:Y:S01]  /*4c200*/  LDL.LU R22, [R1+0x400] ;  /* 0x0004000001167983 */ /* 0x000ea20000300800 */
[----:B----4-:R-:W-:Y:S01]  /*4c210*/  FSETP.GT.AND P3, PT, |R5|, 8.50705917302346158658e+37, PT ;  /* 0x7e8000000500780b */ /* 0x010fe20003f64200 */
[----:B------:R-:W-:Y:S01]  /*4c220*/  IMAD.MOV.U32 R3, RZ, RZ, R152 ;  /* 0x000000ffff037224 */ /* 0x000fe200078e0098 */
[----:B---3--:R-:W-:Y:S01]  /*4c230*/  FSETP.GT.AND P2, PT, |R4|, 8.50705917302346158658e+37, PT ;  /* 0x7e8000000400780b */ /* 0x008fe20003f44200 */
[----:B------:R-:W-:Y:S01]  /*4c240*/  STL [R1+0x2264], R252 ;  /* 0x002264fc01007387 */ /* 0x000fe20000100800 */
[----:B-----5:R-:W-:Y:S01]  /*4c250*/  FMUL R7, R149, 0.25 ;  /* 0x3e80000095077820 */ /* 0x020fe20000400000 */
[----:B------:R-:W-:Y:S01]  /*4c260*/  FMUL R0, R153, 0.25 ;  /* 0x3e80000099007820 */ /* 0x000fe20000400000 */
[----:B------:R-:W-:-:S04]  /*4c270*/  FSETP.GT.AND P1, PT, |R3|, 8.50705917302346158658e+37, PT ;  /* 0x7e8000000300780b */ /* 0x000fc80003f24200 */
[----:B------:R-:W-:-:S05]  /*4c280*/  FSEL R6, R0, R153, P3 ;  /* 0x0000009900067208 */ /* 0x000fca0001800000 */
[----:B------:R0:W-:Y:S01]  /*4c290*/  STL [R1+0x860], R6 ;  /* 0x0008600601007387 */ /* 0x0001e20000100800 */
[----:B--2---:R-:W-:Y:S01]  /*4c2a0*/  FMUL R2, R9, 0.25 ;  /* 0x3e80000009027820 */ /* 0x004fe20000400000 */
[----:B0-----:R-:W-:-:S04]  /*4c2b0*/  FMUL R6, R23, 0.25 ;  /* 0x3e80000017067820 */ /* 0x001fc80000400000 */
[----:B------:R-:W-:Y:S01]  /*4c2c0*/  FSEL R0, R2, R9, P2 ;  /* 0x0000000902007208 */ /* 0x000fe20001000000 */
[----:B------:R-:W-:Y:S02]  /*4c2d0*/  IMAD.MOV.U32 R2, RZ, RZ, R8 ;  /* 0x000000ffff027224 */ /* 0x000fe400078e0008 */
[----:B------:R-:W-:Y:S01]  /*4c2e0*/  FMUL R9, R151, 0.25 ;  /* 0x3e80000097097820 */ /* 0x000fe20000400000 */
[----:B------:R-:W-:Y:S01]  /*4c2f0*/  FMUL R8, R150, 0.25 ;  /* 0x3e80000096087820 */ /* 0x000fe20000400000 */
[----:B------:R0:W-:Y:S01]  /*4c300*/  STL [R1+0x864], R0 ;  /* 0x0008640001007387 */ /* 0x0001e20000100800 */
[----:B------:R-:W-:Y:S02]  /*4c310*/  FSETP.GT.AND P0, PT, |R2|, 8.50705917302346158658e+37, PT ;  /* 0x7e8000000200780b */ /* 0x000fe40003f04200 */
[----:B------:R-:W-:Y:S02]  /*4c320*/  FSEL R9, R9, R151, P3 ;  /* 0x0000009709097208 */ /* 0x000fe40001800000 */
[----:B------:R-:W-:Y:S01]  /*4c330*/  FSEL R6, R6, R23, P0 ;  /* 0x0000001706067208 */ /* 0x000fe20000000000 */
[----:B0-----:R-:W-:-:S04]  /*4c340*/  FMUL R0, R22, 0.25 ;  /* 0x3e80000016007820 */ /* 0x001fc80000400000 */
[----:B------:R0:W-:Y:S01]  /*4c350*/  STL [R1+0x868], R6 ;  /* 0x0008680601007387 */ /* 0x0001e20000100800 */
[----:B------:R-:W-:-:S05]  /*4c360*/  FSEL R0, R0, R22, P1 ;  /* 0x0000001600007208 */ /* 0x000fca0000800000 */
[----:B------:R1:W-:Y:S01]  /*4c370*/  STL [R1+0x86c], R0 ;  /* 0x00086c0001007387 */ /* 0x0003e20000100800 */
[----:B0-----:R-:W-:Y:S01]  /*4c380*/  FSEL R6, R8, R150, P3 ;  /* 0x0000009608067208 */ /* 0x001fe20001800000 */
[----:B------:R-:W-:Y:S02]  /*4c390*/  FMUL R8, R147, 0.25 ;  /* 0x3e80000093087820 */ /* 0x000fe40000400000 */
[----:B------:R0:W-:Y:S03]  /*4c3a0*/  STL [R1+0x854], R9 ;  /* 0x0008540901007387 */ /* 0x0001e60000100800 */
[----:B------:R-:W-:Y:S01]  /*4c3b0*/  FSEL R8, R8, R147, P3 ;  /* 0x0000009308087208 */ /* 0x000fe20001800000 */
[----:B------:R2:W-:Y:S01]  /*4c3c0*/  STL [R1+0x850], R6 ;  /* 0x0008500601007387 */ /* 0x0005e20000100800 */
[----:B-1----:R-:W-:Y:S01]  /*4c3d0*/  FSEL R0, R7, R149, P2 ;  /* 0x0000009507007208 */ /* 0x002fe20001000000 */
[----:B------:R-:W-:Y:S01]  /*4c3e0*/  FMUL R7, R146, 0.25 ;  /* 0x3e80000092077820 */ /* 0x000fe20000400000 */
[----:B0-----:R-:W-:-:S03]  /*4c3f0*/  FMUL R9, R148, 0.25 ;  /* 0x3e80000094097820 */ /* 0x001fc60000400000 */
[----:B------:R0:W-:Y:S01]  /*4c400*/  STL [R1+0x85c], R0 ;  /* 0x00085c0001007387 */ /* 0x0001e20000100800 */
[----:B------:R-:W-:Y:S01]  /*4c410*/  FSEL R7, R7, R146, P3 ;  /* 0x0000009207077208 */ /* 0x000fe20001800000 */
[----:B--2---:R-:W-:Y:S01]  /*4c420*/  FMUL R6, R145, 0.25 ;  /* 0x3e80000091067820 */ /* 0x004fe20000400000 */
[----:B------:R-:W-:-:S04]  /*4c430*/  FSEL R9, R9, R148, P2 ;  /* 0x0000009409097208 */ /* 0x000fc80001000000 */
[----:B------:R-:W-:Y:S01]  /*4c440*/  FSEL R6, R6, R145, P2 ;  /* 0x0000009106067208 */ /* 0x000fe20001000000 */
[----:B------:R1:W-:Y:S01]  /*4c450*/  STL [R1+0x858], R9 ;  /* 0x0008580901007387 */ /* 0x0003e20000100800 */
[----:B0-----:R-:W-:-:S03]  /*4c460*/  FMUL R0, R144, 0.25 ;  /* 0x3e80000090007820 */ /* 0x001fc60000400000 */
[----:B------:R0:W-:Y:S02]  /*4c470*/  STL [R1+0x844], R8 ;  /* 0x0008440801007387 */ /* 0x0001e40000100800 */
[----:B------:R-:W-:Y:S02]  /*4c480*/  FSEL R0, R0, R144, P2 ;  /* 0x0000009000007208 */ /* 0x000fe40001000000 */
[----:B------:R2:W-:Y:S01]  /*4c490*/  STL [R1+0x840], R7 ;  /* 0x0008400701007387 */ /* 0x0005e20000100800 */
[----:B-1----:R-:W-:-:S03]  /*4c4a0*/  FMUL R9, R143, 0.25 ;  /* 0x3e8000008f097820 */ /* 0x002fc60000400000 */
[----:B------:R1:W-:Y:S01]  /*4c4b0*/  STL [R1+0x84c], R6 ;  /* 0x00084c0601007387 */ /* 0x0003e20000100800 */
[----:B0-----:R-:W-:Y:S01]  /*4c4c0*/  FMUL R8, R142, 0.25 ;  /* 0x3e8000008e087820 */ /* 0x001fe20000400000 */
[----:B------:R-:W-:Y:S02]  /*4c4d0*/  FSEL R9, R9, R143, P3 ;  /* 0x0000008f09097208 */ /* 0x000fe40001800000 */
[----:B------:R0:W-:Y:S01]  /*4c4e0*/  STL [R1+0x848], R0 ;  /* 0x0008480001007387 */ /* 0x0001e20000100800 */
[----:B--2---:R-:W-:Y:S01]  /*4c4f0*/  FMUL R7, R141, 0.25 ;  /* 0x3e8000008d077820 */ /* 0x004fe20000400000 */
[----:B------:R-:W-:Y:S02]  /*4c500*/  FSEL R8, R8, R142, P3 ;  /* 0x0000008e08087208 */ /* 0x000fe40001800000 */
[----:B------:R2:W-:Y:S01]  /*4c510*/  STL [R1+0x834], R9 ;  /* 0x0008340901007387 */ /* 0x0005e20000100800 */
[----:B-1----:R-:W-:Y:S01]  /*4c520*/  FMUL R6, R140, 0.25 ;  /* 0x3e8000008c067820 */ /* 0x002fe20000400000 */
[----:B------:R-:W-:-:S02]  /*4c530*/  FSEL R7, R7, R141, P2 ;  /* 0x0000008d07077208 */ /* 0x000fc40001000000 */
        /* <DEDUP_REMOVED lines=318> */
[----:B------:R0:W-:Y:S02]  /*4d920*/  STL [R1+0x690], R7 ;  /* 0x0006900701007387 */ /* 0x0001e40000100800 */
[----:B------:R-:W-:Y:S02]  /*4d930*/  FSEL R0, R0, R34, P3 ;  /* 0x0000002200007208 */ /* 0x000fe40001800000 */
[----:B------:R-:W3:Y:S04]  /*4d940*/  LDL.LU R163, [R1+0x1fc] ;  /* 0x0001fc0001a37983 */ /* 0x000ee80000300800 */
[----:B------:R4:W-:Y:S04]  /*4d950*/  STL [R1+0x68c], R6 ;  /* 0x00068c0601007387 */ /* 0x0009e80000100800 */
[----:B------:R-:W3:Y:S04]  /*4d960*/  LDL.LU R153, [R1+0x1f8] ;  /* 0x0001f80001997983 */ /* 0x000ee80000300800 */
[----:B------:R4:W-:Y:S04]  /*4d970*/  STL [R1+0x688], R0 ;  /* 0x0006880001007387 */ /* 0x0009e80000100800 */
[----:B------:R-:W3:Y:S04]  /*4d980*/  LDL.LU R152, [R1+0x1f4] ;  /* 0x0001f40001987983 */ /* 0x000ee80000300800 */
[----:B------:R-:W3:Y:S04]  /*4d990*/  LDL.LU R23, [R1+0x1f0] ;  /* 0x0001f00001177983 */ /* 0x000ee80000300800 */
[----:B------:R-:W3:Y:S01]  /*4d9a0*/  LDL.LU R22, [R1+0x1ec] ;  /* 0x0001ec0001167983 */ /* 0x000ee20000300800 */
[----:B--2---:R-:W-:Y:S01]  /*4d9b0*/  FMUL R9, R33, 0.25 ;  /* 0x3e80000021097820 */ /* 0x004fe20000400000 */
[----:B-1----:R-:W-:Y:S01]  /*4d9c0*/  FMUL R8, R32, 0.25 ;  /* 0x3e80000020087820 */ /* 0x002fe20000400000 */
[----:B0-----:R-:W-:Y:S01]  /*4d9d0*/  FMUL R7, R31, 0.25 ;  /* 0x3e8000001f077820 */ /* 0x001fe20000400000 */
[----:B----4-:R-:W-:Y:S01]  /*4d9e0*/  FMUL R6, R30, 0.25 ;  /* 0x3e8000001e067820 */ /* 0x010fe20000400000 */
[----:B------:R-:W-:Y:S01]  /*4d9f0*/  FMUL R0, R29, 0.25 ;  /* 0x3e8000001d007820 */ /* 0x000fe20000400000 */
[----:B------:R-:W-:-:S02]  /*4da00*/  FSEL R9, R9, R33, P2 ;  /* 0x0000002109097208 */ /* 0x000fc40001000000 */
[----:B------:R-:W-:Y:S02]  /*4da10*/  FSEL R8, R8, R32, P2 ;  /* 0x0000002008087208 */ /* 0x000fe40001000000 */
[----:B------:R-:W-:Y:S01]  /*4da20*/  FSEL R7, R7, R31, P3 ;  /* 0x0000001f07077208 */ /* 0x000fe20001800000 */
[----:B------:R0:W-:Y:S01]  /*4da30*/  STL [R1+0x684], R9 ;  /* 0x0006840901007387 */ /* 0x0001e20000100800 */
[----:B------:R-:W-:Y:S02]  /*4da40*/  FSEL R6, R6, R30, P3 ;  /* 0x0000001e06067208 */ /* 0x000fe40001800000 */
[----:B------:R-:W-:Y:S01]  /*4da50*/  FSEL R0, R0, R29, P2 ;  /* 0x0000001d00007208 */ /* 0x000fe20001000000 */
[----:B------:R1:W-:Y:S04]  /*4da60*/  STL [R1+0x680], R8 ;  /* 0x0006800801007387 */ /* 0x0003e80000100800 */
[----:B------:R2:W-:Y:S01]  /*4da70*/  STL [R1+0x67c], R7 ;  /* 0x00067c0701007387 */ /* 0x0005e20000100800 */
[----:B0-----:R-:W-:-:S03]  /*4da80*/  FMUL R9, R28, 0.25 ;  /* 0x3e8000001c097820 */ /* 0x001fc60000400000 */
[----:B------:R-:W4:Y:S01]  /*4da90*/  LDL.LU R162, [R1+0x1e8] ;  /* 0x0001e80001a27983 */ /* 0x000f220000300800 */
[----:B-1----:R-:W-:-:S03]  /*4daa0*/  FMUL R8, R27, 0.25 ;  /* 0x3e8000001b087820 */ /* 0x002fc60000400000 */
[----:B------:R0:W-:Y:S01]  /*4dab0*/  STL [R1+0x678], R6 ;  /* 0x0006780601007387 */ /* 0x0001e20000100800 */
[----:B--2---:R-:W-:-:S03]  /*4dac0*/  FMUL R7, R26, 0.25 ;  /* 0x3e8000001a077820 */ /* 0x004fc60000400000 */
[----:B------:R-:W2:Y:S01]  /*4dad0*/  LDL.LU R161, [R1+0x1e4] ;  /* 0x0001e40001a17983 */ /* 0x000ea20000300800 */
[----:B------:R-:W-:-:S03]  /*4dae0*/  FSEL R9, R9, R28, P2 ;  /* 0x0000001c09097208 */ /* 0x000fc60001000000 */
[----:B------:R1:W-:Y:S01]  /*4daf0*/  STL [R1+0x674], R0 ;  /* 0x0006740001007387 */ /* 0x0003e20000100800 */
[----:B0-----:R-:W-:-:S03]  /*4db00*/  FMUL R6, R25, 0.25 ;  /* 0x3e80000019067820 */ /* 0x001fc60000400000 */
[----:B------:R-:W2:Y:S01]  /*4db10*/  LDL.LU R160, [R1+0x1e0] ;  /* 0x0001e00001a07983 */ /* 0x000ea20000300800 */
[----:B------:R-:W-:Y:S02]  /*4db20*/  FSEL R8, R8, R27, P3 ;  /* 0x0000001b08087208 */ /* 0x000fe40001800000 */
[----:B------:R-:W-:Y:S01]  /*4db30*/  FSEL R7, R7, R26, P3 ;  /* 0x0000001a07077208 */ /* 0x000fe20001800000 */
[----:B------:R-:W2:Y:S01]  /*4db40*/  LDL.LU R159, [R1+0x1dc] ;  /* 0x0001dc00019f7983 */ /* 0x000ea20000300800 */
[----:B-1----:R-:W-:Y:S01]  /*4db50*/  FMUL R0, R24, 0.25 ;  /* 0x3e80000018007820 */ /* 0x002fe20000400000 */
[----:B------:R-:W-:Y:S02]  /*4db60*/  FSEL R6, R6, R25, P2 ;  /* 0x0000001906067208 */ /* 0x000fe40001000000 */
[----:B------:R-:W2:Y:S02]  /*4db70*/  LDL.LU R158, [R1+0x1d8] ;  /* 0x0001d800019e7983 */ /* 0x000ea40000300800 */
[----:B------:R-:W-:-:S02]  /*4db80*/  FSEL R0, R0, R24, P2 ;  /* 0x0000001800007208 */ /* 0x000fc40001000000 */
[----:B------:R3:W-:Y:S04]  /*4db90*/  STL [R1+0x670], R9 ;  /* 0x0006700901007387 */ /* 0x0007e80000100800 */
[----:B------:R0:W-:Y:S04]  /*4dba0*/  STL [R1+0x66c], R8 ;  /* 0x00066c0801007387 */ /* 0x0001e80000100800 */
[----:B------:R1:W-:Y:S04]  /*4dbb0*/  STL [R1+0x668], R7 ;  /* 0x0006680701007387 */ /* 0x0003e80000100800 */
[----:B------:R-:W2:Y:S04]  /*4dbc0*/  LDL.LU R164, [R1+0x1d4] ;  /* 0x0001d40001a47983 */ /* 0x000ea80000300800 */
[----:B------:R1:W-:Y:S04]  /*4dbd0*/  STL [R1+0x664], R6 ;  /* 0x0006640601007387 */ /* 0x0003e80000100800 */
[----:B------:R-:W2:Y:S04]  /*4dbe0*/  LDL.LU R157, [R1+0x1d0] ;  /* 0x0001d000019d7983 */ /* 0x000ea80000300800 */
[----:B------:R1:W-:Y:S04]  /*4dbf0*/  STL [R1+0x660], R0 ;  /* 0x0006600001007387 */ /* 0x0003e80000100800 */
[----:B------:R-:W2:Y:S04]  /*4dc00*/  LDL.LU R156, [R1+0x1cc] ;  /* 0x0001cc00019c7983 */ /* 0x000ea80000300800 */
[----:B------:R-:W2:Y:S04]  /*4dc10*/  LDL.LU R155, [R1+0x1c8] ;  /* 0x0001c800019b7983 */ /* 0x000ea80000300800 */
[----:B------:R-:W2:Y:S01]  /*4dc20*/  LDL.LU R154, [R1+0x1c4] ;  /* 0x0001c400019a7983 */ /* 0x000ea20000300800 */
[----:B---3--:R-:W-:-:S05]  /*4dc30*/  FMUL R9, R163, 0.25 ;  /* 0x3e800000a3097820 */ /* 0x008fca0000400000 */
[----:B------:R-:W-:Y:S01]  /*4dc40*/  FSEL R9, R9, R163, P3 ;  /* 0x000000a309097208 */ /* 0x000fe20001800000 */
[----:B0-----:R-:W-:-:S04]  /*4dc50*/  FMUL R8, R153, 0.25 ;  /* 0x3e80000099087820 */ /* 0x001fc80000400000 */
[----:B------:R4:W-:Y:S01]  /*4dc60*/  STL [R1+0x65c], R9 ;  /* 0x00065c0901007387 */ /* 0x0009e20000100800 */
[----:B------:R-:W-:Y:S01]  /*4dc70*/  FSEL R8, R8, R153, P3 ;  /* 0x0000009908087208 */ /* 0x000fe20001800000 */
[----:B-1----:R-:W-:-:S04]  /*4dc80*/  FMUL R7, R152, 0.25 ;  /* 0x3e80000098077820 */ /* 0x002fc80000400000 */
[----:B------:R2:W-:Y:S01]  /*4dc90*/  STL [R1+0x658], R8 ;  /* 0x0006580801007387 */ /* 0x0005e20000100800 */
[----:B------:R-:W-:Y:S01]  /*4dca0*/  FMUL R6, R23, 0.25 ;  /* 0x3e80000017067820 */ /* 0x000fe20000400000 */
[----:B------:R-:W-:Y:S01]  /*4dcb0*/  FSEL R7, R7, R152, P2 ;  /* 0x0000009807077208 */ /* 0x000fe20001000000 */
[----:B------:R-:W-:-:S03]  /*4dcc0*/  FMUL R0, R22, 0.25 ;  /* 0x3e80000016007820 */ /* 0x000fc60000400000 */
[----:B------:R-:W-:Y:S01]  /*4dcd0*/  FSEL R6, R6, R23, P2 ;  /* 0x0000001706067208 */ /* 0x000fe20001000000 */
[----:B------:R0:W-:Y:S01]  /*4dce0*/  STL [R1+0x654], R7 ;  /* 0x0006540701007387 */ /* 0x0001e20000100800 */
[----:B------:R-:W-:-:S03]  /*4dcf0*/  FSEL R0, R0, R22, P3 ;  /* 0x0000001600007208 */ /* 0x000fc60001800000 */
[----:B------:R-:W3:Y:S04]  /*4dd00*/  LDL.LU R163, [R1+0x1c0] ;  /* 0x0001c00001a37983 */ /* 0x000ee80000300800 */
[----:B------:R1:W-:Y:S04]  /*4dd10*/  STL [R1+0x650], R6 ;  /* 0x0006500601007387 */ /* 0x0003e80000100800 */
[----:B------:R-:W3:Y:S04]  /*4dd20*/  LDL.LU R153, [R1+0x1bc] ;  /* 0x0001bc0001997983 */ /* 0x000ee80000300800 */
[----:B------:R1:W-:Y:S04]  /*4dd30*/  STL [R1+0x64c], R0 ;  /* 0x00064c0001007387 */ /* 0x0003e80000100800 */
[----:B------:R-:W3:Y:S04]  /*4dd40*/  LDL.LU R152, [R1+0x1b8] ;  /* 0x0001b80001987983 */ /* 0x000ee80000300800 */
[----:B------:R-:W3:Y:S04]  /*4dd50*/  LDL.LU R23, [R1+0x1b4] ;  /* 0x0001b40001177983 */ /* 0x000ee80000300800 */
[----:B------:R-:W3:Y:S01]  /*4dd60*/  LDL.LU R22, [R1+0x1b0] ;  /* 0x0001b00001167983 */ /* 0x000ee20000300800 */
[----:B----4-:R-:W-:Y:S01]  /*4dd70*/  FMUL R9, R162, 0.25 ;  /* 0x3e800000a2097820 */ /* 0x010fe20000400000 */
[----:B--2---:R-:W-:-:S04]  /*4dd80*/  FMUL R8, R161, 0.25 ;  /* 0x3e800000a1087820 */ /* 0x004fc80000400000 */
[----:B------:R-:W-:Y:S02]  /*4dd90*/  FSEL R9, R9, R162, P3 ;  /* 0x000000a209097208 */ /* 0x000fe40001800000 */
[----:B------:R-:W-:Y:S01]  /*4dda0*/  FSEL R8, R8, R161, P2 ;  /* 0x000000a108087208 */ /* 0x000fe20001000000 */
[----:B0-----:R-:W-:Y:S02]  /*4ddb0*/  FMUL R7, R160, 0.25 ;  /* 0x3e800000a0077820 */ /* 0x001fe40000400000 */
[----:B------:R0:W-:Y:S01]  /*4ddc0*/  STL [R1+0x648], R9 ;  /* 0x0006480901007387 */ /* 0x0001e20000100800 */
[----:B-1----:R-:W-:Y:S02]  /*4ddd0*/  FMUL R6, R159, 0.25 ;  /* 0x3e8000009f067820 */ /* 0x002fe40000400000 */
[----:B------:R-:W-:Y:S01]  /*4dde0*/  FSEL R7, R7, R160, P2 ;  /* 0x000000a007077208 */ /* 0x000fe20001000000 */
[----:B------:R1:W-:Y:S01]  /*4ddf0*/  STL [R1+0x644], R8 ;  /* 0x0006440801007387 */ /* 0x0003e20000100800 */
[----:B------:R-:W-:Y:S01]  /*4de00*/  FMUL R0, R158, 0.25 ;  /* 0x3e8000009e007820 */ /* 0x000fe20000400000 */
[----:B------:R-:W-:-:S02]  /*4de10*/  FSEL R6, R6, R159, P3 ;  /* 0x0000009f06067208 */ /* 0x000fc40001800000 */
[----:B------:R2:W-:Y:S02]  /*4de20*/  STL [R1+0x640], R7 ;  /* 0x0006400701007387 */ /* 0x0005e40000100800 */
[----:B------:R-:W-:Y:S02]  /*4de30*/  FSEL R0, R0, R158, P3 ;  /* 0x0000009e00007208 */ /* 0x000fe40001800000 */
[----:B------:R-:W4:Y:S04]  /*4de40*/  LDL.LU R162, [R1+0x1ac] ;  /* 0x0001ac0001a27983 */ /* 0x000f280000300800 */
[----:B------:R2:W-:Y:S04]  /*4de50*/  STL [R1+0x63c], R6 ;  /* 0x00063c0601007387 */ /* 0x0005e80000100800 */
[----:B------:R-:W4:Y:S01]  /*4de60*/  LDL.LU R161, [R1+0x1a8] ;  /* 0x0001a80001a17983 */ /* 0x000f220000300800 */
[----:B0-----:R-:W-:-:S03]  /*4de70*/  FMUL R9, R164, 0.25 ;  /* 0x3e800000a4097820 */ /* 0x001fc60000400000 */
[----:B------:R0:W-:Y:S01]  /*4de80*/  STL [R1+0x638], R0 ;  /* 0x0006380001007387 */ /* 0x0001e20000100800 */
[----:B-1----:R-:W-:-:S03]  /*4de90*/  FMUL R8, R157, 0.25 ;  /* 0x3e8000009d087820 */ /* 0x002fc60000400000 */
[----:B------:R-:W4:Y:S01]  /*4dea0*/  LDL.LU R160, [R1+0x1a4] ;  /* 0x0001a40001a07983 */ /* 0x000f220000300800 */
[----:B------:R-:W-:-:S03]  /*4deb0*/  FSEL R9, R9, R164, P2 ;  /* 0x000000a409097208 */ /* 0x000fc60001000000 */
[----:B------:R-:W4:Y:S01]  /*4dec0*/  LDL.LU R159, [R1+0x1a0] ;  /* 0x0001a000019f7983 */ /* 0x000f220000300800 */
[----:B--2---:R-:W-:Y:S01]  /*4ded0*/  FMUL R7, R156, 0.25 ;  /* 0x3e8000009c077820 */ /* 0x004fe20000400000 */
[----:B------:R-:W-:Y:S02]  /*4dee0*/  FSEL R8, R8, R157, P2 ;  /* 0x0000009d08087208 */ /* 0x000fe40001000000 */
[----:B------:R-:W2:Y:S01]  /*4def0*/  LDL.LU R158, [R1+0x19c] ;  /* 0x00019c00019e7983 */ /* 0x000ea20000300800 */
[----:B------:R-:W-:Y:S01]  /*4df00*/  FMUL R6, R155, 0.25 ;  /* 0x3e8000009b067820 */ /* 0x000fe20000400000 */
[----:B------:R-:W-:Y:S02]  /*4df10*/  FSEL R7, R7, R156, P3 ;  /* 0x0000009c07077208 */ /* 0x000fe40001800000 */
[----:B------:R3:W-:Y:S01]  /*4df20*/  STL [R1+0x634], R9 ;  /* 0x0006340901007387 */ /* 0x0007e20000100800 */
[----:B0-----:R-:W-:Y:S01]  /*4df30*/  FMUL R0, R154, 0.25 ;  /* 0x3e8000009a007820 */ /* 0x001fe20000400000 */
[----:B------:R-:W-:-:S02]  /*4df40*/  FSEL R6, R6, R155, P3 ;  /* 0x0000009b06067208 */ /* 0x000fc40001800000 */
[----:B------:R0:W-:Y:S02]  /*4df50*/  STL [R1+0x630], R8 ;  /* 0x0006300801007387 */ /* 0x0001e40000100800 */
[----:B------:R-:W-:Y:S02]  /*4df60*/  FSEL R0, R0, R154, P2 ;  /* 0x0000009a00007208 */ /* 0x000fe40001000000 */
        /* <DEDUP_REMOVED lines=29> */
[----:B0-----:R-:W-:-:S04]  /*4e140*/  FMUL R8, R161, 0.25 ;  /* 0x3e800000a1087820 */ /* 0x001fc80000400000 */
[----:B------:R-:W-:Y:S02]  /*4e150*/  FSEL R9, R9, R162, P3 ;  /* 0x000000a209097208 */ /* 0x000fe40001800000 */
[----:B------:R-:W-:-:S03]  /*4e160*/  FSEL R8, R8, R161, P3 ;  /* 0x000000a108087208 */ /* 0x000fc60001800000 */
[----:B------:R0:W-:Y:S01]  /*4e170*/  STL [R1+0x60c], R9 ;  /* 0x00060c0901007387 */ /* 0x0001e20000100800 */
[----:B-1----:R-:W-:-:S03]  /*4e180*/  FMUL R7, R160, 0.25 ;  /* 0x3e800000a0077820 */ /* 0x002fc60000400000 */
[----:B------:R1:W-:Y:S01]  /*4e190*/  STL [R1+0x408], R8 ;  /* 0x0004080801007387 */ /* 0x0003e20000100800 */
[----:B------:R-:W-:Y:S01]  /*4e1a0*/  FMUL R6, R159, 0.25 ;  /* 0x3e8000009f067820 */ /* 0x000fe20000400000 */
[----:B------:R-:W-:Y:S01]  /*4e1b0*/  FSEL R7, R7, R160, P2 ;  /* 0x000000a007077208 */ /* 0x000fe20001000000 */
[----:B--2---:R-:W-:-:S03]  /*4e1c0*/  FMUL R0, R158, 0.25 ;  /* 0x3e8000009e007820 */ /* 0x004fc60000400000 */
[----:B------:R-:W-:Y:S01]  /*4e1d0*/  FSEL R6, R6, R159, P2 ;  /* 0x0000009f06067208 */ /* 0x000fe20001000000 */
[----:B------:R2:W-:Y:S01]  /*4e1e0*/  STL [R1+0x400], R7 ;  /* 0x0004000701007387 */ /* 0x0005e20000100800 */
[----:B------:R-:W-:-:S03]  /*4e1f0*/  FSEL R0, R0, R158, P3 ;  /* 0x0000009e00007208 */ /* 0x000fc60001800000 */
        /* <DEDUP_REMOVED lines=51> */
[----:B------:R0:W-:Y:S04]  /*4e530*/  STL [R1+0x1cc], R9 ;  /* 0x0001cc0901007387 */ /* 0x0001e80000100800 */
[----:B------:R4:W-:Y:S01]  /*4e540*/  STL [R1+0x1c8], R8 ;  /* 0x0001c80801007387 */ /* 0x0009e20000100800 */
[----:B-1----:R-:W-:Y:S01]  /*4e550*/  FMUL R7, R160, 0.25 ;  /* 0x3e800000a0077820 */ /* 0x002fe20000400000 */
[----:B------:R-:W-:-:S04]  /*4e560*/  FMUL R6, R159, 0.25 ;  /* 0x3e8000009f067820 */ /* 0x000fc80000400000 */
[----:B------:R-:W-:Y:S01]  /*4e570*/  FSEL R7, R7, R160, P3 ;  /* 0x000000a007077208 */ /* 0x000fe20001800000 */
[----:B--2---:R-:W-:Y:S01]  /*4e580*/  FMUL R0, R158, 0.25 ;  /* 0x3e8000009e007820 */ /* 0x004fe20000400000 */
[----:B------:R-:W-:-:S03]  /*4e590*/  FSEL R6, R6, R159, P2 ;  /* 0x0000009f06067208 */ /* 0x000fc60001000000 */
[----:B------:R1:W-:Y:S01]  /*4e5a0*/  STL [R1+0x1c4], R7 ;  /* 0x0001c40701007387 */ /* 0x0003e20000100800 */
[----:B------:R-:W-:-:S03]  /*4e5b0*/  FSEL R0, R0, R158, P2 ;  /* 0x0000009e00007208 */ /* 0x000fc60001000000 */
[----:B------:R-:W2:Y:S04]  /*4e5c0*/  LDL.LU R162, [R1+0x134] ;  /* 0x0001340001a27983 */ /* 0x000ea80000300800 */
[----:B------:R1:W-:Y:S04]  /*4e5d0*/  STL [R1+0x1c0], R6 ;  /* 0x0001c00601007387 */ /* 0x0003e80000100800 */
[----:B------:R-:W2:Y:S01]  /*4e5e0*/  LDL.LU R161, [R1+0x130] ;  /* 0x0001300001a17983 */ /* 0x000ea20000300800 */
[----:B0-----:R-:W-:-:S03]  /*4e5f0*/  FMUL R9, R164, 0.25 ;  /* 0x3e800000a4097820 */ /* 0x001fc60000400000 */
[----:B------:R0:W-:Y:S01]  /*4e600*/  STL [R1+0x1bc], R0 ;  /* 0x0001bc0001007387 */ /* 0x0001e20000100800 */
[----:B----4-:R-:W-:-:S03]  /*4e610*/  FMUL R8, R157, 0.25 ;  /* 0x3e8000009d087820 */ /* 0x010fc60000400000 */
[----:B------:R-:W4:Y:S01]  /*4e620*/  LDL.LU R160, [R1+0x12c] ;  /* 0x00012c0001a07983 */ /* 0x000f220000300800 */
[----:B------:R-:W-:-:S03]  /*4e630*/  FSEL R9, R9, R164, P3 ;  /* 0x000000a409097208 */ /* 0x000fc60001800000 */
[----:B------:R-:W4:Y:S01]  /*4e640*/  LDL.LU R159, [R1+0x128] ;  /* 0x00012800019f7983 */ /* 0x000f220000300800 */
[----:B-1----:R-:W-:Y:S01]  /*4e650*/  FMUL R7, R156, 0.25 ;  /* 0x3e8000009c077820 */ /* 0x002fe20000400000 */
[----:B------:R-:W-:Y:S02]  /*4e660*/  FSEL R8, R8, R157, P3 ;  /* 0x0000009d08087208 */ /* 0x000fe40001800000 */
[----:B------:R-:W4:Y:S01]  /*4e670*/  LDL.LU R158, [R1+0x124] ;  /* 0x00012400019e7983 */ /* 0x000f220000300800 */
        /* <DEDUP_REMOVED lines=8> */
[----:B------:R-:W4:Y:S04]  /*4e700*/  LDL.LU R164, [R1+0x120] ;  /* 0x0001200001a47983 */ /* 0x000f280000300800 */
[----:B------:R1:W-:Y:S04]  /*4e710*/  STL [R1+0x1ac], R6 ;  /* 0x0001ac0601007387 */ /* 0x0003e80000100800 */
[----:B------:R-:W4:Y:S04]  /*4e720*/  LDL.LU R157, [R1+0x11c] ;  /* 0x00011c00019d7983 */ /* 0x000f280000300800 */
[----:B------:R1:W-:Y:S04]  /*4e730*/  STL [R1+0x1a8], R0 ;  /* 0x0001a80001007387 */ /* 0x0003e80000100800 */
[----:B------:R-:W4:Y:S04]  /*4e740*/  LDL.LU R156, [R1+0x118] ;  /* 0x00011800019c7983 */ /* 0x000f280000300800 */
[----:B------:R-:W4:Y:S04]  /*4e750*/  LDL.LU R155, [R1+0x114] ;  /* 0x00011400019b7983 */ /* 0x000f280000300800 */
[----:B------:R-:W4:Y:S01]  /*4e760*/  LDL.LU R154, [R1+0x110] ;  /* 0x00011000019a7983 */ /* 0x000f220000300800 */
        /* <DEDUP_REMOVED lines=20> */
[----:B--2---:R-:W-:-:S05]  /*4e8b0*/  FMUL R9, R162, 0.25 ;  /* 0x3e800000a2097820 */ /* 0x004fca0000400000 */
[----:B------:R-:W-:Y:S01]  /*4e8c0*/  FSEL R9, R9, R162, P2 ;  /* 0x000000a209097208 */ /* 0x000fe20001000000 */
[----:B0-----:R-:W-:-:S04]  /*4e8d0*/  FMUL R8, R161, 0.25 ;  /* 0x3e800000a1087820 */ /* 0x001fc80000400000 */
[----:B------:R0:W-:Y:S01]  /*4e8e0*/  STL [R1+0x190], R9 ;  /* 0x0001900901007387 */ /* 0x0001e20000100800 */
[----:B------:R-:W-:-:S05]  /*4e8f0*/  FSEL R8, R8, R161, P2 ;  /* 0x000000a108087208 */ /* 0x000fca0001000000 */
[----:B------:R2:W-:Y:S01]  /*4e900*/  STL [R1+0x18c], R8 ;  /* 0x00018c0801007387 */ /* 0x0005e20000100800 */
[----:B----4-:R-:W-:Y:S01]  /*4e910*/  FMUL R7, R160, 0.25 ;  /* 0x3e800000a0077820 */ /* 0x010fe20000400000 */
[----:B-1----:R-:W-:-:S04]  /*4e920*/  FMUL R6, R159, 0.25 ;  /* 0x3e8000009f067820 */ /* 0x002fc80000400000 */
[----:B------:R-:W-:Y:S01]  /*4e930*/  FSEL R7, R7, R160, P3 ;  /* 0x000000a007077208 */ /* 0x000fe20001800000 */
[----:B------:R-:W-:Y:S01]  /*4e940*/  FMUL R0, R158, 0.25 ;  /* 0x3e8000009e007820 */ /* 0x000fe20000400000 */
[----:B------:R-:W-:-:S03]  /*4e950*/  FSEL R6, R6, R159, P3 ;  /* 0x0000009f06067208 */ /* 0x000fc60001800000 */
[----:B------:R1:W-:Y:S01]  /*4e960*/  STL [R1+0x188], R7 ;  /* 0x0001880701007387 */ /* 0x0003e20000100800 */
[----:B------:R-:W-:-:S03]  /*4e970*/  FSEL R0, R0, R158, P2 ;  /* 0x0000009e00007208 */ /* 0x000fc60001000000 */
[----:B------:R-:W4:Y:S04]  /*4e980*/  LDL.LU R162, [R1+0xf8] ;  /* 0x0000f80001a27983 */ /* 0x000f280000300800 */
[----:B------:R1:W-:Y:S04]  /*4e990*/  STL [R1+0x184], R6 ;  /* 0x0001840601007387 */ /* 0x0003e80000100800 */
[----:B------:R-:W4:Y:S01]  /*4e9a0*/  LDL.LU R161, [R1+0xf4] ;  /* 0x0000f40001a17983 */ /* 0x000f220000300800 */
[----:B0-----:R-:W-:-:S03]  /*4e9b0*/  FMUL R9, R164, 0.25 ;  /* 0x3e800000a4097820 */ /* 0x001fc60000400000 */
[----:B------:R0:W-:Y:S01]  /*4e9c0*/  STL [R1+0x180], R0 ;  /* 0x0001800001007387 */ /* 0x0001e20000100800 */
[----:B--2---:R-:W-:-:S03]  /*4e9d0*/  FMUL R8, R157, 0.25 ;  /* 0x3e8000009d087820 */ /* 0x004fc60000400000 */
[----:B------:R-:W2:Y:S01]  /*4e9e0*/  LDL.LU R160, [R1+0xf0] ;  /* 0x0000f00001a07983 */ /* 0x000ea20000300800 */
[----:B------:R-:W-:-:S03]  /*4e9f0*/  FSEL R9, R9, R164, P2 ;  /* 0x000000a409097208 */ /* 0x000fc60001000000 */
[----:B------:R-:W2:Y:S01]  /*4ea00*/  LDL.LU R159, [R1+0xec] ;  /* 0x0000ec00019f7983 */ /* 0x000ea20000300800 */
[----:B-1----:R-:W-:Y:S01]  /*4ea10*/  FMUL R7, R156, 0.25 ;  /* 0x3e8000009c077820 */ /* 0x002fe20000400000 */
        /* <DEDUP_REMOVED lines=37> */
[----:B----4-:R-:W-:-:S05]  /*4ec70*/  FMUL R9, R162, 0.25 ;  /* 0x3e800000a2097820 */ /* 0x010fca0000400000 */
[----:B------:R-:W-:Y:S01]  /*4ec80*/  FSEL R9, R9, R162, P3 ;  /* 0x000000a209097208 */ /* 0x000fe20001800000 */
[----:B0-----:R-:W-:-:S04]  /*4ec90*/  FMUL R8, R161, 0.25 ;  /* 0x3e800000a1087820 */ /* 0x001fc80000400000 */
[----:B------:R0:W-:Y:S01]  /*4eca0*/  STL [R1+0x154], R9 ;  /* 0x0001540901007387 */ /* 0x0001e20000100800 */
[----:B------:R-:W-:-:S05]  /*4ecb0*/  FSEL R8, R8, R161, P2 ;  /* 0x000000a108087208 */ /* 0x000fca0001000000 */
[----:B------:R4:W-:Y:S01]  /*4ecc0*/  STL [R1+0x150], R8 ;  /* 0x0001500801007387 */ /* 0x0009e20000100800 */
[----:B--2---:R-:W-:Y:S01]  /*4ecd0*/  FMUL R7, R160, 0.25 ;  /* 0x3e800000a0077820 */ /* 0x004fe20000400000 */
[----:B-1----:R-:W-:-:S04]  /*4ece0*/  FMUL R6, R159, 0.25 ;  /* 0x3e8000009f067820 */ /* 0x002fc80000400000 */
[----:B------:R-:W-:Y:S01]  /*4ecf0*/  FSEL R7, R7, R160, P2 ;  /* 0x000000a007077208 */ /* 0x000fe20001000000 */
[----:B------:R-:W-:Y:S01]  /*4ed00*/  FMUL R0, R158, 0.25 ;  /* 0x3e8000009e007820 */ /* 0x000fe20000400000 */
        /* <DEDUP_REMOVED lines=130> */
[----:B------:R-:W-:Y:S02]  /*4f530*/  FSEL R9, R9, R157, P3 ;  /* 0x0000009d09097208 */ /* 0x000fe40001800000 */
[----:B------:R-:W-:Y:S01]  /*4f540*/  FSEL R8, R8, R156, P3 ;  /* 0x0000009c08087208 */ /* 0x000fe20001800000 */
[----:B------:R-:W4:Y:S01]  /*4f550*/  LDL.LU R160, [R1+0x38] ;  /* 0x0000380001a07983 */ /* 0x000f220000300800 */
[----:B-1----:R-:W-:-:S03]  /*4f560*/  FMUL R7, R155, 0.25 ;  /* 0x3e8000009b077820 */ /* 0x002fc60000400000 */
[----:B------:R-:W4:Y:S01]  /*4f570*/  LDL.LU R159, [R1+0x34] ;  /* 0x00003400019f7983 */ /* 0x000f220000300800 */
[----:B------:R-:W-:Y:S01]  /*4f580*/  FMUL R6, R154, 0.25 ;  /* 0x3e8000009a067820 */ /* 0x000fe20000400000 */
[----:B------:R-:W-:Y:S02]  /*4f590*/  FSEL R7, R7, R155, P2 ;  /* 0x0000009b07077208 */ /* 0x000fe40001000000 */
[----:B------:R3:W-:Y:S01]  /*4f5a0*/  STL [R1+0xb8], R9 ;  /* 0x0000b80901007387 */ /* 0x0007e20000100800 */
[----:B0-----:R-:W-:Y:S01]  /*4f5b0*/  FMUL R0, R165, 0.25 ;  /* 0x3e800000a5007820 */ /* 0x001fe20000400000 */
[----:B------:R-:W-:Y:S02]  /*4f5c0*/  FSEL R6, R6, R154, P2 ;  /* 0x0000009a06067208 */ /* 0x000fe40001000000 */
[----:B------:R0:W-:Y:S04]  /*4f5d0*/  STL [R1+0xb4], R8 ;  /* 0x0000b40801007387 */ /* 0x0001e80000100800 */
[----:B------:R-:W4:Y:S04]  /*4f5e0*/  LDL.LU R158, [R1+0x30] ;  /* 0x00003000019e7983 */ /* 0x000f280000300800 */
[----:B------:R1:W-:Y:S04]  /*4f5f0*/  STL [R1+0xb0], R7 ;  /* 0x0000b00701007387 */ /* 0x0003e80000100800 */
[----:B------:R-:W4:Y:S04]  /*4f600*/  LDL.LU R157, [R1+0x2c] ;  /* 0x00002c00019d7983 */ /* 0x000f280000300800 */
[----:B------:R1:W-:Y:S04]  /*4f610*/  STL [R1+0xac], R6 ;  /* 0x0000ac0601007387 */ /* 0x0003e80000100800 */
[----:B------:R-:W4:Y:S01]  /*4f620*/  LDL.LU R156, [R1+0x28] ;  /* 0x00002800019c7983 */ /* 0x000f220000300800 */
[----:B------:R-:W-:-:S03]  /*4f630*/  FSEL R0, R0, R165, P3 ;  /* 0x000000a500007208 */ /* 0x000fc60001800000 */
[----:B------:R-:W4:Y:S04]  /*4f640*/  LDL.LU R155, [R1+0x24] ;  /* 0x00002400019b7983 */ /* 0x000f280000300800 */
[----:B------:R-:W4:Y:S04]  /*4f650*/  LDL.LU R154, [R1+0x20] ;  /* 0x00002000019a7983 */ /* 0x000f280000300800 */
[----:B------:R1:W-:Y:S01]  /*4f660*/  STL [R1+0xa8], R0 ;  /* 0x0000a80001007387 */ /* 0x0003e20000100800 */
        /* <DEDUP_REMOVED lines=33> */
[----:B------:R4:W-:Y:S04]  /*4f880*/  STL [R1+0x84], R6 ;  /* 0x0000840601007387 */ /* 0x0009e80000100800 */
[----:B------:R4:W-:Y:S01]  /*4f890*/  STL [R1+0x80], R0 ;  /* 0x0000800001007387 */ /* 0x0009e20000100800 */
[----:B0-----:R-:W-:-:S05]  /*4f8a0*/  FMUL R9, R158, 0.25 ;  /* 0x3e8000009e097820 */ /* 0x001fca0000400000 */
[----:B------:R-:W-:Y:S01]  /*4f8b0*/  FSEL R9, R9, R158, P2 ;  /* 0x0000009e09097208 */ /* 0x000fe20001000000 */
[----:B--2---:R-:W-:-:S04]  /*4f8c0*/  FMUL R8, R157, 0.25 ;  /* 0x3e8000009d087820 */ /* 0x004fc80000400000 */
[----:B------:R3:W-:Y:S01]  /*4f8d0*/  STL [R1+0x7c], R9 ;  /* 0x00007c0901007387 */ /* 0x0007e20000100800 */
[----:B------:R-:W-:Y:S01]  /*4f8e0*/  FSEL R8, R8, R157, P3 ;  /* 0x0000009d08087208 */ /* 0x000fe20001800000 */
[----:B-1----:R-:W-:-:S04]  /*4f8f0*/  FMUL R7, R156, 0.25 ;  /* 0x3e8000009c077820 */ /* 0x002fc80000400000 */
[----:B------:R0:W-:Y:S01]  /*4f900*/  STL [R1+0x78], R8 ;  /* 0x0000780801007387 */ /* 0x0001e20000100800 */
[----:B----4-:R-:W-:Y:S01]  /*4f910*/  FMUL R6, R155, 0.25 ;  /* 0x3e8000009b067820 */ /* 0x010fe20000400000 */
[----:B------:R-:W-:Y:S02]  /*4f920*/  FSEL R7, R7, R156, P3 ;  /* 0x0000009c07077208 */ /* 0x000fe40001800000 */
[----:B------:R-:W2:Y:S01]  /*4f930*/  LDL.LU R169, [R1+0x4] ;  /* 0x0000040001a97983 */ /* 0x000ea20000300800 */
[----:B------:R-:W-:Y:S01]  /*4f940*/  FMUL R0, R154, 0.25 ;  /* 0x3e8000009a007820 */ /* 0x000fe20000400000 */
[----:B------:R-:W-:Y:S02]  /*4f950*/  FSEL R6, R6, R155, P2 ;  /* 0x0000009b06067208 */ /* 0x000fe40001000000 */
[----:B------:R1:W-:Y:S04]  /*4f960*/  STL [R1+0x74], R7 ;  /* 0x0000740701007387 */ /* 0x0003e80000100800 */
[----:B------:R-:W4:Y:S04]  /*4f970*/  LDL.LU R168, [R1+0x3fc] ;  /* 0x0003fc0001a87983 */ /* 0x000f280000300800 */
[----:B------:R1:W-:Y:S04]  /*4f980*/  STL [R1+0x70], R6 ;  /* 0x0000700601007387 */ /* 0x0003e80000100800 */
[----:B------:R-:W4:Y:S04]  /*4f990*/  LDL.LU R167, [R1+0x3f8] ;  /* 0x0003f80001a77983 */ /* 0x000f280000300800 */
[----:B------:R-:W4:Y:S01]  /*4f9a0*/  LDL.LU R166, [R1+0x3f4] ;  /* 0x0003f40001a67983 */ /* 0x000f220000300800 */
[----:B------:R-:W-:-:S03]  /*4f9b0*/  FSEL R0, R0, R154, P2 ;  /* 0x0000009a00007208 */ /* 0x000fc60001000000 */
[----:B------:R-:W4:Y:S04]  /*4f9c0*/  LDL.LU R165, [R1+0x3f0] ;  /* 0x0003f00001a57983 */ /* 0x000f280000300800 */
[----:B------:R-:W4:Y:S04]  /*4f9d0*/  LDL.LU R164, [R1+0x3ec] ;  /* 0x0003ec0001a47983 */ /* 0x000f280000300800 */
[----:B------:R-:W4:Y:S04]  /*4f9e0*/  LDL.LU R163, [R1+0x3e8] ;  /* 0x0003e80001a37983 */ /* 0x000f280000300800 */
[----:B------:R1:W-:Y:S04]  /*4f9f0*/  STL [R1+0x6c], R0 ;  /* 0x00006c0001007387 */ /* 0x0003e80000100800 */
[----:B------:R-:W4:Y:S04]  /*4fa00*/  LDL.LU R162, [R1+0x3e4] ;  /* 0x0003e40001a27983 */ /* 0x000f280000300800 */
[----:B------:R-:W4:Y:S04]  /*4fa10*/  LDL.LU R161, [R1+0x3e0] ;  /* 0x0003e00001a17983 */ /* 0x000f280000300800 */
[----:B------:R-:W4:Y:S01]  /*4fa20*/  LDL.LU R160, [R1+0x3dc] ;  /* 0x0003dc0001a07983 */ /* 0x000f220000300800 */
[----:B---3--:R-:W-:Y:S01]  /*4fa30*/  FMUL R9, R153, 0.25 ;  /* 0x3e80000099097820 */ /* 0x008fe20000400000 */
[----:B0-----:R-:W-:-:S04]  /*4fa40*/  FMUL R8, R152, 0.25 ;  /* 0x3e80000098087820 */ /* 0x001fc80000400000 */
[----:B------:R-:W-:Y:S02]  /*4fa50*/  FSEL R9, R9, R153, P3 ;  /* 0x0000009909097208 */ /* 0x000fe40001800000 */
[----:B------:R-:W-:Y:S01]  /*4fa60*/  FSEL R8, R8, R152, P3 ;  /* 0x0000009808087208 */ /* 0x000fe20001800000 */
[----:B-1----:R-:W-:Y:S01]  /*4fa70*/  FMUL R7, R23, 0.25 ;  /* 0x3e80000017077820 */ /* 0x002fe20000400000 */
[----:B------:R-:W-:-:S04]  /*4fa80*/  FMUL R6, R22, 0.25 ;  /* 0x3e80000016067820 */ /* 0x000fc80000400000 */
[----:B------:R-:W-:Y:S01]  /*4fa90*/  FSEL R7, R7, R23, P2 ;  /* 0x0000001707077208 */ /* 0x000fe20001000000 */
[----:B------:R2:W-:Y:S01]  /*4faa0*/  STL [R1+0x68], R9 ;  /* 0x0000680901007387 */ /* 0x0005e20000100800 */
[----:B------:R-:W-:-:S03]  /*4fab0*/  FSEL R6, R6, R22, P2 ;  /* 0x0000001606067208 */ /* 0x000fc60001000000 */
[----:B------:R4:W-:Y:S04]  /*4fac0*/  STL [R1+0x64], R8 ;  /* 0x0000640801007387 */ /* 0x0009e80000100800 */
[----:B------:R-:W3:Y:S04]  /*4fad0*/  LDL.LU R159, [R1+0x3d8] ;  /* 0x0003d800019f7983 */ /* 0x000ee80000300800 */
[----:B------:R0:W-:Y:S04]  /*4fae0*/  STL [R1+0x60], R7 ;  /* 0x0000600701007387 */ /* 0x0001e80000100800 */
[----:B------:R-:W3:Y:S04]  /*4faf0*/  LDL.LU R158, [R1+0x3d4] ;  /* 0x0003d400019e7983 */ /* 0x000ee80000300800 */
[----:B------:R1:W-:Y:S04]  /*4fb00*/  STL [R1+0x5c], R6 ;  /* 0x00005c0601007387 */ /* 0x0003e80000100800 */
        /* <DEDUP_REMOVED lines=8> */
[----:B------:R-:W-:-:S05]  /*4fb90*/  FMUL R0, R170, 0.25 ;  /* 0x3e800000aa007820 */ /* 0x000fca0000400000 */
[----:B------:R-:W-:Y:S01]  /*4fba0*/  FSEL R252, R0, R170, P3 ;  /* 0x000000aa00fc7208 */ /* 0x000fe20001800000 */
[----:B--2---:R-:W-:Y:S01]  /*4fbb0*/  FMUL R9, R169, 0.25 ;  /* 0x3e800000a9097820 */ /* 0x004fe20000400000 */
[----:B----4-:R-:W-:-:S04]  /*4fbc0*/  FMUL R8, R168, 0.25 ;  /* 0x3e800000a8087820 */ /* 0x010fc80000400000 */
[----:B------:R-:W-:Y:S01]  /*4fbd0*/  FSEL R9, R9, R169, P2 ;  /* 0x000000a909097208 */ /* 0x000fe20001000000 */
[----:B0-----:R-:W-:Y:S01]  /*4fbe0*/  FMUL R7, R167, 0.25 ;  /* 0x3e800000a7077820 */ /* 0x001fe20000400000 */
[----:B------:R-:W-:Y:S01]  /*4fbf0*/  FSEL R8, R8, R168, P0 ;  /* 0x000000a808087208 */ /* 0x000fe20000000000 */
[----:B-1----:R-:W-:-:S03]  /*4fc00*/  FMUL R6, R166, 0.25 ;  /* 0x3e800000a6067820 */ /* 0x002fc60000400000 */
[----:B------:R-:W-:Y:S01]  /*4fc10*/  FSEL R7, R7, R167, P0 ;  /* 0x000000a707077208 */ /* 0x000fe20000000000 */
[----:B------:R-:W-:Y:S01]  /*4fc20*/  FMUL R0, R165, 0.25 ;  /* 0x3e800000a5007820 */ /* 0x000fe20000400000 */
[----:B------:R-:W-:Y:S01]  /*4fc30*/  FSEL R6, R6, R166, P1 ;  /* 0x000000a606067208 */ /* 0x000fe20000800000 */
[----:B------:R0:W-:Y:S03]  /*4fc40*/  STL [R1+0x54], R9 ;  /* 0x0000540901007387 */ /* 0x0001e60000100800 */
[----:B------:R-:W-:Y:S01]  /*4fc50*/  FSEL R0, R0, R165, P1 ;  /* 0x000000a500007208 */ /* 0x000fe20000800000 */
[----:B------:R1:W-:Y:S04]  /*4fc60*/  STL [R1+0x50], R8 ;  /* 0x0000500801007387 */ /* 0x0003e80000100800 */
[----:B------:R2:W-:Y:S01]  /*4fc70*/  STL [R1+0x4c], R7 ;  /* 0x00004c0701007387 */ /* 0x0005e20000100800 */
[----:B0-----:R-:W-:-:S03]  /*4fc80*/  FMUL R9, R164, 0.25 ;  /* 0x3e800000a4097820 */ /* 0x001fc60000400000 */
[----:B------:R0:W-:Y:S01]  /*4fc90*/  STL [R1+0xfc], R6 ;  /* 0x0000fc0601007387 */ /* 0x0001e20000100800 */
[----:B-1----:R-:W-:Y:S01]  /*4fca0*/  FMUL R8, R163, 0.25 ;  /* 0x3e800000a3087820 */ /* 0x002fe20000400000 */
[----:B------:R-:W-:Y:S02]  /*4fcb0*/  FSEL R9, R9, R164, P0 ;  /* 0x000000a409097208 */ /* 0x000fe40000000000 */
[----:B------:R1:W-:Y:S01]  /*4fcc0*/  STL [R1+0xf8], R0 ;  /* 0x0000f80001007387 */ /* 0x0003e20000100800 */
[----:B--2---:R-:W-:Y:S01]  /*4fcd0*/  FMUL R7, R162, 0.25 ;  /* 0x3e800000a2077820 */ /* 0x004fe20000400000 */
[----:B------:R-:W-:Y:S01]  /*4fce0*/  FSEL R8, R8, R163, P0 ;  /* 0x000000a308087208 */ /* 0x000fe20000000000 */
[----:B0-----:R-:W-:-:S03]  /*4fcf0*/  FMUL R6, R161, 0.25 ;  /* 0x3e800000a1067820 */ /* 0x001fc60000400000 */
[----:B------:R-:W-:Y:S01]  /*4fd00*/  FSEL R7, R7, R162, P1 ;  /* 0x000000a207077208 */ /* 0x000fe20000800000 */
[----:B-1----:R-:W-:Y:S01]  /*4fd10*/  FMUL R0, R160, 0.25 ;  /* 0x3e800000a0007820 */ /* 0x002fe20000400000 */
[----:B------:R-:W-:Y:S01]  /*4fd20*/  FSEL R6, R6, R161, P1 ;  /* 0x000000a106067208 */ /* 0x000fe20000800000 */
[----:B------:R3:W-:Y:S03]  /*4fd30*/  STL [R1+0x48], R9 ;  /* 0x0000480901007387 */ /* 0x0007e60000100800 */
[----:B------:R-:W-:Y:S01]  /*4fd40*/  FSEL R0, R0, R160, P0 ;  /* 0x000000a000007208 */ /* 0x000fe20000000000 */
[----:B------:R0:W-:Y:S04]  /*4fd50*/  STL [R1+0x40], R8 ;  /* 0x0000400801007387 */ /* 0x0001e80000100800 */
[----:B------:R1:W-:Y:S04]  /*4fd60*/  STL [R1+0xe8], R7 ;  /* 0x0000e80701007387 */ /* 0x0003e80000100800 */
[----:B------:R2:W-:Y:S04]  /*4fd70*/  STL [R1+0xe0], R6 ;  /* 0x0000e00601007387 */ /* 0x0005e80000100800 */
[----:B------:R4:W-:Y:S01]  /*4fd80*/  STL [R1+0x38], R0 ;  /* 0x0000380001007387 */ /* 0x0009e20000100800 */
[----:B---3--:R-:W-:Y:S01]  /*4fd90*/  FMUL R9, R159, 0.25 ;  /* 0x3e8000009f097820 */ /* 0x008fe20000400000 */
[----:B0-----:R-:W-:-:S04]  /*4fda0*/  FMUL R8, R158, 0.25 ;  /* 0x3e8000009e087820 */ /* 0x001fc80000400000 */
[----:B------:R-:W-:Y:S02]  /*4fdb0*/  FSEL R11, R9, R159, P0 ;  /* 0x0000009f090b7208 */ /* 0x000fe40000000000 */
[----:B------:R-:W-:Y:S01]  /*4fdc0*/  FSEL R10, R8, R158, P1 ;  /* 0x0000009e080a7208 */ /* 0x000fe20000800000 */
[----:B-1----:R-:W-:Y:S01]  /*4fdd0*/  FMUL R7, R157, 0.25 ;  /* 0x3e8000009d077820 */ /* 0x002fe20000400000 */
[----:B--2---:R-:W-:Y:S01]  /*4fde0*/  FMUL R6, R156, 0.25 ;  /* 0x3e8000009c067820 */ /* 0x004fe20000400000 */
[----:B----4-:R-:W-:-:S04]  /*4fdf0*/  FMUL R0, R155, 0.25 ;  /* 0x3e8000009b007820 */ /* 0x010fc80000400000 */
[----:B------:R-:W-:Y:S02]  /*4fe00*/  FSEL R8, R6, R156, P0 ;  /* 0x0000009c06087208 */ /* 0x000fe40000000000 */
[----:B------:R-:W-:Y:S01]  /*4fe10*/  FSEL R9, R7, R157, P1 ;  /* 0x0000009d07097208 */ /* 0x000fe20000800000 */
[----:B------:R-:W-:Y:S01]  /*4fe20*/  FMUL R6, R154, 0.25 ;  /* 0x3e8000009a067820 */ /* 0x000fe20000400000 */
[----:B------:R-:W-:Y:S01]  /*4fe30*/  FSEL R7, R0, R155, P0 ;  /* 0x0000009b00077208 */ /* 0x000fe20000000000 */
[----:B------:R-:W-:Y:S01]  /*4fe40*/  STL [R1+0x34], R11 ;  /* 0x0000340b01007387 */ /* 0x000fe20000100800 */
[----:B------:R-:W-:Y:S01]  /*4fe50*/  FMUL R0, R153, 0.25 ;  /* 0x3e80000099007820 */ /* 0x000fe20000400000 */
[----:B------:R-:W-:Y:S02]  /*4fe60*/  FMUL R251, R152, 0.25 ;  /* 0x3e80000098fb7820 */ /* 0x000fe40000400000 */
[----:B------:R-:W-:Y:S01]  /*4fe70*/  STL [R1+0x44], R10 ;  /* 0x0000440a01007387 */ /* 0x000fe20000100800 */
[----:B------:R-:W-:Y:S01]  /*4fe80*/  FSEL R6, R6, R154, P1 ;  /* 0x0000009a06067208 */ /* 0x000fe20000800000 */
[----:B------:R-:W-:-:S02]  /*4fe90*/  FMUL R250, R23, 0.25 ;  /* 0x3e80000017fa7820 */ /* 0x000fc40000400000 */
[----:B------:R-:W-:Y:S01]  /*4fea0*/  STL [R1+0x3c], R9 ;  /* 0x00003c0901007387 */ /* 0x000fe20000100800 */
[----:B------:R-:W-:Y:S02]  /*4feb0*/  FSEL R251, R251, R152, P0 ;  /* 0x00000098fbfb7208 */ /* 0x000fe40000000000 */
[----:B------:R-:W-:Y:S01]  /*4fec0*/  FSEL R0, R0, R153, P1 ;  /* 0x0000009900007208 */ /* 0x000fe20000800000 */
[----:B------:R-:W-:Y:S01]  /*4fed0*/  STL [R1+0x28], R8 ;  /* 0x0000280801007387 */ /* 0x000fe20000100800 */
[----:B------:R-:W-:-:S03]  /*4fee0*/  FSEL R250, R250, R23, P0 ;  /* 0x00000017fafa7208 */ /* 0x000fc60000000000 */
[----:B------:R0:W-:Y:S04]  /*4fef0*/  STL [R1+0x24], R7 ;  /* 0x0000240701007387 */ /* 0x0001e80000100800 */
[----:B------:R-:W-:Y:S01]  /*4ff00*/  STL [R1+0x30], R6 ;  /* 0x0000300601007387 */ /* 0x000fe20000100800 */
[----:B0-----:R-:W-:-:S03]  /*4ff10*/  FMUL R7, R22, 0.25 ;  /* 0x3e80000016077820 */ /* 0x001fc60000400000 */
[----:B------:R-:W-:Y:S04]  /*4ff20*/  STL [R1+0x23cc], R251 ;  /* 0x0023ccfb01007387 */ /* 0x000fe80000100800 */
[----:B------:R0:W-:Y:S04]  /*4ff30*/  STL [R1+0x2c], R0 ;  /* 0x00002c0001007387 */ /* 0x0001e80000100800 */
[----:B------:R-:W-:Y:S04]  /*4ff40*/  STL [R1+0x23d0], R250 ;  /* 0x0023d0fa01007387 */ /* 0x000fe80000100800 */
[----:B------:R-:W2:Y:S01]  /*4ff50*/  LDL.LU R10, [R1+0x3b0] ;  /* 0x0003b000010a7983 */ /* 0x000ea20000300800 */
[----:B0-----:R-:W-:-:S03]  /*4ff60*/  FSEL R0, R7, R22, P1 ;  /* 0x0000001607007208 */ /* 0x001fc60000800000 */
[----:B------:R-:W3:Y:S04]  /*4ff70*/  LDL.LU R11, [R1+0x3ac] ;  /* 0x0003ac00010b7983 */ /* 0x000ee80000300800 */
[----:B------:R0:W-:Y:S04]  /*4ff80*/  STL [R1+0x20], R0 ;  /* 0x0000200001007387 */ /* 0x0001e80000100800 */
[----:B------:R-:W4:Y:S04]  /*4ff90*/  LDL.LU R14, [R1+0x3a8] ;  /* 0x0003a800010e7983 */ /* 0x000f280000300800 */
        /* <DEDUP_REMOVED lines=106> */
[----:B--2---:R-:W-:Y:S01]  /*50640*/  FMUL R8, R13, 0.25 ;  /* 0x3e8000000d087820 */ /* 0x004fe20000400000 */
[----:B----4-:R-:W-:Y:S01]  /*50650*/  FMUL R7, R14, 0.25 ;  /* 0x3e8000000e077820 */ /* 0x010fe20000400000 */
[----:B---3--:R-:W-:Y:S01]  /*50660*/  FMUL R9, R12, 0.25 ;  /* 0x3e8000000c097820 */ /* 0x008fe20000400000 */
[----:B------:R-:W-:Y:S01]  /*50670*/  FMUL R249, R10, 0.25 ;  /* 0x3e8000000af97820 */ /* 0x000fe20000400000 */
[----:B------:R-:W-:Y:S01]  /*50680*/  FMUL R6, R11, 0.25 ;  /* 0x3e8000000b067820 */ /* 0x000fe20000400000 */
[----:B------:R-:W-:Y:S01]  /*50690*/  FSEL R8, R8, R13, P1 ;  /* 0x0000000d08087208 */ /* 0x000fe20000800000 */
        /* <DEDUP_REMOVED lines=10> */
[----:B------:R-:W2:Y:S01]  /*50740*/  LDL.LU R121, [R1+0x5fc] ;  /* 0x0005fc0001797983 */ /* 0x000ea20000300800 */
[----:B------:R-:W-:Y:S01]  /*50750*/  FSEL R12, R12, R17, P1 ;  /* 0x000000110c0c7208 */ /* 0x000fe20000800000 */
[----:B------:R-:W-:Y:S01]  /*50760*/  FMUL R16, R20, 0.25 ;  /* 0x3e80000014107820 */ /* 0x000fe20000400000 */
[----:B------:R-:W-:Y:S01]  /*50770*/  FSEL R14, R14, R15, P0 ;  /* 0x0000000f0e0e7208 */ /* 0x000fe20000000000 */
[----:B------:R-:W-:Y:S01]  /*50780*/  STL [R1+0x23b8], R249 ;  /* 0x0023b8f901007387 */ /* 0x000fe20000100800 */
[----:B------:R-:W-:Y:S01]  /*50790*/  FSEL R10, R10, R18, P0 ;  /* 0x000000120a0a7208 */ /* 0x000fe20000000000 */
[----:B------:R-:W-:Y:S01]  /*507a0*/  FMUL R15, R241, 0.25 ;  /* 0x3e800000f10f7820 */ /* 0x000fe20000400000 */
[----:B------:R-:W-:Y:S01]  /*507b0*/  FSEL R11, R11, R19, P0 ;  /* 0x000000130b0b7208 */ /* 0x000fe20000000000 */
[----:B------:R-:W-:Y:S01]  /*507c0*/  FMUL R17, R21, 0.25 ;  /* 0x3e80000015117820 */ /* 0x000fe20000400000 */
[----:B------:R1:W-:Y:S01]  /*507d0*/  STL [R1+0x23d4], R6 ;  /* 0x0023d40601007387 */ /* 0x0003e20000100800 */
[----:B------:R-:W-:Y:S01]  /*507e0*/  FMUL R19, R22, 0.25 ;  /* 0x3e80000016137820 */ /* 0x000fe20000400000 */
[----:B------:R-:W-:-:S02]  /*507f0*/  FMUL R18, R23, 0.25 ;  /* 0x3e80000017127820 */ /* 0x000fc40000400000 */
[----:B------:R-:W-:Y:S01]  /*50800*/  STL [R1+0x23d8], R7 ;  /* 0x0023d80701007387 */ /* 0x000fe20000100800 */
[----:B------:R-:W-:Y:S01]  /*50810*/  FSEL R16, R16, R20, P1 ;  /* 0x0000001410107208 */ /* 0x000fe20000800000 */
[----:B------:R-:W-:Y:S02]  /*50820*/  FMUL R20, R219, 0.25 ;  /* 0x3e800000db147820 */ /* 0x000fe40000400000 */
[----:B------:R-:W-:Y:S01]  /*50830*/  STL [R1+0x23bc], R8 ;  /* 0x0023bc0801007387 */ /* 0x000fe20000100800 */
[----:B------:R-:W-:Y:S02]  /*50840*/  FSEL R15, R15, R241, P0 ;  /* 0x000000f10f0f7208 */ /* 0x000fe40000000000 */
[----:B------:R-:W-:Y:S01]  /*50850*/  FSEL R17, R17, R21, P1 ;  /* 0x0000001511117208 */ /* 0x000fe20000800000 */
[----:B------:R-:W-:Y:S01]  /*50860*/  STL [R1+0x23c0], R9 ;  /* 0x0023c00901007387 */ /* 0x000fe20000100800 */
[----:B------:R-:W-:Y:S01]  /*50870*/  FSEL R19, R19, R22, P0 ;  /* 0x0000001613137208 */ /* 0x000fe20000000000 */
[----:B------:R-:W-:-:S02]  /*50880*/  FMUL R21, R218, 0.25 ;  /* 0x3e800000da157820 */ /* 0x000fc40000400000 */
[----:B------:R-:W-:Y:S01]  /*50890*/  STL [R1+0x23dc], R10 ;  /* 0x0023dc0a01007387 */ /* 0x000fe20000100800 */
[----:B------:R-:W-:Y:S01]  /*508a0*/  FSEL R18, R18, R23, P0 ;  /* 0x0000001712127208 */ /* 0x000fe20000000000 */
[----:B------:R-:W-:Y:S02]  /*508b0*/  FMUL R22, R248, 0.25 ;  /* 0x3e800000f8167820 */ /* 0x000fe40000400000 */
[----:B------:R-:W-:Y:S01]  /*508c0*/  STL [R1+0x23e0], R11 ;  /* 0x0023e00b01007387 */ /* 0x000fe20000100800 */
[----:B------:R-:W-:Y:S01]  /*508d0*/  FMUL R23, R247, 0.25 ;  /* 0x3e800000f7177820 */ /* 0x000fe20000400000 */
[----:B------:R-:W-:Y:S02]  /*508e0*/  FMUL R24, R246, 0.25 ;  /* 0x3e800000f6187820 */ /* 0x000fe40000400000 */
[----:B------:R-:W-:Y:S01]  /*508f0*/  STL [R1+0x23c4], R12 ;  /* 0x0023c40c01007387 */ /* 0x000fe20000100800 */
[----:B------:R-:W-:Y:S01]  /*50900*/  FSEL R20, R20, R219, P1 ;  /* 0x000000db14147208 */ /* 0x000fe20000800000 */
[----:B------:R-:W-:-:S02]  /*50910*/  FMUL R25, R245, 0.25 ;  /* 0x3e800000f5197820 */ /* 0x000fc40000400000 */
[----:B------:R-:W-:Y:S01]  /*50920*/  STL [R1+0x23c8], R13 ;  /* 0x0023c80d01007387 */ /* 0x000fe20000100800 */
[----:B------:R-:W-:Y:S01]  /*50930*/  FSEL R21, R21, R218, P1 ;  /* 0x000000da15157208 */ /* 0x000fe20000800000 */
[----:B------:R-:W-:Y:S02]  /*50940*/  FMUL R26, R244, 0.25 ;  /* 0x3e800000f41a7820 */ /* 0x000fe40000400000 */
[----:B------:R-:W-:Y:S01]  /*50950*/  STL [R1+0x23e4], R14 ;  /* 0x0023e40e01007387 */ /* 0x000fe20000100800 */
[----:B------:R-:W-:Y:S01]  /*50960*/  FSEL R22, R22, R248, P0 ;  /* 0x000000f816167208 */ /* 0x000fe20000000000 */
        /* <DEDUP_REMOVED lines=257> */
[----:B------:R-:W-:-:S03]  /*51980*/  FSEL R108, R108, R157, P1 ;  /* 0x0000009d6c6c7208 */ /* 0x000fc60000800000 */
        /* <DEDUP_REMOVED lines=16> */
[----:B------:R-:W3:Y:S04]  /*51a90*/  LDL.LU R122, [R1+0x5f8] ;  /* 0x0005f800017a7983 */ /* 0x000ee80000300800 */
[----:B------:R-:W4:Y:S04]  /*51aa0*/  LDL.LU R123, [R1+0x5f4] ;  /* 0x0005f400017b7983 */ /* 0x000f280000300800 */
[----:B------:R-:W2:Y:S04]  /*51ab0*/  LDL.LU R124, [R1+0x5f0] ;  /* 0x0005f000017c7983 */ /* 0x000ea80000300800 */
[----:B------:R-:W2:Y:S04]  /*51ac0*/  LDL.LU R125, [R1+0x5ec] ;  /* 0x0005ec00017d7983 */ /* 0x000ea80000300800 */
[----:B------:R-:W3:Y:S04]  /*51ad0*/  LDL.LU R126, [R1+0x5e8] ;  /* 0x0005e800017e7983 */ /* 0x000ee80000300800 */
[----:B------:R-:W2:Y:S04]  /*51ae0*/  LDL.LU R127, [R1+0x5e4] ;  /* 0x0005e400017f7983 */ /* 0x000ea80000300800 */
[----:B------:R-:W2:Y:S04]  /*51af0*/  LDL.LU R128, [R1+0x5e0] ;  /* 0x0005e00001807983 */ /* 0x000ea80000300800 */
[----:B------:R-:W2:Y:S04]  /*51b00*/  LDL.LU R129, [R1+0x5dc] ;  /* 0x0005dc0001817983 */ /* 0x000ea80000300800 */
[----:B------:R-:W2:Y:S04]  /*51b10*/  LDL.LU R130, [R1+0x5d8] ;  /* 0x0005d80001827983 */ /* 0x000ea80000300800 */
[----:B------:R-:W2:Y:S04]  /*51b20*/  LDL.LU R131, [R1+0x5d4] ;  /* 0x0005d40001837983 */ /* 0x000ea80000300800 */
[----:B------:R-:W2:Y:S04]  /*51b30*/  LDL.LU R132, [R1+0x5d0] ;  /* 0x0005d00001847983 */ /* 0x000ea80000300800 */
[----:B------:R-:W4:Y:S04]  /*51b40*/  LDL.LU R133, [R1+0x5cc] ;  /* 0x0005cc0001857983 */ /* 0x000f280000300800 */
        /* <DEDUP_REMOVED lines=13> */
[----:B------:R-:W-:-:S03]  /*51c20*/  FMUL R113, R152, 0.25 ;  /* 0x3e80000098717820 */ /* 0x000fc60000400000 */
[----:B------:R-:W2:Y:S04]  /*51c30*/  LDL.LU R147, [R1+0x594] ;  /* 0x0005940001937983 */ /* 0x000ea80000300800 */
[----:B------:R-:W2:Y:S04]  /*51c40*/  LDL.LU R148, [R1+0x590] ;  /* 0x0005900001947983 */ /* 0x000ea80000300800 */
[----:B------:R-:W2:Y:S04]  /*51c50*/  LDL.LU R149, [R1+0x58c] ;  /* 0x00058c0001957983 */ /* 0x000ea80000300800 */
[----:B------:R-:W2:Y:S04]  /*51c60*/  LDL.LU R150, [R1+0x588] ;  /* 0x0005880001967983 */ /* 0x000ea80000300800 */
[----:B------:R-:W2:Y:S01]  /*51c70*/  LDL.LU R151, [R1+0x584] ;  /* 0x0005840001977983 */ /* 0x000ea20000300800 */
[----:B------:R-:W-:-:S03]  /*51c80*/  FSEL R113, R113, R152, P1 ;  /* 0x0000009871717208 */ /* 0x000fc60000800000 */
        /* <DEDUP_REMOVED lines=95> */
[----:B---3--:R-:W-:-:S05]  /*52280*/  FMUL R119, R126, 0.25 ;  /* 0x3e8000007e777820 */ /* 0x008fca0000400000 */
[----:B------:R-:W-:Y:S01]  /*52290*/  FSEL R119, R119, R126, P0 ;  /* 0x0000007e77777208 */ /* 0x000fe20000000000 */
[----:B----4-:R-:W-:-:S05]  /*522a0*/  FMUL R126, R133, 0.25 ;  /* 0x3e800000857e7820 */ /* 0x010fca0000400000 */
[----:B------:R-:W-:Y:S01]  /*522b0*/  FSEL R126, R126, R133, P0 ;  /* 0x000000857e7e7208 */ /* 0x000fe20000000000 */
[----:B--2---:R-:W-:-:S05]  /*522c0*/  FMUL R133, R140, 0.25 ;  /* 0x3e8000008c857820 */ /* 0x004fca0000400000 */
[----:B------:R-:W-:Y:S01]  /*522d0*/  FSEL R133, R133, R140, P1 ;  /* 0x0000008c85857208 */ /* 0x000fe20000800000 */
[----:B------:R-:W-:-:S05]  /*522e0*/  FMUL R140, R147, 0.25 ;  /* 0x3e800000938c7820 */ /* 0x000fca0000400000 */
[----:B------:R-:W-:Y:S01]  /*522f0*/  FSEL R140, R140, R147, P1 ;  /* 0x000000938c8c7208 */ /* 0x000fe20000800000 */
[----:B------:R-:W-:-:S05]  /*52300*/  FMUL R147, R154, 0.25 ;  /* 0x3e8000009a937820 */ /* 0x000fca0000400000 */
[----:B------:R-:W-:Y:S01]  /*52310*/  FSEL R147, R147, R154, P0 ;  /* 0x0000009a93937208 */ /* 0x000fe20000000000 */
[----:B------:R-:W-:Y:S01]  /*52320*/  FMUL R154, R155, 0.25 ;  /* 0x3e8000009b9a7820 */ /* 0x000fe20000400000 */
[----:B------:R-:W-:-:S04]  /*52330*/  FMUL R116, R123, 0.25 ;  /* 0x3e8000007b747820 */ /* 0x000fc80000400000 */
[----:B------:R-:W-:Y:S01]  /*52340*/  FSEL R154, R154, R155, P0 ;  /* 0x0000009b9a9a7208 */ /* 0x000fe20000000000 */
[----:B------:R-:W-:Y:S01]  /*52350*/  FMUL R155, R164, 0.25 ;  /* 0x3e800000a49b7820 */ /* 0x000fe20000400000 */
        /* <DEDUP_REMOVED lines=39> */
[----:B------:R-:W-:-:S02]  /*525d0*/  FSEL R175, R175, R185, P0 ;  /* 0x000000b9afaf7208 */ /* 0x000fc40000000000 */
        /* <DEDUP_REMOVED lines=33> */
[----:B------:R-:W-:-:S04]  /*527f0*/  FSEL R160, R160, R169, P1 ;  /* 0x000000a9a0a07208 */ /* 0x000fc80000800000 */
[----:B------:R-:W-:Y:S01]  /*52800*/  FSEL R195, R195, R196, P0 ;  /* 0x000000c4c3c37208 */ /* 0x000fe20000000000 */
[----:B------:R-:W-:Y:S01]  /*52810*/  FMUL R196, R205, 0.25 ;  /* 0x3e800000cdc47820 */ /* 0x000fe20000400000 */
[----:B------:R-:W-:Y:S01]  /*52820*/  FMUL R169, R170, 0.25 ;  /* 0x3e800000aaa97820 */ /* 0x000fe20000400000 */
[----:B------:R-:W-:Y:S01]  /*52830*/  FSEL R168, R168, R171, P1 ;  /* 0x000000aba8a87208 */ /* 0x000fe20000800000 */
[----:B------:R-:W-:Y:S02]  /*52840*/  FMUL R171, R178, 0.25 ;  /* 0x3e800000b2ab7820 */ /* 0x000fe40000400000 */
[----:B------:R-:W-:Y:S02]  /*52850*/  FSEL R196, R196, R205, P0 ;  /* 0x000000cdc4c47208 */ /* 0x000fe40000000000 */
        /* <DEDUP_REMOVED lines=16> */
[----:B------:R-:W-:-:S05]  /*52960*/  FMUL R205, R206, 0.25 ;  /* 0x3e800000cecd7820 */ /* 0x000fca0000400000 */
[----:B------:R-:W-:Y:S01]  /*52970*/  FSEL R205, R205, R206, P1 ;  /* 0x000000cecdcd7208 */ /* 0x000fe20000800000 */
[----:B------:R-:W-:Y:S01]  /*52980*/  FMUL R206, R215, 0.25 ;  /* 0x3e800000d7ce7820 */ /* 0x000fe20000400000 */
[----:B------:R-:W-:Y:S01]  /*52990*/  FSEL R157, R157, R162, P1 ;  /* 0x000000a29d9d7208 */ /* 0x000fe20000800000 */
[----:B------:R-:W-:-:S03]  /*529a0*/  FMUL R162, R167, 0.25 ;  /* 0x3e800000a7a27820 */ /* 0x000fc60000400000 */
        /* <DEDUP_REMOVED lines=20> */
[----:B------:R-:W-:Y:S01]  /*52af0*/  FMUL R125, R132, 0.25 ;  /* 0x3e800000847d7820 */ /* 0x000fe20000400000 */
        /* <DEDUP_REMOVED lines=43> */
[----:B------:R-:W-:-:S05]  /*52db0*/  FMUL R237, R238, 0.25 ;  /* 0x3e800000eeed7820 */ /* 0x000fca0000400000 */
[----:B------:R-:W-:Y:S01]  /*52dc0*/  FSEL R237, R237, R238, P0 ;  /* 0x000000eeeded7208 */ /* 0x000fe20000000000 */
[----:B------:R-:W-:Y:S01]  /*52dd0*/  FMUL R238, R247, 0.25 ;  /* 0x3e800000f7ee7820 */ /* 0x000fe20000400000 */
[----:B------:R-:W-:Y:S01]  /*52de0*/  FMUL R212, R243, 0.25 ;  /* 0x3e800000f3d47820 */ /* 0x000fe20000400000 */
[----:B------:R-:W-:-:S03]  /*52df0*/  FSEL R146, R146, R219, P0 ;  /* 0x000000db92927208 */ /* 0x000fc60000000000 */
[----:B------:R-:W-:Y:S02]  /*52e00*/  FSEL R238, R238, R247, P0 ;  /* 0x000000f7eeee7208 */ /* 0x000fe40000000000 */
[----:B------:R-:W0:Y:S01]  /*52e10*/  S2R R247, SR_TID.X ;  /* 0x0000000000f77919 */ /* 0x000e220000002100 */
        /* <DEDUP_REMOVED lines=9> */
[----:B------:R-:W-:-:S02]  /*52eb0*/  FSEL R212, R212, R243, P0 ;  /* 0x000000f3d4d47208 */ /* 0x000fc40000000000 */
[----:B------:R-:W2:Y:S01]  /*52ec0*/  S2R R243, SR_TID.X ;  /* 0x0000000000f37919 */ /* 0x000ea20000002100 */
        /* <DEDUP_REMOVED lines=43> */
[C---:B0-----:R-:W-:Y:S01]  /*53180*/  IMAD.SHL.U32 R0, R247.reuse, 0x10, RZ ;  /* 0x00000010f7007824 */ /* 0x041fe200078e00ff */
[----:B------:R-:W-:Y:S01]  /*53190*/  FSEL R236, R236, R239, P1 ;  /* 0x000000efecec7208 */ /* 0x000fe20000800000 */
[----:B------:R-:W-:Y:S01]  /*531a0*/  IMAD.SHL.U32 R183, R247, 0x40, RZ ;  /* 0x00000040f7b77824 */ /* 0x000fe200078e00ff */
[----:B------:R-:W-:Y:S01]  /*531b0*/  FSEL R235, R235, R240, P1 ;  /* 0x000000f0ebeb7208 */ /* 0x000fe20000800000 */
[----:B------:R-:W-:Y:S01]  /*531c0*/  FMUL R239, R246, 0.25 ;  /* 0x3e800000f6ef7820 */ /* 0x000fe20000400000 */
[----:B------:R-:W-:Y:S01]  /*531d0*/  FMUL R240, R245, 0.25 ;  /* 0x3e800000f5f07820 */ /* 0x000fe20000400000 */
[----:B------:R-:W-:Y:S01]  /*531e0*/  FSEL R241, R241, R244, P0 ;  /* 0x000000f4f1f17208 */ /* 0x000fe20000000000 */
[----:B------:R-:W-:Y:S01]  /*531f0*/  IMAD.SHL.U32 R244, R247, 0x2, RZ ;  /* 0x00000002f7f47824 */ /* 0x000fe200078e00ff */
[----:B------:R-:W-:Y:S01]  /*53200*/  FSEL R222, R222, R223, P0 ;  /* 0x000000dfdede7208 */ /* 0x000fe20000000000 */
[----:B------:R-:W-:Y:S01]  /*53210*/  FMUL R223, R232, 0.25 ;  /* 0x3e800000e8df7820 */ /* 0x000fe20000400000 */
[----:B------:R-:W-:-:S02]  /*53220*/  LOP3.LUT R0, R0, 0xf0, RZ, 0xc0, !PT ;  /* 0x000000f000007812 */ /* 0x000fc400078ec0ff */
[----:B------:R-:W-:Y:S02]  /*53230*/  LOP3.LUT R183, R183, 0x400, RZ, 0xc0, !PT ;  /* 0x00000400b7b77812 */ /* 0x000fe400078ec0ff */
[----:B------:R-:W-:Y:S01]  /*53240*/  FSEL R239, R239, R246, P1 ;  /* 0x000000f6efef7208 */ /* 0x000fe20000800000 */
[----:B------:R-:W-:Y:S01]  /*53250*/  IMAD.SHL.U32 R246, R247, 0x4, RZ ;  /* 0x00000004f7f67824 */ /* 0x000fe200078e00ff */
[----:B--2---:R-:W-:Y:S01]  /*53260*/  LOP3.LUT R243, R243, 0x7, RZ, 0xc0, !PT ;  /* 0x00000007f3f37812 */ /* 0x004fe200078ec0ff */
[----:B------:R-:W-:Y:S01]  /*53270*/  STL [R1+0x2570], R113 ;  /* 0x0025707101007387 */ /* 0x000fe20000100800 */
[----:B------:R-:W-:Y:S02]  /*53280*/  FSEL R240, R240, R245, P1 ;  /* 0x000000f5f0f07208 */ /* 0x000fe40000800000 */
[----:B------:R-:W-:Y:S01]  /*53290*/  SHF.R.U32.HI R245, RZ, 0x1, R247 ;  /* 0x00000001fff57819 */ /* 0x000fe200000116f7 */
[----:B------:R-:W-:Y:S01]  /*532a0*/  STL [R1+0x2574], R114 ;  /* 0x0025747201007387 */ /* 0x000fe20000100800 */
[----:B------:R-:W-:-:S02]  /*532b0*/  LOP3.LUT R244, R244, 0xf8, RZ, 0xc0, !PT ;  /* 0x000000f8f4f47812 */ /* 0x000fc400078ec0ff */
[----:B------:R-:W-:Y:S01]  /*532c0*/  IADD3 R183, R183, R220, R0 ;  /* 0x000000dcb7b77210 */ /* 0x000fe20007ffe000 */
[----:B------:R-:W-:Y:S01]  /*532d0*/  STL [R1+0x2578], R115 ;  /* 0x0025787301007387 */ /* 0x000fe20000100800 */
[--C-:B------:R-:W-:Y:S01]  /*532e0*/  IMAD R0, R221, 0x10, R220.reuse ;  /* 0x00000010dd007824 */ /* 0x100fe200078e02dc */
[----:B------:R-:W-:Y:S01]  /*532f0*/  FSEL R223, R223, R232, P1 ;  /* 0x000000e8dfdf7208 */ /* 0x000fe20000800000 */
[----:B------:R-:W-:Y:S01]  /*53300*/  IMAD R243, R243, 0x8, R220 ;  /* 0x00000008f3f37824 */ /* 0x000fe200078e02dc */
[----:B------:R-:W-:Y:S01]  /*53310*/  STL [R1+0x257c], R116 ;  /* 0x00257c7401007387 */ /* 0x000fe20000100800 */
[----:B------:R-:W-:Y:S01]  /*53320*/  FMUL R232, R233, 0.25 ;  /* 0x3e800000e9e87820 */ /* 0x000fe20000400000 */
[----:B------:R-:W-:Y:S01]  /*53330*/  LOP3.LUT R246, R246, 0x1c0, RZ, 0xc0, !PT ;  /* 0x000001c0f6f67812 */ /* 0x000fe200078ec0ff */
[----:B-1----:R-:W-:Y:S01]  /*53340*/  IMAD.IADD R6, R220, 0x1, R244 ;  /* 0x00000001dc067824 */ /* 0x002fe200078e02f4 */
[----:B------:R-:W-:Y:S01]  /*53350*/  STL [R1+0x2580], R117 ;  /* 0x0025807501007387 */ /* 0x000fe20000100800 */
[----:B------:R-:W-:Y:S01]  /*53360*/  LOP3.LUT R245, R245, 0x4, RZ, 0xc0, !PT ;  /* 0x00000004f5f57812 */ /* 0x000fe200078ec0ff */
[----:B------:R-:W-:-:S02]  /*53370*/  FMUL R220, R3, 8388608 ;  /* 0x4b00000003dc7820 */ /* 0x000fc40000400000 */
[----:B------:R-:W-:Y:S01]  /*53380*/  STL [R1+0x2584], R118 ;  /* 0x0025847601007387 */ /* 0x000fe20000100800 */
[----:B------:R-:W-:Y:S01]  /*53390*/  FSETP.GEU.AND P4, PT, R3, 1.175494350822287508e-38, PT ;  /* 0x008000000300780b */ /* 0x000fe20003f8e000 */
[C---:B------:R-:W-:Y:S02]  /*533a0*/  FMUL R221, R2.reuse, 8388608 ;  /* 0x4b00000002dd7820 */ /* 0x040fe40000400000 */
[----:B------:R-:W-:Y:S01]  /*533b0*/  STL [R1+0x2588], R119 ;  /* 0x0025887701007387 */ /* 0x000fe20000100800 */
[----:B------:R-:W-:-:S03]  /*533c0*/  FSETP.GEU.AND P6, PT, R2, 1.175494350822287508e-38, PT ;  /* 0x008000000200780b */ /* 0x000fc60003fce000 */
[----:B------:R0:W-:Y:S01]  /*533d0*/  STL [R1+0x2268], R0 ;  /* 0x0022680001007387 */ /* 0x0001e20000100800 */
[----:B------:R-:W-:Y:S01]  /*533e0*/  FSEL R232, R232, R233, P1 ;  /* 0x000000e9e8e87208 */ /* 0x000fe20000800000 */
[----:B------:R-:W-:Y:S01]  /*533f0*/  FMUL R233, R248, 0.25 ;  /* 0x3e800000f8e97820 */ /* 0x000fe20000400000 */
[----:B------:R-:W-:Y:S01]  /*53400*/  FSETP.GEU.AND P5, PT, R4, 1.175494350822287508e-38, PT ;  /* 0x008000000400780b */ /* 0x000fe20003fae000 */
[----:B------:R-:W-:Y:S01]  /*53410*/  FMUL R244, R5, 8388608 ;  /* 0x4b00000005f47820 */ /* 0x000fe20000400000 */
[----:B------:R-:W-:Y:S02]  /*53420*/  FSEL R220, R220, R3, !P4 ;  /* 0x00000003dcdc7208 */ /* 0x000fe40006000000 */
[----:B0-----:R-:W-:Y:S01]  /*53430*/  IADD3 R0, R245, R243, R246 ;  /* 0x000000f3f5007210 */ /* 0x001fe20007ffe0f6 */
[----:B------:R-:W-:Y:S01]  /*53440*/  FMUL R243, R4, 8388608 ;  /* 0x4b00000004f37820 */ /* 0x000fe20000400000 */
[----:B------:R-:W-:Y:S01]  /*53450*/  IMAD.SHL.U32 R245, R247, 0x8, RZ ;  /* 0x00000008f7f57824 */ /* 0x000fe200078e00ff */
[----:B------:R-:W-:-:S02]  /*53460*/  FSEL R12, RZ, -23, P4 ;  /* 0xc1b80000ff0c7808 */ /* 0x000fc40002000000 */
[----:B------:R-:W-:Y:S02]  /*53470*/  FSEL R221, R221, R2, !P6 ;  /* 0x00000002dddd7208 */ /* 0x000fe40007000000 */
[----:B------:R-:W-:Y:S02]  /*53480*/  FSETP.GEU.AND P4, PT, R5, 1.175494350822287508e-38, PT ;  /* 0x008000000500780b */ /* 0x000fe40003f8e000 */
[----:B------:R-:W-:Y:S02]  /*53490*/  FSEL R243, R243, R4, !P5 ;  /* 0x00000004f3f37208 */ /* 0x000fe40006800000 */
[----:B------:R-:W-:Y:S01]  /*534a0*/  FSEL R233, R233, R248, P0 ;  /* 0x000000f8e9e97208 */ /* 0x000fe20000000000 */
[----:B------:R-:W-:Y:S01]  /*534b0*/  VIADD R248, R220, 0xc0cafb0d ;  /* 0xc0cafb0ddcf87836 */ /* 0x000fe20000000000 */
[----:B------:R-:W-:Y:S01]  /*534c0*/  LOP3.LUT R13, R245, 0x300, RZ, 0xc0, !PT ;  /* 0x00000300f50d7812 */ /* 0x000fe200078ec0ff */
[----:B------:R-:W-:Y:S01]  /*534d0*/  VIADD R245, R221, 0xc0cafb0d ;  /* 0xc0cafb0dddf57836 */ /* 0x000fe20000000000 */
[----:B------:R-:W-:Y:S01]  /*534e0*/  FSEL R244, R244, R5, !P4 ;  /* 0x00000005f4f47208 */ /* 0x000fe20006000000 */
[----:B------:R-:W-:Y:S01]  /*534f0*/  VIADD R246, R243, 0xc0cafb0d ;  /* 0xc0cafb0df3f67836 */ /* 0x000fe20000000000 */
[----:B------:R-:W-:-:S02]  /*53500*/  LOP3.LUT R248, R248, 0xff800000, RZ, 0xc0, !PT ;  /* 0xff800000f8f87812 */ /* 0x000fc400078ec0ff */
[----:B------:R-:W-:Y:S01]  /*53510*/  LOP3.LUT R245, R245, 0xff800000, RZ, 0xc0, !PT ;  /* 0xff800000f5f57812 */ /* 0x000fe200078ec0ff */
[----:B------:R-:W-:Y:S01]  /*53520*/  VIADD R247, R244, 0xc0cafb0d ;  /* 0xc0cafb0df4f77836 */ /* 0x000fe20000000000 */
[----:B------:R0:W-:Y:S01]  /*53530*/  STL [R1+0x1294], R6 ;  /* 0x0012940601007387 */ /* 0x0001e20000100800 */
[----:B------:R-:W-:Y:S02]  /*53540*/  LOP3.LUT R246, R246, 0xff800000, RZ, 0xc0, !PT ;  /* 0xff800000f6f67812 */ /* 0x000fe400078ec0ff */
[----:B------:R-:W-:Y:S01]  /*53550*/  I2FP.F32.S32 R11, R248 ;  /* 0x000000f8000b7245 */ /* 0x000fe20000201400 */
[----:B------:R1:W-:Y:S01]  /*53560*/  STL [R1+0x1298], R0 ;  /* 0x0012980001007387 */ /* 0x0003e20000100800 */
[----:B------:R-:W-:Y:S02]  /*53570*/  FSEL R10, RZ, -23, P6 ;  /* 0xc1b80000ff0a7808 */ /* 0x000fe40003000000 */
[----:B------:R-:W-:Y:S01]  /*53580*/  I2FP.F32.S32 R9, R245 ;  /* 0x000000f500097245 */ /* 0x000fe20000201400 */
[----:B------:R-:W-:Y:S01]  /*53590*/  STL [R1+0x22a8], R220 ;  /* 0x0022a8dc01007387 */ /* 0x000fe20000100800 */
[----:B------:R-:W-:Y:S01]  /*535a0*/  LOP3.LUT R247, R247, 0xff800000, RZ, 0xc0, !PT ;  /* 0xff800000f7f77812 */ /* 0x000fe200078ec0ff */
[----:B------:R-:W-:Y:S01]  /*535b0*/  IMAD.IADD R183, R13, 0x1, R183 ;  /* 0x000000010db77824 */ /* 0x000fe200078e02b7 */
[----:B------:R-:W-:Y:S01]  /*535c0*/  FSEL R8, RZ, -23, P5 ;  /* 0xc1b80000ff087808 */ /* 0x000fe20002800000 */
[----:B------:R-:W-:Y:S01]  /*535d0*/  STL [R1+0x226c], R221 ;  /* 0x00226cdd01007387 */ /* 0x000fe20000100800 */
[----:B------:R-:W-:Y:S01]  /*535e0*/  I2FP.F32.S32 R7, R246 ;  /* 0x000000f600077245 */ /* 0x000fe20000201400 */
[----:B------:R-:W-:-:S02]  /*535f0*/  FFMA.FTZ R11, R11, 1.1920928955078125e-07, R12 ;  /* 0x340000000b0b7823 */ /* 0x000fc4000001000c */
[----:B------:R-:W-:Y:S01]  /*53600*/  STL [R1+0x2270], R243 ;  /* 0x002270f301007387 */ /* 0x000fe20000100800 */
[----:B0-----:R-:W-:Y:S01]  /*53610*/  FSEL R6, RZ, -23, P4 ;  /* 0xc1b80000ff067808 */ /* 0x001fe20002000000 */
[----:B------:R-:W-:Y:S02]  /*53620*/  FFMA.FTZ R9, R9, 1.1920928955078125e-07, R10 ;  /* 0x3400000009097823 */ /* 0x000fe4000001000a */
[----:B------:R-:W-:Y:S01]  /*53630*/  STL [R1+0x2274], R244 ;  /* 0x002274f401007387 */ /* 0x000fe20000100800 */
[----:B-1----:R-:W-:-:S03]  /*53640*/  I2FP.F32.S32 R0, R247 ;  /* 0x000000f700007245 */ /* 0x002fc60000201400 */
[----:B------:R-:W-:Y:S01]  /*53650*/  STL [R1+0x22ac], R248 ;  /* 0x0022acf801007387 */ /* 0x000fe20000100800 */
[----:B------:R-:W-:-:S03]  /*53660*/  FFMA.FTZ R7, R7, 1.1920928955078125e-07, R8 ;  /* 0x3400000007077823 */ /* 0x000fc60000010008 */
[----:B------:R0:W-:Y:S04]  /*53670*/  STL [R1+0x2278], R245 ;  /* 0x002278f501007387 */ /* 0x0001e80000100800 */
[----:B------:R1:W-:Y:S01]  /*53680*/  STL [R1+0x227c], R246 ;  /* 0x00227cf601007387 */ /* 0x0003e20000100800 */
[----:B------:R-:W-:-:S03]  /*53690*/  FFMA.FTZ R6, R0, 1.1920928955078125e-07, R6 ;  /* 0x3400000000067823 */ /* 0x000fc60000010006 */
[----:B------:R-:W-:Y:S04]  /*536a0*/  STL [R1+0x2280], R247 ;  /* 0x002280f701007387 */ /* 0x000fe80000100800 */
[----:B------:R2:W-:Y:S04]  /*536b0*/  STL [R1+0x2284], R183 ;  /* 0x002284b701007387 */ /* 0x0005e80000100800 */
[----:B------:R3:W-:Y:S04]  /*536c0*/  STL [R1+0x3f4], R11 ;  /* 0x0003f40b01007387 */ /* 0x0007e80000100800 */
[----:B------:R4:W-:Y:S04]  /*536d0*/  STL [R1+0x3f0], R9 ;  /* 0x0003f00901007387 */ /* 0x0009e80000100800 */
[----:B------:R-:W4:Y:S04]  /*536e0*/  LDL.LU R0, [R1+0x860] ;  /* 0x0008600001007983 */ /* 0x000f280000300800 */
[----:B------:R4:W-:Y:S04]  /*536f0*/  STL [R1+0x3ec], R7 ;  /* 0x0003ec0701007387 */ /* 0x0009e80000100800 */
[----:B0-----:R-:W4:Y:S04]  /*53700*/  LDL.LU R245, [R1+0x854] ;  /* 0x0008540001f57983 */ /* 0x001f280000300800 */
[----:B------:R0:W-:Y:S04]  /*53710*/  STL [R1+0x3e8], R6 ;  /* 0x0003e80601007387 */ /* 0x0001e80000100800 */
[----:B-1----:R-:W4:Y:S04]  /*53720*/  LDL.LU R246, [R1+0x850] ;  /* 0x0008500001f67983 */ /* 0x002f280000300800 */
[----:B------:R-:W4:Y:S04]  /*53730*/  LDL.LU R119, [R1+0x844] ;  /* 0x0008440001777983 */ /* 0x000f280000300800 */
[----:B--2---:R-:W2:Y:S04]  /*53740*/  LDL.LU R183, [R1+0x840] ;  /* 0x0008400001b77983 */ /* 0x004ea80000300800 */
        /* <DEDUP_REMOVED lines=113> */
[----:B---3--:R-:W3:Y:S04]  /*53e60*/  LDL.LU R11, [R1+0xa4] ;  /* 0x0000a400010b7983 */ /* 0x008ee80000300800 */
[----:B------:R-:W3:Y:S04]  /*53e70*/  LDL.LU R10, [R1+0x98] ;  /* 0x00009800010a7983 */ /* 0x000ee80000300800 */
[----:B----4-:R-:W4:Y:S04]  /*53e80*/  LDL.LU R9, [R1+0x94] ;  /* 0x0000940001097983 */ /* 0x010f280000300800 */
[----:B------:R-:W4:Y:S04]  /*53e90*/  LDL.LU R8, [R1+0x88] ;  /* 0x0000880001087983 */ /* 0x000f280000300800 */
[----:B------:R-:W4:Y:S04]  /*53ea0*/  LDL.LU R7, [R1+0x84] ;  /* 0x0000840001077983 */ /* 0x000f280000300800 */
[----:B0-----:R-:W4:Y:S04]  /*53eb0*/  LDL.LU R6, [R1+0x78] ;  /* 0x0000780001067983 */ /* 0x001f280000300800 */
[----:B------:R-:W4:Y:S04]  /*53ec0*/  LDL.LU R249, [R1+0x74] ;  /* 0x0000740001f97983 */ /* 0x000f280000300800 */
[----:B------:R-:W4:Y:S04]  /*53ed0*/  LDL.LU R250, [R1+0x68] ;  /* 0x0000680001fa7983 */ /* 0x000f280000300800 */
[----:B------:R-:W4:Y:S01]  /*53ee0*/  LDL.LU R251, [R1+0x64] ;  /* 0x0000640001fb7983 */ /* 0x000f220000300800 */
[C---:B------:R-:W-:Y:S01]  /*53ef0*/  FSETP.GEU.AND P6, PT, |R5|.reuse, 1.175494350822287508e-38, PT ;  /* 0x008000000500780b */ /* 0x040fe20003fce200 */
[----:B------:R-:W-:-:S12]  /*53f00*/  @P3 FMUL R5, R5, 0.25 ;  /* 0x3e80000005053820 */ /* 0x000fd80000400000 */
[----:B------:R-:W-:-:S06]  /*53f10*/  @!P6 FMUL R5, R5, 16777216 ;  /* 0x4b8000000505e820 */ /* 0x000fcc0000400000 */
[----:B------:R-:W0:Y:S01]  /*53f20*/  MUFU.RCP R5, R5 ;  /* 0x0000000500057308 */ /* 0x000e220000001000 */
[----:B------:R-:W-:Y:S01]  /*53f30*/  @!P6 FMUL R0, R0, 16777216 ;  /* 0x4b8000000000e820 */ /* 0x000fe20000400000 */
[----:B------:R-:W-:Y:S01]  /*53f40*/  @!P6 FMUL R245, R245, 16777216 ;  /* 0x4b800000f5f5e820 */ /* 0x000fe20000400000 */
[----:B------:R-:W-:Y:S01]  /*53f50*/  @!P6 FMUL R246, R246, 16777216 ;  /* 0x4b800000f6f6e820 */ /* 0x000fe20000400000 */
[----:B------:R-:W-:Y:S01]  /*53f60*/  @!P6 FMUL R119, R119, 16777216 ;  /* 0x4b8000007777e820 */ /* 0x000fe20000400000 */
[----:B--2---:R-:W-:Y:S01]  /*53f70*/  @!P6 FMUL R247, R247, 16777216 ;  /* 0x4b800000f7f7e820 */ /* 0x004fe20000400000 */
[----:B------:R-:W-:Y:S01]  /*53f80*/  @!P6 FMUL R183, R183, 16777216 ;  /* 0x4b800000b7b7e820 */ /* 0x000fe20000400000 */
[----:B------:R-:W-:Y:S01]  /*53f90*/  @!P6 FMUL R248, R248, 16777216 ;  /* 0x4b800000f8f8e820 */ /* 0x000fe20000400000 */
[C---:B0-----:R-:W-:Y:S01]  /*53fa0*/  FMUL R0, R5.reuse, R0 ;  /* 0x0000000005007220 */ /* 0x041fe20000400000 */
[C---:B------:R-:W-:Y:S01]  /*53fb0*/  FMUL R245, R5.reuse, R245 ;  /* 0x000000f505f57220 */ /* 0x040fe20000400000 */
[----:B------:R-:W-:-:S03]  /*53fc0*/  FMUL R246, R5, R246 ;  /* 0x000000f605f67220 */ /* 0x000fc60000400000 */
[----:B------:R0:W-:Y:S04]  /*53fd0*/  STL [R1+0x2288], R0 ;  /* 0x0022880001007387 */ /* 0x0001e80000100800 */
[----:B------:R1:W-:Y:S01]  /*53fe0*/  STL [R1+0x2294], R245 ;  /* 0x002294f501007387 */ /* 0x0003e20000100800 */
[----:B------:R-:W-:-:S03]  /*53ff0*/  FMUL R183, R5, R183 ;  /* 0x000000b705b77220 */ /* 0x000fc60000400000 */
[----:B------:R-:W-:Y:S01]  /*54000*/  STL [R1+0x2298], R246 ;  /* 0x002298f601007387 */ /* 0x000fe20000100800 */
[C---:B0-----:R-:W-:Y:S01]  /*54010*/  FMUL R0, R5.reuse, R247 ;  /* 0x000000f705007220 */ /* 0x041fe20000400000 */
[----:B-1----:R-:W-:Y:S02]  /*54020*/  FMUL R245, R5, R119 ;  /* 0x0000007705f57220 */ /* 0x002fe40000400000 */
[----:B------:R-:W2:Y:S01]  /*54030*/  LDL.LU R119, [R1+0x2588] ;  /* 0x0025880001777983 */ /* 0x000ea20000300800 */
[----:B------:R-:W-:-:S03]  /*54040*/  @!P6 FMUL R244, R244, 16777216 ;  /* 0x4b800000f4f4e820 */ /* 0x000fc60000400000 */
[----:B------:R0:W-:Y:S01]  /*54050*/  STL [R1+0x4f0], R245 ;  /* 0x0004f0f501007387 */ /* 0x0001e20000100800 */
[----:B------:R-:W-:Y:S01]  /*54060*/  @!P6 FMUL R221, R221, 16777216 ;  /* 0x4b800000dddde820 */ /* 0x000fe20000400000 */
[----:B------:R-:W-:Y:S02]  /*54070*/  @!P6 FMUL R243, R243, 16777216 ;  /* 0x4b800000f3f3e820 */ /* 0x000fe40000400000 */
[----:B------:R1:W-:Y:S01]  /*54080*/  STL [R1+0x22a0], R0 ;  /* 0x0022a00001007387 */ /* 0x0003e20000100800 */
[----:B0-----:R-:W-:-:S03]  /*54090*/  FMUL R245, R5, R248 ;  /* 0x000000f805f57220 */ /* 0x001fc60000400000 */
[----:B------:R0:W-:Y:S01]  /*540a0*/  STL [R1+0x4ec], R183 ;  /* 0x0004ecb701007387 */ /* 0x0001e20000100800 */
[----:B------:R-:W-:-:S03]  /*540b0*/  @!P6 FMUL R220, R220, 16777216 ;  /* 0x4b800000dcdce820 */ /* 0x000fc60000400000 */
[----:B------:R0:W-:Y:S01]  /*540c0*/  STL [R1+0x34c], R245 ;  /* 0x00034cf501007387 */ /* 0x0001e20000100800 */
[C---:B-1----:R-:W-:Y:S01]  /*540d0*/  FMUL R0, R5.reuse, R243 ;  /* 0x000000f305007220 */ /* 0x042fe20000400000 */
[----:B------:R-:W-:Y:S01]  /*540e0*/  @!P6 FMUL R118, R118, 16777216 ;  /* 0x4b8000007676e820 */ /* 0x000fe20000400000 */
[C---:B0-----:R-:W-:Y:S01]  /*540f0*/  FMUL R183, R5.reuse, R244 ;  /* 0x000000f405b77220 */ /* 0x041fe20000400000 */
[----:B------:R-:W-:-:S04]  /*54100*/  FMUL R245, R5, R221 ;  /* 0x000000dd05f57220 */ /* 0x000fc80000400000 */
[----:B------:R-:W-:Y:S01]  /*54110*/  STL [R1+0x4e8], R183 ;  /* 0x0004e8b701007387 */ /* 0x000fe20000100800 */
[----:B------:R-:W-:Y:S01]  /*54120*/  FMUL R246, R5, R220 ;  /* 0x000000dc05f67220 */ /* 0x000fe20000400000 */
[----:B------:R-:W-:Y:S02]  /*54130*/  @!P6 FMUL R117, R117, 16777216 ;  /* 0x4b8000007575e820 */ /* 0x000fe40000400000 */
[----:B------:R-:W-:Y:S01]  /*54140*/  STL [R1+0x22b0], R245 ;  /* 0x0022b0f501007387 */ /* 0x000fe20000100800 */
[----:B------:R-:W-:-:S03]  /*54150*/  @!P6 FMUL R116, R116, 16777216 ;  /* 0x4b8000007474e820 */ /* 0x000fc60000400000 */
[----:B------:R0:W-:Y:S01]  /*54160*/  STL [R1+0x4e4], R0 ;  /* 0x0004e40001007387 */ /* 0x0001e20000100800 */
[----:B------:R-:W-:Y:S01]  /*54170*/  @!P6 FMUL R115, R115, 16777216 ;  /* 0x4b8000007373e820 */ /* 0x000fe20000400000 */
[C---:B------:R-:W-:Y:S01]  /*54180*/  FMUL R117, R5.reuse, R117 ;  /* 0x0000007505757220 */ /* 0x040fe20000400000 */
[C---:B------:R-:W-:Y:S01]  /*54190*/  FMUL R116, R5.reuse, R116 ;  /* 0x0000007405747220 */ /* 0x040fe20000400000 */
[----:B------:R-:W-:Y:S01]  /*541a0*/  STL [R1+0x22b4], R246 ;  /* 0x0022b4f601007387 */ /* 0x000fe20000100800 */
[----:B0-----:R-:W-:Y:S01]  /*541b0*/  FMUL R0, R5, R118 ;  /* 0x0000007605007220 */ /* 0x001fe20000400000 */
[----:B------:R-:W-:Y:S01]  /*541c0*/  @!P6 FMUL R114, R114, 16777216 ;  /* 0x4b8000007272e820 */ /* 0x000fe20000400000 */
[----:B------:R-:W-:-:S03]  /*541d0*/  @!P6 FMUL R113, R113, 16777216 ;  /* 0x4b8000007171e820 */ /* 0x000fc60000400000 */
[----:B------:R0:W-:Y:S01]  /*541e0*/  STL [R1+0x4e0], R0 ;  /* 0x0004e00001007387 */ /* 0x0001e20000100800 */
[----:B------:R-:W-:Y:S01]  /*541f0*/  @!P6 FMUL R112, R112, 16777216 ;  /* 0x4b8000007070e820 */ /* 0x000fe20000400000 */
[----:B------:R-:W-:Y:S02]  /*54200*/  FMUL R114, R5, R114 ;  /* 0x0000007205727220 */ /* 0x000fe40000400000 */
[----:B------:R-:W-:Y:S01]  /*54210*/  STL [R1+0x4dc], R117 ;  /* 0x0004dc7501007387 */ /* 0x000fe20000100800 */
[----:B------:R-:W-:Y:S01]  /*54220*/  @!P6 FMUL R111, R111, 16777216 ;  /* 0x4b8000006f6fe820 */ /* 0x000fe20000400000 */
[C---:B0-----:R-:W-:Y:S02]  /*54230*/  FMUL R0, R5.reuse, R115 ;  /* 0x0000007305007220 */ /* 0x041fe40000400000 */
[----:B------:R-:W-:Y:S01]  /*54240*/  STL [R1+0x32c], R116 ;  /* 0x00032c7401007387 */ /* 0x000fe20000100800 */
[----:B------:R-:W-:Y:S01]  /*54250*/  FMUL R113, R5, R113 ;  /* 0x0000007105717220 */ /* 0x000fe20000400000 */
[----:B------:R-:W-:-:S02]  /*54260*/  @!P6 FMUL R110, R110, 16777216 ;  /* 0x4b8000006e6ee820 */ /* 0x000fc40000400000 */
[----:B------:R0:W-:Y:S01]  /*54270*/  STL [R1+0x328], R0 ;  /* 0x0003280001007387 */ /* 0x0001e20000100800 */
[----:B------:R-:W-:Y:S01]  /*54280*/  @!P6 FMUL R108, R108, 16777216 ;  /* 0x4b8000006c6ce820 */ /* 0x000fe20000400000 */
[----:B------:R-:W-:Y:S01]  /*54290*/  @!P6 FMUL R109, R109, 16777216 ;  /* 0x4b8000006d6de820 */ /* 0x000fe20000400000 */
[C---:B------:R-:W-:Y:S01]  /*542a0*/  FMUL R111, R5.reuse, R111 ;  /* 0x0000006f056f7220 */ /* 0x040fe20000400000 */
[----:B------:R-:W-:Y:S01]  /*542b0*/  STL [R1+0x4d8], R114 ;  /* 0x0004d87201007387 */ /* 0x000fe20000100800 */
[C---:B------:R-:W-:Y:S01]  /*542c0*/  FMUL R110, R5.reuse, R110 ;  /* 0x0000006e056e7220 */ /* 0x040fe20000400000 */
[C---:B0-----:R-:W-:Y:S02]  /*542d0*/  FMUL R0, R5.reuse, R112 ;  /* 0x0000007005007220 */ /* 0x041fe40000400000 */
[----:B------:R-:W-:Y:S01]  /*542e0*/  STL [R1+0x4d4], R113 ;  /* 0x0004d47101007387 */ /* 0x000fe20000100800 */
[----:B------:R-:W-:Y:S01]  /*542f0*/  FMUL R248, R5, R108 ;  /* 0x0000006c05f87220 */ /* 0x000fe20000400000 */
[----:B------:R-:W-:-:S02]  /*54300*/  @!P6 FMUL R107, R107, 16777216 ;  /* 0x4b8000006b6be820 */ /* 0x000fc40000400000 */
[----:B------:R0:W-:Y:S01]  /*54310*/  STL [R1+0x31c], R0 ;  /* 0x00031c0001007387 */ /* 0x0001e20000100800 */
[----:B------:R-:W-:-:S03]  /*54320*/  @!P6 FMUL R106, R106, 16777216 ;  /* 0x4b8000006a6ae820 */ /* 0x000fc60000400000 */
[----:B------:R-:W-:Y:S01]  /*54330*/  STL [R1+0x314], R111 ;  /* 0x0003146f01007387 */ /* 0x000fe20000100800 */
[C---:B------:R-:W-:Y:S01]  /*54340*/  FMUL R245, R5.reuse, R107 ;  /* 0x0000006b05f57220 */ /* 0x040fe20000400000 */
[----:B0-----:R-:W-:Y:S02]  /*54350*/  FMUL R0, R5, R109 ;  /* 0x0000006d05007220 */ /* 0x001fe40000400000 */
[----:B------:R-:W-:Y:S01]  /*54360*/  STL [R1+0x4d0], R110 ;  /* 0x0004d06e01007387 */ /* 0x000fe20000100800 */
[----:B------:R-:W-:-:S03]  /*54370*/  @!P6 FMUL R105, R105, 16777216 ;  /* 0x4b8000006969e820 */ /* 0x000fc60000400000 */
        /* <DEDUP_REMOVED lines=133> */
[----:B0-----:R-:W-:Y:S02]  /*54bd0*/  FMUL R0, R5, R64 ;  /* 0x0000004005007220 */ /* 0x001fe40000400000 */
[----:B------:R-:W-:Y:S01]  /*54be0*/  STL [R1+0x454], R65 ;  /* 0x0004544101007387 */ /* 0x000fe20000100800 */
[----:B------:R-:W-:Y:S01]  /*54bf0*/  @!P6 FMUL R59, R59, 16777216 ;  /* 0x4b8000003b3be820 */ /* 0x000fe20000400000 */
[----:B------:R-:W-:Y:S01]  /*54c00*/  FMUL R245, R5, R60 ;  /* 0x0000003c05f57220 */ /* 0x000fe20000400000 */
[----:B------:R-:W-:Y:S01]  /*54c10*/  @!P6 FMUL R58, R58, 16777216 ;  /* 0x4b8000003a3ae820 */ /* 0x000fe20000400000 */
[----:B------:R0:W-:Y:S01]  /*54c20*/  STL [R1+0x2a0], R0 ;  /* 0x0002a00001007387 */ /* 0x0001e20000100800 */
[----:B------:R-:W-:Y:S01]  /*54c30*/  @!P6 FMUL R56, R56, 16777216 ;  /* 0x4b8000003838e820 */ /* 0x000fe20000400000 */
[----:B------:R-:W-:Y:S01]  /*54c40*/  @!P6 FMUL R57, R57, 16777216 ;  /* 0x4b8000003939e820 */ /* 0x000fe20000400000 */
[C---:B------:R-:W-:Y:S01]  /*54c50*/  FMUL R59, R5.reuse, R59 ;  /* 0x0000003b053b7220 */ /* 0x040fe20000400000 */
[----:B------:R-:W-:Y:S01]  /*54c60*/  STL [R1+0x29c], R63 ;  /* 0x00029c3f01007387 */ /* 0x000fe20000100800 */
[C---:B------:R-:W-:Y:S01]  /*54c70*/  FMUL R58, R5.reuse, R58 ;  /* 0x0000003a053a7220 */ /* 0x040fe20000400000 */
[----:B0-----:R-:W-:-:S02]  /*54c80*/  FMUL R0, R5, R61 ;  /* 0x0000003d05007220 */ /* 0x001fc40000400000 */
[----:B------:R-:W-:Y:S04]  /*54c90*/  STL [R1+0x440], R62 ;  /* 0x0004403e01007387 */ /* 0x000fe80000100800 */
[----:B------:R0:W-:Y:S01]  /*54ca0*/  STL [R1+0x2338], R245 ;  /* 0x002338f501007387 */ /* 0x0001e20000100800 */
[----:B------:R-:W-:-:S03]  /*54cb0*/  @!P6 FMUL R55, R55, 16777216 ;  /* 0x4b8000003737e820 */ /* 0x000fc60000400000 */
[----:B------:R1:W-:Y:S01]  /*54cc0*/  STL [R1+0x43c], R0 ;  /* 0x00043c0001007387 */ /* 0x0003e20000100800 */
[----:B0-----:R-:W-:-:S03]  /*54cd0*/  FMUL R245, R5, R56 ;  /* 0x0000003805f57220 */ /* 0x001fc60000400000 */
[----:B------:R-:W-:Y:S01]  /*54ce0*/  STL [R1+0x294], R59 ;  /* 0x0002943b01007387 */ /* 0x000fe20000100800 */
[----:B-1----:R-:W-:-:S03]  /*54cf0*/  FMUL R0, R5, R57 ;  /* 0x0000003905007220 */ /* 0x002fc60000400000 */
[----:B------:R-:W-:Y:S01]  /*54d00*/  STL [R1+0x438], R58 ;  /* 0x0004383a01007387 */ /* 0x000fe20000100800 */
[----:B------:R-:W-:-:S03]  /*54d10*/  @!P6 FMUL R54, R54, 16777216 ;  /* 0x4b8000003636e820 */ /* 0x000fc60000400000 */
[----:B------:R-:W-:Y:S01]  /*54d20*/  STL [R1+0x234c], R245 ;  /* 0x00234cf501007387 */ /* 0x000fe20000100800 */
[----:B------:R-:W-:-:S03]  /*54d30*/  @!P6 FMUL R53, R53, 16777216 ;  /* 0x4b8000003535e820 */ /* 0x000fc60000400000 */
[----:B------:R0:W-:Y:S01]  /*54d40*/  STL [R1+0x434], R0 ;  /* 0x0004340001007387 */ /* 0x0001e20000100800 */
[----:B------:R-:W-:Y:S01]  /*54d50*/  @!P6 FMUL R52, R52, 16777216 ;  /* 0x4b8000003434e820 */ /* 0x000fe20000400000 */
[----:B------:R-:W-:Y:S01]  /*54d60*/  FMUL R54, R5, R54 ;  /* 0x0000003605367220 */ /* 0x000fe20000400000 */
[----:B------:R-:W-:Y:S01]  /*54d70*/  @!P6 FMUL R51, R51, 16777216 ;  /* 0x4b8000003333e820 */ /* 0x000fe20000400000 */
[C---:B------:R-:W-:Y:S01]  /*54d80*/  FMUL R53, R5.reuse, R53 ;  /* 0x0000003505357220 */ /* 0x040fe20000400000 */
[----:B0-----:R-:W-:Y:S01]  /*54d90*/  FMUL R0, R5, R55 ;  /* 0x0000003705007220 */ /* 0x001fe20000400000 */
[----:B------:R-:W-:Y:S01]  /*54da0*/  @!P6 FMUL R50, R50, 16777216 ;  /* 0x4b8000003232e820 */ /* 0x000fe20000400000 */
[----:B------:R-:W-:-:S03]  /*54db0*/  @!P6 FMUL R48, R48, 16777216 ;  /* 0x4b8000003030e820 */ /* 0x000fc60000400000 */
[----:B------:R0:W-:Y:S01]  /*54dc0*/  STL [R1+0x28c], R0 ;  /* 0x00028c0001007387 */ /* 0x0001e20000100800 */
[----:B------:R-:W-:Y:S01]  /*54dd0*/  @!P6 FMUL R49, R49, 16777216 ;  /* 0x4b8000003131e820 */ /* 0x000fe20000400000 */
[C---:B------:R-:W-:Y:S01]  /*54de0*/  FMUL R51, R5.reuse, R51 ;  /* 0x0000003305337220 */ /* 0x040fe20000400000 */
[C---:B------:R-:W-:Y:S01]  /*54df0*/  FMUL R50, R5.reuse, R50 ;  /* 0x0000003205327220 */ /* 0x040fe20000400000 */
[----:B------:R-:W-:Y:S01]  /*54e00*/  STL [R1+0x420], R54 ;  /* 0x0004203601007387 */ /* 0x000fe20000100800 */
[C---:B------:R-:W-:Y:S01]  /*54e10*/  FMUL R245, R5.reuse, R48 ;  /* 0x0000003005f57220 */ /* 0x040fe20000400000 */
[----:B0-----:R-:W-:Y:S02]  /*54e20*/  FMUL R0, R5, R52 ;  /* 0x0000003405007220 */ /* 0x001fe40000400000 */
[----:B------:R-:W-:Y:S01]  /*54e30*/  STL [R1+0x41c], R53 ;  /* 0x00041c3501007387 */ /* 0x000fe20000100800 */
[----:B------:R-:W-:Y:S01]  /*54e40*/  @!P6 FMUL R47, R47, 16777216 ;  /* 0x4b8000002f2fe820 */ /* 0x000fe20000400000 */
[----:B------:R-:W-:-:S02]  /*54e50*/  @!P6 FMUL R46, R46, 16777216 ;  /* 0x4b8000002e2ee820 */ /* 0x000fc40000400000 */
[----:B------:R0:W-:Y:S01]  /*54e60*/  STL [R1+0x288], R0 ;  /* 0x0002880001007387 */ /* 0x0001e20000100800 */
[----:B------:R-:W-:Y:S01]  /*54e70*/  @!P6 FMUL R45, R45, 16777216 ;  /* 0x4b8000002d2de820 */ /* 0x000fe20000400000 */
[C---:B------:R-:W-:Y:S02]  /*54e80*/  FMUL R47, R5.reuse, R47 ;  /* 0x0000002f052f7220 */ /* 0x040fe40000400000 */
        /* <DEDUP_REMOVED lines=9> */
[C---:B------:R-:W-:Y:S02]  /*54f20*/  FMUL R44, R5.reuse, R44 ;  /* 0x0000002c052c7220 */ /* 0x040fe40000400000 */
        /* <DEDUP_REMOVED lines=94> */
[----:B---3--:R-:W-:Y:S01]  /*55510*/  @!P6 FMUL R11, R11, 16777216 ;  /* 0x4b8000000b0be820 */ /* 0x008fe20000400000 */
[----:B------:R-:W-:-:S02]  /*55520*/  @!P6 FMUL R10, R10, 16777216 ;  /* 0x4b8000000a0ae820 */ /* 0x000fc40000400000 */
[----:B------:R0:W-:Y:S01]  /*55530*/  STL [R1+0x1f8], R0 ;  /* 0x0001f80001007387 */ /* 0x0001e20000100800 */
[----:B----4-:R-:W-:Y:S01]  /*55540*/  @!P6 FMUL R9, R9, 16777216 ;  /* 0x4b8000000909e820 */ /* 0x010fe20000400000 */
        /* <DEDUP_REMOVED lines=9> */
[----:B------:R-:W-:Y:S02]  /*555e0*/  @!P6 FMUL R249, R249, 16777216 ;  /* 0x4b800000f9f9e820 */ /* 0x000fe40000400000 */
[----:B------:R-:W-:Y:S01]  /*555f0*/  STL [R1+0x1b8], R11 ;  /* 0x0001b80b01007387 */ /* 0x000fe20000100800 */
[C---:B0-----:R-:W-:Y:S01]  /*55600*/  FMUL R0, R5.reuse, R9 ;  /* 0x0000000905007220 */ /* 0x041fe20000400000 */
[C---:B------:R-:W-:Y:S02]  /*55610*/  FMUL R9, R5.reuse, R8 ;  /* 0x0000000805097220 */ /* 0x040fe40000400000 */
[----:B------:R-:W-:Y:S01]  /*55620*/  STL [R1+0x304], R10 ;  /* 0x0003040a01007387 */ /* 0x000fe20000100800 */
[----:B------:R-:W-:Y:S01]  /*55630*/  FMUL R8, R5, R7 ;  /* 0x0000000705087220 */ /* 0x000fe20000400000 */
[----:B------:R-:W-:-:S02]  /*55640*/  @!P6 FMUL R250, R250, 16777216 ;  /* 0x4b800000fafae820 */ /* 0x000fc40000400000 */
[----:B------:R0:W-:Y:S01]  /*55650*/  STL [R1+0x300], R0 ;  /* 0x0003000001007387 */ /* 0x0001e20000100800 */
[----:B------:R-:W-:Y:S01]  /*55660*/  @!P6 FMUL R251, R251, 16777216 ;  /* 0x4b800000fbfbe820 */ /* 0x000fe20000400000 */
[C---:B------:R-:W-:Y:S02]  /*55670*/  FMUL R7, R5.reuse, R249 ;  /* 0x000000f905077220 */ /* 0x040fe40000400000 */
[----:B------:R-:W-:Y:S01]  /*55680*/  STL [R1+0x194], R9 ;  /* 0x0001940901007387 */ /* 0x000fe20000100800 */
[----:B0-----:R-:W-:-:S03]  /*55690*/  FMUL R0, R5, R6 ;  /* 0x0000000605007220 */ /* 0x001fc60000400000 */
[----:B------:R-:W-:Y:S01]  /*556a0*/  STL [R1+0x178], R8 ;  /* 0x0001780801007387 */ /* 0x000fe20000100800 */
[----:B------:R-:W-:-:S03]  /*556b0*/  FMUL R6, R5, R250 ;  /* 0x000000fa05067220 */ /* 0x000fc60000400000 */
[----:B------:R0:W-:Y:S04]  /*556c0*/  STL [R1+0x2e8], R0 ;  /* 0x0002e80001007387 */ /* 0x0001e80000100800 */
[----:B------:R-:W-:Y:S01]  /*556d0*/  STL [R1+0x2e4], R7 ;  /* 0x0002e40701007387 */ /* 0x000fe20000100800 */
[----:B0-----:R-:W-:-:S03]  /*556e0*/  FMUL R0, R5, R251 ;  /* 0x000000fb05007220 */ /* 0x001fc60000400000 */
[----:B------:R-:W-:Y:S04]  /*556f0*/  STL [R1+0x154], R6 ;  /* 0x0001540601007387 */ /* 0x000fe80000100800 */
[----:B------:R-:W3:Y:S04]  /*55700*/  LDL.LU R243, [R1+0x864] ;  /* 0x0008640001f37983 */ /* 0x000ee80000300800 */
[----:B------:R0:W-:Y:S04]  /*55710*/  STL [R1+0x138], R0 ;  /* 0x0001380001007387 */ /* 0x0001e80000100800 */
        /* <DEDUP_REMOVED lines=114> */
[----:B------:R-:W-:-:S03]  /*55e40*/  @!P6 FMUL R252, R252, 16777216 ;  /* 0x4b800000fcfce820 */ /* 0x000fc60000400000 */
[----:B------:R-:W2:Y:S04]  /*55e50*/  LDL.LU R17, [R1+0xac] ;  /* 0x0000ac0001117983 */ /* 0x000ea80000300800 */
[----:B------:R-:W2:Y:S04]  /*55e60*/  LDL.LU R16, [R1+0xa0] ;  /* 0x0000a00001107983 */ /* 0x000ea80000300800 */
[----:B------:R-:W2:Y:S04]  /*55e70*/  LDL.LU R15, [R1+0x9c] ;  /* 0x00009c00010f7983 */ /* 0x000ea80000300800 */
[----:B------:R-:W2:Y:S01]  /*55e80*/  LDL.LU R14, [R1+0x90] ;  /* 0x00009000010e7983 */ /* 0x000ea20000300800 */
[----:B------:R-:W-:-:S03]  /*55e90*/  FMUL R252, R5, R252 ;  /* 0x000000fc05fc7220 */ /* 0x000fc60000400000 */
        /* <DEDUP_REMOVED lines=8> */
[----:B------:R0:W-:Y:S04]  /*55f20*/  STL [R1+0x228c], R252 ;  /* 0x00228cfc01007387 */ /* 0x0001e80000100800 */
[----:B0-----:R-:W2:Y:S01]  /*55f30*/  LDL.LU R252, [R1+0x83c] ;  /* 0x00083c0001fc7983 */ /* 0x001ea20000300800 */
[C---:B------:R-:W-:Y:S01]  /*55f40*/  FSETP.GEU.AND P4, PT, |R4|.reuse, 1.175494350822287508e-38, PT ;  /* 0x008000000400780b */ /* 0x040fe20003f8e200 */
[----:B------:R-:W-:-:S12]  /*55f50*/  @P2 FMUL R4, R4, 0.25 ;  /* 0x3e80000004042820 */ /* 0x000fd80000400000 */
[----:B------:R-:W-:-:S06]  /*55f60*/  @!P4 FMUL R4, R4, 16777216 ;  /* 0x4b8000000404c820 */ /* 0x000fcc0000400000 */
[----:B------:R-:W0:Y:S01]  /*55f70*/  MUFU.RCP R4, R4 ;  /* 0x0000000400047308 */ /* 0x000e220000001000 */
[----:B---3--:R-:W-:Y:S01]  /*55f80*/  @!P4 FMUL R243, R243, 16777216 ;  /* 0x4b800000f3f3c820 */ /* 0x008fe20000400000 */
[----:B----4-:R-:W-:Y:S01]  /*55f90*/  @!P4 FMUL R247, R247, 16777216 ;  /* 0x4b800000f7f7c820 */ /* 0x010fe20000400000 */
[----:B--2---:R-:W-:Y:S01]  /*55fa0*/  @!P4 FMUL R183, R183, 16777216 ;  /* 0x4b800000b7b7c820 */ /* 0x004fe20000400000 */
[----:B------:R-:W-:Y:S01]  /*55fb0*/  @!P4 FMUL R118, R118, 16777216 ;  /* 0x4b8000007676c820 */ /* 0x000fe20000400000 */
[----:B------:R-:W-:Y:S01]  /*55fc0*/  @!P4 FMUL R117, R117, 16777216 ;  /* 0x4b8000007575c820 */ /* 0x000fe20000400000 */
[----:B------:R-:W-:Y:S01]  /*55fd0*/  @!P4 FMUL R116, R116, 16777216 ;  /* 0x4b8000007474c820 */ /* 0x000fe20000400000 */
[C---:B0-----:R-:W-:Y:S01]  /*55fe0*/  FMUL R243, R4.reuse, R243 ;  /* 0x000000f304f37220 */ /* 0x041fe20000400000 */
[C---:B------:R-:W-:Y:S01]  /*55ff0*/  FMUL R247, R4.reuse, R247 ;  /* 0x000000f704f77220 */ /* 0x040fe20000400000 */
[----:B------:R-:W-:-:S03]  /*56000*/  FMUL R183, R4, R183 ;  /* 0x000000b704b77220 */ /* 0x000fc60000400000 */
[----:B------:R0:W-:Y:S04]  /*56010*/  STL [R1+0x2290], R243 ;  /* 0x002290f301007387 */ /* 0x0001e80000100800 */
[----:B------:R-:W-:Y:S04]  /*56020*/  STL [R1+0x229c], R247 ;  /* 0x00229cf701007387 */ /* 0x000fe80000100800 */
[----:B------:R1:W-:Y:S01]  /*56030*/  STL [R1+0x22a4], R183 ;  /* 0x0022a4b701007387 */ /* 0x0003e20000100800 */
[----:B0-----:R-:W-:-:S03]  /*56040*/  FMUL R243, R4, R118 ;  /* 0x0000007604f37220 */ /* 0x001fc60000400000 */
[----:B------:R-:W2:Y:S01]  /*56050*/  LDL.LU R118, [R1+0x2584] ;  /* 0x0025840001767983 */ /* 0x000ea20000300800 */
[----:B------:R-:W-:Y:S01]  /*56060*/  @!P4 FMUL R115, R115, 16777216 ;  /* 0x4b8000007373c820 */ /* 0x000fe20000400000 */
[----:B-1----:R-:W-:Y:S02]  /*56070*/  FMUL R183, R4, R117 ;  /* 0x0000007504b77220 */ /* 0x002fe40000400000 */
[----:B------:R-:W3:Y:S04]  /*56080*/  LDL.LU R117, [R1+0x2580] ;  /* 0x0025800001757983 */ /* 0x000ee80000300800 */
[----:B------:R0:W-:Y:S01]  /*56090*/  STL [R1+0x490], R243 ;  /* 0x000490f301007387 */ /* 0x0001e20000100800 */
[----:B------:R-:W-:Y:S01]  /*560a0*/  @!P4 FMUL R114, R114, 16777216 ;  /* 0x4b8000007272c820 */ /* 0x000fe20000400000 */
[----:B------:R-:W-:Y:S01]  /*560b0*/  @!P4 FMUL R113, R113, 16777216 ;  /* 0x4b8000007171c820 */ /* 0x000fe20000400000 */
[----:B0-----:R-:W-:Y:S01]  /*560c0*/  FMUL R243, R4, R116 ;  /* 0x0000007404f37220 */ /* 0x001fe20000400000 */
[----:B------:R-:W-:Y:S01]  /*560d0*/  @!P4 FMUL R112, R112, 16777216 ;  /* 0x4b8000007070c820 */ /* 0x000fe20000400000 */
[----:B------:R-:W-:Y:S01]  /*560e0*/  @!P4 FMUL R111, R111, 16777216 ;  /* 0x4b8000006f6fc820 */ /* 0x000fe20000400000 */
[----:B------:R-:W-:Y:S01]  /*560f0*/  @!P4 FMUL R110, R110, 16777216 ;  /* 0x4b8000006e6ec820 */ /* 0x000fe20000400000 */
[----:B------:R-:W-:Y:S01]  /*56100*/  @!P4 FMUL R109, R109, 16777216 ;  /* 0x4b8000006d6dc820 */ /* 0x000fe20000400000 */
[----:B------:R-:W-:Y:S01]  /*56110*/  @!P4 FMUL R0, R0, 16777216 ;  /* 0x4b8000000000c820 */ /* 0x000fe20000400000 */
[----:B------:R-:W-:-:S02]  /*56120*/  @!P4 FMUL R108, R108, 16777216 ;  /* 0x4b8000006c6cc820 */ /* 0x000fc40000400000 */
[C---:B------:R-:W-:Y:S01]  /*56130*/  FMUL R247, R4.reuse, R109 ;  /* 0x0000006d04f77220 */ /* 0x040fe20000400000 */
[----:B------:R-:W-:Y:S01]  /*56140*/  FMUL R0, R4, R0 ;  /* 0x0000000004007220 */ /* 0x000fe20000400000 */
[----:B------:R-:W-:Y:S01]  /*56150*/  @!P4 FMUL R107, R107, 16777216 ;  /* 0x4b8000006b6bc820 */ /* 0x000fe20000400000 */
[----:B------:R-:W-:Y:S01]  /*56160*/  @!P4 FMUL R106, R106, 16777216 ;  /* 0x4b8000006a6ac820 */ /* 0x000fe20000400000 */
[----:B------:R-:W-:Y:S01]  /*56170*/  @!P4 FMUL R220, R220, 16777216 ;  /* 0x4b800000dcdcc820 */ /* 0x000fe20000400000 */
[----:B------:R-:W-:Y:S01]  /*56180*/  @!P4 FMUL R105, R105, 16777216 ;  /* 0x4b8000006969c820 */ /* 0x000fe20000400000 */
[----:B------:R-:W-:Y:S01]  /*56190*/  @!P4 FMUL R246, R246, 16777216 ;  /* 0x4b800000f6f6c820 */ /* 0x000fe20000400000 */
[----:B------:R-:W-:Y:S01]  /*561a0*/  @!P4 FMUL R104, R104, 16777216 ;  /* 0x4b8000006868c820 */ /* 0x000fe20000400000 */
[C---:B------:R-:W-:Y:S01]  /*561b0*/  FMUL R220, R4.reuse, R220 ;  /* 0x000000dc04dc7220 */ /* 0x040fe20000400000 */
[----:B------:R-:W-:Y:S01]  /*561c0*/  @!P4 FMUL R103, R103, 16777216 ;  /* 0x4b8000006767c820 */ /* 0x000fe20000400000 */
[----:B------:R-:W-:Y:S01]  /*561d0*/  FMUL R246, R4, R246 ;  /* 0x000000f604f67220 */ /* 0x000fe20000400000 */
[----:B------:R-:W-:Y:S01]  /*561e0*/  @!P4 FMUL R102, R102, 16777216 ;  /* 0x4b8000006666c820 */ /* 0x000fe20000400000 */
        /* <DEDUP_REMOVED lines=44> */
[----:B------:R-:W-:-:S02]  /*564b0*/  @!P4 FMUL R58, R58, 16777216 ;  /* 0x4b8000003a3ac820 */ /* 0x000fc40000400000 */
[----:B------:R-:W-:Y:S01]  /*564c0*/  FMUL R248, R4, R248 ;  /* 0x000000f804f87220 */ /* 0x000fe20000400000 */
[----:B------:R-:W-:-:S04]  /*564d0*/  @!P4 FMUL R252, R252, 16777216 ;  /* 0x4b800000fcfcc820 */ /* 0x000fc80000400000 */
[----:B------:R-:W-:-:S05]  /*564e0*/  FMUL R252, R4, R252 ;  /* 0x000000fc04fc7220 */ /* 0x000fca0000400000 */
[----:B------:R-:W-:Y:S04]  /*564f0*/  STL [R1+0x22b8], R252 ;  /* 0x0022b8fc01007387 */ /* 0x000fe80000100800 */
[----:B------:R0:W-:Y:S04]  /*56500*/  STL [R1+0x48c], R183 ;  /* 0x00048cb701007387 */ /* 0x0001e80000100800 */
[----:B------:R-:W4:Y:S04]  /*56510*/  LDL.LU R116, [R1+0x257c] ;  /* 0x00257c0001747983 */ /* 0x000f280000300800 */
[----:B------:R1:W-:Y:S01]  /*56520*/  STL [R1+0x22bc], R243 ;  /* 0x0022bcf301007387 */ /* 0x0003e20000100800 */
[C---:B0-----:R-:W-:Y:S01]  /*56530*/  FMUL R183, R4.reuse, R114 ;  /* 0x0000007204b77220 */ /* 0x041fe20000400000 */
[----:B-1----:R-:W-:-:S02]  /*56540*/  FMUL R243, R4, R115 ;  /* 0x0000007304f37220 */ /* 0x002fc40000400000 */
[----:B------:R-:W3:Y:S04]  /*56550*/  LDL.LU R115, [R1+0x2578] ;  /* 0x0025780001737983 */ /* 0x000ee80000300800 */
[----:B------:R-:W4:Y:S04]  /*56560*/  LDL.LU R114, [R1+0x2574] ;  /* 0x0025740001727983 */ /* 0x000f280000300800 */
[----:B------:R0:W-:Y:S02]  /*56570*/  STL [R1+0x488], R243 ;  /* 0x000488f301007387 */ /* 0x0001e40000100800 */
[----:B0-----:R-:W-:-:S02]  /*56580*/  FMUL R243, R4, R113 ;  /* 0x0000007104f37220 */ /* 0x001fc40000400000 */
[----:B------:R-:W3:Y:S04]  /*56590*/  LDL.LU R113, [R1+0x2570] ;  /* 0x0025700001717983 */ /* 0x000ee80000300800 */
[----:B------:R0:W-:Y:S02]  /*565a0*/  STL [R1+0x484], R183 ;  /* 0x000484b701007387 */ /* 0x0001e40000100800 */
[C---:B0-----:R-:W-:Y:S02]  /*565b0*/  FMUL R183, R4.reuse, R112 ;  /* 0x0000007004b77220 */ /* 0x041fe40000400000 */
[----:B------:R-:W3:Y:S04]  /*565c0*/  LDL.LU R112, [R1+0x256c] ;  /* 0x00256c0001707983 */ /* 0x000ee80000300800 */
[----:B------:R0:W-:Y:S02]  /*565d0*/  STL [R1+0x248], R243 ;  /* 0x000248f301007387 */ /* 0x0001e40000100800 */
[----:B0-----:R-:W-:-:S02]  /*565e0*/  FMUL R243, R4, R111 ;  /* 0x0000006f04f37220 */ /* 0x001fc40000400000 */
[----:B------:R-:W4:Y:S04]  /*565f0*/  LDL.LU R111, [R1+0x2568] ;  /* 0x00256800016f7983 */ /* 0x000f280000300800 */
[----:B------:R0:W-:Y:S02]  /*56600*/  STL [R1+0x244], R183 ;  /* 0x000244b701007387 */ /* 0x0001e40000100800 */
[C---:B0-----:R-:W-:Y:S02]  /*56610*/  FMUL R183, R4.reuse, R110 ;  /* 0x0000006e04b77220 */ /* 0x041fe40000400000 */
[----:B------:R-:W2:Y:S04]  /*56620*/  LDL.LU R110, [R1+0x2564] ;  /* 0x00256400016e7983 */ /* 0x000ea80000300800 */
[----:B------:R-:W-:Y:S04]  /*56630*/  STL [R1+0x470], R243 ;  /* 0x000470f301007387 */ /* 0x000fe80000100800 */
[----:B------:R-:W3:Y:S04]  /*56640*/  LDL.LU R109, [R1+0x2560] ;  /* 0x00256000016d7983 */ /* 0x000ee80000300800 */
[----:B------:R0:W-:Y:S04]  /*56650*/  STL [R1+0x46c], R183 ;  /* 0x00046cb701007387 */ /* 0x0001e80000100800 */
[----:B------:R-:W-:Y:S04]  /*56660*/  STL [R1+0x22c0], R247 ;  /* 0x0022c0f701007387 */ /* 0x000fe80000100800 */
[----:B------:R1:W-:Y:S01]  /*56670*/  STL [R1+0x22c4], R0 ;  /* 0x0022c40001007387 */ /* 0x0003e20000100800 */
[----:B0-----:R-:W-:-:S03]  /*56680*/  FMUL R183, R4, R108 ;  /* 0x0000006c04b77220 */ /* 0x001fc60000400000 */
[----:B------:R-:W3:Y:S01]  /*56690*/  LDL.LU R108, [R1+0x255c] ;  /* 0x00255c00016c7983 */ /* 0x000ee20000300800 */
[----:B-1----:R-:W-:-:S03]  /*566a0*/  FMUL R0, R4, R107 ;  /* 0x0000006b04007220 */ /* 0x002fc60000400000 */
[----:B------:R-:W3:Y:S04]  /*566b0*/  LDL.LU R107, [R1+0x2558] ;  /* 0x00255800016b7983 */ /* 0x000ee80000300800 */
[----:B------:R0:W-:Y:S02]  /*566c0*/  STL [R1+0x468], R183 ;  /* 0x000468b701007387 */ /* 0x0001e40000100800 */
[C---:B0-----:R-:W-:Y:S02]  /*566d0*/  FMUL R183, R4.reuse, R106 ;  /* 0x0000006a04b77220 */ /* 0x041fe40000400000 */
[----:B------:R-:W3:Y:S04]  /*566e0*/  LDL.LU R106, [R1+0x2554] ;  /* 0x00255400016a7983 */ /* 0x000ee80000300800 */
[----:B------:R0:W-:Y:S04]  /*566f0*/  STL [R1+0x464], R0 ;  /* 0x0004640001007387 */ /* 0x0001e80000100800 */
[----:B------:R1:W-:Y:S01]  /*56700*/  STL [R1+0x22c8], R183 ;  /* 0x0022c8b701007387 */ /* 0x0003e20000100800 */
[----:B------:R-:W-:-:S03]  /*56710*/  FMUL R252, R4, R103 ;  /* 0x0000006704fc7220 */ /* 0x000fc60000400000 */
[----:B------:R-:W-:Y:S01]  /*56720*/  STL [R1+0x22d4], R220 ;  /* 0x0022d4dc01007387 */ /* 0x000fe20000100800 */
[C---:B0-----:R-:W-:Y:S01]  /*56730*/  FMUL R0, R4.reuse, R104 ;  /* 0x0000006804007220 */ /* 0x041fe20000400000 */
[C---:B-1----:R-:W-:Y:S02]  /*56740*/  FMUL R183, R4.reuse, R105 ;  /* 0x0000006904b77220 */ /* 0x042fe40000400000 */
[----:B------:R-:W3:Y:S04]  /*56750*/  LDL.LU R105, [R1+0x2550] ;  /* 0x0025500001697983 */ /* 0x000ee80000300800 */
[----:B------:R-:W3:Y:S04]  /*56760*/  LDL.LU R104, [R1+0x254c] ;  /* 0x00254c0001687983 */ /* 0x000ee80000300800 */
[----:B------:R0:W-:Y:S04]  /*56770*/  STL [R1+0x450], R183 ;  /* 0x000450b701007387 */ /* 0x0001e80000100800 */
[----:B------:R-:W-:Y:S01]  /*56780*/  STL [R1+0x22d8], R246 ;  /* 0x0022d8f601007387 */ /* 0x000fe20000100800 */
[----:B------:R-:W-:-:S03]  /*56790*/  FMUL R243, R4, R100 ;  /* 0x0000006404f37220 */ /* 0x000fc60000400000 */
[----:B------:R1:W-:Y:S01]  /*567a0*/  STL [R1+0x44c], R0 ;  /* 0x00044c0001007387 */ /* 0x0003e20000100800 */
[----:B0-----:R-:W-:-:S03]  /*567b0*/  FMUL R183, R4, R102 ;  /* 0x0000006604b77220 */ /* 0x001fc60000400000 */
[----:B------:R-:W4:Y:S01]  /*567c0*/  LDL.LU R103, [R1+0x2548] ;  /* 0x0025480001677983 */ /* 0x000f220000300800 */
[----:B------:R-:W-:-:S03]  /*567d0*/  FMUL R247, R4, R99 ;  /* 0x0000006304f77220 */ /* 0x000fc60000400000 */
[----:B------:R-:W-:Y:S01]  /*567e0*/  STL [R1+0x22dc], R252 ;  /* 0x0022dcfc01007387 */ /* 0x000fe20000100800 */
[----:B-1----:R-:W-:-:S03]  /*567f0*/  FMUL R0, R4, R101 ;  /* 0x0000006504007220 */ /* 0x002fc60000400000 */
[----:B------:R-:W2:Y:S04]  /*56800*/  LDL.LU R102, [R1+0x2544] ;  /* 0x0025440001667983 */ /* 0x000ea80000300800 */
[----:B------:R-:W3:Y:S04]  /*56810*/  LDL.LU R101, [R1+0x2540] ;  /* 0x0025400001657983 */ /* 0x000ee80000300800 */
[----:B------:R0:W-:Y:S04]  /*56820*/  STL [R1+0x448], R183 ;  /* 0x000448b701007387 */ /* 0x0001e80000100800 */
[----:B------:R-:W3:Y:S04]  /*56830*/  LDL.LU R100, [R1+0x253c] ;  /* 0x00253c0001647983 */ /* 0x000ee80000300800 */
[----:B------:R1:W-:Y:S04]  /*56840*/  STL [R1+0x444], R0 ;  /* 0x0004440001007387 */ /* 0x0003e80000100800 */
[----:B------:R-:W-:Y:S01]  /*56850*/  STL [R1+0x22e0], R243 ;  /* 0x0022e0f301007387 */ /* 0x000fe20000100800 */
[----:B0-----:R-:W-:-:S03]  /*56860*/  FMUL R183, R4, R97 ;  /* 0x0000006104b77220 */ /* 0x001fc60000400000 */
[----:B------:R-:W3:Y:S01]  /*56870*/  LDL.LU R99, [R1+0x2538] ;  /* 0x0025380001637983 */ /* 0x000ee20000300800 */
[----:B-1----:R-:W-:-:S03]  /*56880*/  FMUL R0, R4, R98 ;  /* 0x0000006204007220 */ /* 0x002fc60000400000 */
[----:B------:R-:W-:Y:S04]  /*56890*/  STL [R1+0x22e4], R247 ;  /* 0x0022e4f701007387 */ /* 0x000fe80000100800 */
[----:B------:R-:W3:Y:S04]  /*568a0*/  LDL.LU R98, [R1+0x2534] ;  /* 0x0025340001627983 */ /* 0x000ee80000300800 */
[----:B------:R-:W3:Y:S04]  /*568b0*/  LDL.LU R97, [R1+0x2530] ;  /* 0x0025300001617983 */ /* 0x000ee80000300800 */
[----:B------:R0:W-:Y:S02]  /*568c0*/  STL [R1+0x430], R0 ;  /* 0x0004300001007387 */ /* 0x0001e40000100800 */
[----:B0-----:R-:W-:-:S02]  /*568d0*/  FMUL R0, R4, R96 ;  /* 0x0000006004007220 */ /* 0x001fc40000400000 */
[----:B------:R-:W3:Y:S04]  /*568e0*/  LDL.LU R96, [R1+0x252c] ;  /* 0x00252c0001607983 */ /* 0x000ee80000300800 */
[----:B------:R0:W-:Y:S04]  /*568f0*/  STL [R1+0x42c], R183 ;  /* 0x00042cb701007387 */ /* 0x0001e80000100800 */
[----:B------:R1:W-:Y:S01]  /*56900*/  STL [R1+0x22e8], R0 ;  /* 0x0022e80001007387 */ /* 0x0003e20000100800 */
[----:B0-----:R-:W-:-:S03]  /*56910*/  FMUL R183, R4, R95 ;  /* 0x0000005f04b77220 */ /* 0x001fc60000400000 */
[----:B------:R-:W4:Y:S04]  /*56920*/  LDL.LU R95, [R1+0x2528] ;  /* 0x00252800015f7983 */ /* 0x000f280000300800 */
[----:B------:R0:W-:Y:S01]  /*56930*/  STL [R1+0x22f4], R183 ;  /* 0x0022f4b701007387 */ /* 0x0001e20000100800 */
[C---:B-1----:R-:W-:Y:S01]  /*56940*/  FMUL R0, R4.reuse, R93 ;  /* 0x0000005d04007220 */ /* 0x042fe20000400000 */
[C---:B------:R-:W-:Y:S01]  /*56950*/  FMUL R220, R4.reuse, R92 ;  /* 0x0000005c04dc7220 */ /* 0x040fe20000400000 */
[C---:B------:R-:W-:Y:S01]  /*56960*/  FMUL R246, R4.reuse, R91 ;  /* 0x0000005b04f67220 */ /* 0x040fe20000400000 */
[C---:B0-----:R-:W-:Y:S02]  /*56970*/  FMUL R183, R4.reuse, R94 ;  /* 0x0000005e04b77220 */ /* 0x041fe40000400000 */
[----:B------:R-:W2:Y:S04]  /*56980*/  LDL.LU R94, [R1+0x2524] ;  /* 0x00252400015e7983 */ /* 0x000ea80000300800 */
[----:B------:R-:W3:Y:S04]  /*56990*/  LDL.LU R93, [R1+0x2520] ;  /* 0x00252000015d7983 */ /* 0x000ee80000300800 */
[----:B------:R0:W-:Y:S04]  /*569a0*/  STL [R1+0x428], R183 ;  /* 0x000428b701007387 */ /* 0x0001e80000100800 */
[----:B------:R-:W3:Y:S04]  /*569b0*/  LDL.LU R92, [R1+0x251c] ;  /* 0x00251c00015c7983 */ /* 0x000ee80000300800 */
[----:B------:R1:W-:Y:S01]  /*569c0*/  STL [R1+0x424], R0 ;  /* 0x0004240001007387 */ /* 0x0003e20000100800 */
[----:B0-----:R-:W-:-:S03]  /*569d0*/  FMUL R183, R4, R90 ;  /* 0x0000005a04b77220 */ /* 0x001fc60000400000 */
[----:B------:R-:W-:Y:S01]  /*569e0*/  STL [R1+0x22f8], R220 ;  /* 0x0022f8dc01007387 */ /* 0x000fe20000100800 */
[----:B------:R-:W-:-:S03]  /*569f0*/  FMUL R252, R4, R88 ;  /* 0x0000005804fc7220 */ /* 0x000fc60000400000 */
[----:B------:R-:W3:Y:S01]  /*56a00*/  LDL.LU R91, [R1+0x2518] ;  /* 0x00251800015b7983 */ /* 0x000ee20000300800 */
[----:B-1----:R-:W-:-:S03]  /*56a10*/  FMUL R0, R4, R89 ;  /* 0x0000005904007220 */ /* 0x002fc60000400000 */
[----:B------:R-:W-:Y:S01]  /*56a20*/  STL [R1+0x22fc], R246 ;  /* 0x0022fcf601007387 */ /* 0x000fe20000100800 */
[----:B------:R-:W-:-:S03]  /*56a30*/  FMUL R243, R4, R87 ;  /* 0x0000005704f37220 */ /* 0x000fc60000400000 */
[----:B------:R-:W3:Y:S04]  /*56a40*/  LDL.LU R90, [R1+0x2514] ;  /* 0x00251400015a7983 */ /* 0x000ee80000300800 */
[----:B------:R-:W3:Y:S04]  /*56a50*/  LDL.LU R89, [R1+0x2510] ;  /* 0x0025100001597983 */ /* 0x000ee80000300800 */
[----:B------:R0:W-:Y:S04]  /*56a60*/  STL [R1+0x410], R183 ;  /* 0x000410b701007387 */ /* 0x0001e80000100800 */
[----:B------:R-:W3:Y:S04]  /*56a70*/  LDL.LU R88, [R1+0x250c] ;  /* 0x00250c0001587983 */ /* 0x000ee80000300800 */
[----:B------:R1:W-:Y:S01]  /*56a80*/  STL [R1+0x40c], R0 ;  /* 0x00040c0001007387 */ /* 0x0003e20000100800 */
[----:B0-----:R-:W-:-:S03]  /*56a90*/  FMUL R183, R4, R86 ;  /* 0x0000005604b77220 */ /* 0x001fc60000400000 */
[----:B------:R-:W-:Y:S04]  /*56aa0*/  STL [R1+0x2300], R252 ;  /* 0x002300fc01007387 */ /* 0x000fe80000100800 */
[----:B------:R-:W4:Y:S01]  /*56ab0*/  LDL.LU R87, [R1+0x2508] ;  /* 0x0025080001577983 */ /* 0x000f220000300800 */
[----:B-1----:R-:W-:-:S03]  /*56ac0*/  FMUL R0, R4, R85 ;  /* 0x0000005504007220 */ /* 0x002fc60000400000 */
[----:B------:R-:W-:Y:S01]  /*56ad0*/  STL [R1+0x2304], R243 ;  /* 0x002304f301007387 */ /* 0x000fe20000100800 */
[----:B------:R-:W-:-:S03]  /*56ae0*/  FMUL R247, R4, R84 ;  /* 0x0000005404f77220 */ /* 0x000fc60000400000 */
[----:B------:R-:W2:Y:S04]  /*56af0*/  LDL.LU R86, [R1+0x2504] ;  /* 0x0025040001567983 */ /* 0x000ea80000300800 */
[----:B------:R-:W3:Y:S04]  /*56b00*/  LDL.LU R85, [R1+0x2500] ;  /* 0x0025000001557983 */ /* 0x000ee80000300800 */
[----:B------:R0:W-:Y:S04]  /*56b10*/  STL [R1+0x408], R183 ;  /* 0x000408b701007387 */ /* 0x0001e80000100800 */
[----:B------:R-:W3:Y:S04]  /*56b20*/  LDL.LU R84, [R1+0x24fc] ;  /* 0x0024fc0001547983 */ /* 0x000ee80000300800 */
[----:B------:R1:W-:Y:S01]  /*56b30*/  STL [R1+0x404], R0 ;  /* 0x0004040001007387 */ /* 0x0003e20000100800 */
[----:B0-----:R-:W-:-:S03]  /*56b40*/  FMUL R183, R4, R82 ;  /* 0x0000005204b77220 */ /* 0x001fc60000400000 */
[----:B------:R-:W-:Y:S01]  /*56b50*/  STL [R1+0x2308], R247 ;  /* 0x002308f701007387 */ /* 0x000fe20000100800 */
[----:B-1----:R-:W-:-:S03]  /*56b60*/  FMUL R0, R4, R83 ;  /* 0x0000005304007220 */ /* 0x002fc60000400000 */
[----:B------:R-:W3:Y:S04]  /*56b70*/  LDL.LU R83, [R1+0x24f8] ;  /* 0x0024f80001537983 */ /* 0x000ee80000300800 */
[----:B------:R0:W-:Y:S04]  /*56b80*/  STL [R1+0x2314], R0 ;  /* 0x0023140001007387 */ /* 0x0001e80000100800 */
[----:B------:R-:W3:Y:S01]  /*56b90*/  LDL.LU R82, [R1+0x24f4] ;  /* 0x0024f40001527983 */ /* 0x000ee20000300800 */
[----:B0-----:R-:W-:-:S03]  /*56ba0*/  FMUL R0, R4, R81 ;  /* 0x0000005104007220 */ /* 0x001fc60000400000 */
[----:B------:R-:W3:Y:S04]  /*56bb0*/  LDL.LU R81, [R1+0x24f0] ;  /* 0x0024f00001517983 */ /* 0x000ee80000300800 */
[----:B------:R0:W-:Y:S01]  /*56bc0*/  STL [R1+0x3dc], R183 ;  /* 0x0003dcb701007387 */ /* 0x0001e20000100800 */
[C---:B------:R-:W-:Y:S01]  /*56bd0*/  FMUL R220, R4.reuse, R79 ;  /* 0x0000004f04dc7220 */ /* 0x040fe20000400000 */
[C---:B0-----:R-:W-:Y:S02]  /*56be0*/  FMUL R183, R4.reuse, R80 ;  /* 0x0000005004b77220 */ /* 0x041fe40000400000 */
[----:B------:R-:W3:Y:S04]  /*56bf0*/  LDL.LU R80, [R1+0x24ec] ;  /* 0x0024ec0001507983 */ /* 0x000ee80000300800 */
[----:B------:R0:W-:Y:S04]  /*56c00*/  STL [R1+0x3d8], R0 ;  /* 0x0003d80001007387 */ /* 0x0001e80000100800 */
[----:B------:R1:W-:Y:S01]  /*56c10*/  STL [R1+0x2318], R183 ;  /* 0x002318b701007387 */ /* 0x0003e20000100800 */
[----:B------:R-:W-:-:S03]  /*56c20*/  FMUL R246, R4, R76 ;  /* 0x0000004c04f67220 */ /* 0x000fc60000400000 */
[----:B------:R-:W4:Y:S01]  /*56c30*/  LDL.LU R79, [R1+0x24e8] ;  /* 0x0024e800014f7983 */ /* 0x000f220000300800 */
[----:B0-----:R-:W-:-:S03]  /*56c40*/  FMUL R0, R4, R77 ;  /* 0x0000004d04007220 */ /* 0x001fc60000400000 */
[----:B------:R-:W-:Y:S01]  /*56c50*/  STL [R1+0x231c], R220 ;  /* 0x00231cdc01007387 */ /* 0x000fe20000100800 */
[----:B-1----:R-:W-:-:S03]  /*56c60*/  FMUL R183, R4, R78 ;  /* 0x0000004e04b77220 */ /* 0x002fc60000400000 */
[----:B------:R-:W2:Y:S01]  /*56c70*/  LDL.LU R78, [R1+0x24e4] ;  /* 0x0024e400014e7983 */ /* 0x000ea20000300800 */
[----:B------:R-:W-:-:S03]  /*56c80*/  FMUL R252, R4, R75 ;  /* 0x0000004b04fc7220 */ /* 0x000fc60000400000 */
        /* <DEDUP_REMOVED lines=15> */
[----:B------:R1:W-:Y:S04]  /*56d80*/  STL [R1+0x3ac], R0 ;  /* 0x0003ac0001007387 */ /* 0x0003e80000100800 */
[----:B------:R-:W-:Y:S01]  /*56d90*/  STL [R1+0x2330], R243 ;  /* 0x002330f301007387 */ /* 0x000fe20000100800 */
[----:B0-----:R-:W-:-:S03]  /*56da0*/  FMUL R183, R4, R69 ;  /* 0x0000004504b77220 */ /* 0x001fc60000400000 */
[----:B------:R-:W4:Y:S01]  /*56db0*/  LDL.LU R71, [R1+0x24c8] ;  /* 0x0024c80001477983 */ /* 0x000f220000300800 */
[----:B-1----:R-:W-:-:S03]  /*56dc0*/  FMUL R0, R4, R70 ;  /* 0x0000004604007220 */ /* 0x002fc60000400000 */
[----:B------:R-:W-:Y:S04]  /*56dd0*/  STL [R1+0x2334], R247 ;  /* 0x002334f701007387 */ /* 0x000fe80000100800 */
[----:B------:R-:W2:Y:S04]  /*56de0*/  LDL.LU R70, [R1+0x24c4] ;  /* 0x0024c40001467983 */ /* 0x000ea80000300800 */
[----:B------:R-:W3:Y:S04]  /*56df0*/  LDL.LU R69, [R1+0x24c0] ;  /* 0x0024c00001457983 */ /* 0x000ee80000300800 */
[----:B------:R0:W-:Y:S02]  /*56e00*/  STL [R1+0x3a4], R0 ;  /* 0x0003a40001007387 */ /* 0x0001e40000100800 */
[----:B0-----:R-:W-:-:S02]  /*56e10*/  FMUL R0, R4, R68 ;  /* 0x0000004404007220 */ /* 0x001fc40000400000 */
[----:B------:R-:W3:Y:S04]  /*56e20*/  LDL.LU R68, [R1+0x24bc] ;  /* 0x0024bc0001447983 */ /* 0x000ee80000300800 */
[----:B------:R0:W-:Y:S04]  /*56e30*/  STL [R1+0x3a0], R183 ;  /* 0x0003a0b701007387 */ /* 0x0001e80000100800 */
[----:B------:R1:W-:Y:S01]  /*56e40*/  STL [R1+0x233c], R0 ;  /* 0x00233c0001007387 */ /* 0x0003e20000100800 */
[----:B0-----:R-:W-:-:S03]  /*56e50*/  FMUL R183, R4, R67 ;  /* 0x0000004304b77220 */ /* 0x001fc60000400000 */
[----:B------:R-:W3:Y:S04]  /*56e60*/  LDL.LU R67, [R1+0x24b8] ;  /* 0x0024b80001437983 */ /* 0x000ee80000300800 */
[----:B------:R0:W-:Y:S01]  /*56e70*/  STL [R1+0x2340], R183 ;  /* 0x002340b701007387 */ /* 0x0001e20000100800 */
[C---:B-1----:R-:W-:Y:S01]  /*56e80*/  FMUL R0, R4.reuse, R65 ;  /* 0x0000004104007220 */ /* 0x042fe20000400000 */
[C---:B------:R-:W-:Y:S01]  /*56e90*/  FMUL R220, R4.reuse, R64 ;  /* 0x0000004004dc7220 */ /* 0x040fe20000400000 */
[C---:B------:R-:W-:Y:S01]  /*56ea0*/  FMUL R246, R4.reuse, R63 ;  /* 0x0000003f04f67220 */ /* 0x040fe20000400000 */
[C---:B0-----:R-:W-:Y:S02]  /*56eb0*/  FMUL R183, R4.reuse, R66 ;  /* 0x0000004204b77220 */ /* 0x041fe40000400000 */
[----:B------:R-:W3:Y:S04]  /*56ec0*/  LDL.LU R66, [R1+0x24b4] ;  /* 0x0024b40001427983 */ /* 0x000ee80000300800 */
[----:B------:R-:W3:Y:S04]  /*56ed0*/  LDL.LU R65, [R1+0x24b0] ;  /* 0x0024b00001417983 */ /* 0x000ee80000300800 */
[----:B------:R0:W-:Y:S04]  /*56ee0*/  STL [R1+0x37c], R183 ;  /* 0x00037cb701007387 */ /* 0x0001e80000100800 */
[----:B------:R-:W3:Y:S04]  /*56ef0*/  LDL.LU R64, [R1+0x24ac] ;  /* 0x0024ac0001407983 */ /* 0x000ee80000300800 */
[----:B------:R1:W-:Y:S01]  /*56f00*/  STL [R1+0x378], R0 ;  /* 0x0003780001007387 */ /* 0x0003e20000100800 */
[----:B0-----:R-:W-:-:S03]  /*56f10*/  FMUL R183, R4, R62 ;  /* 0x0000003e04b77220 */ /* 0x001fc60000400000 */
[----:B------:R-:W-:Y:S01]  /*56f20*/  STL [R1+0x2344], R220 ;  /* 0x002344dc01007387 */ /* 0x000fe20000100800 */
[----:B------:R-:W-:-:S03]  /*56f30*/  FMUL R252, R4, R60 ;  /* 0x0000003c04fc7220 */ /* 0x000fc60000400000 */
[----:B------:R-:W4:Y:S01]  /*56f40*/  LDL.LU R63, [R1+0x24a8] ;  /* 0x0024a800013f7983 */ /* 0x000f220000300800 */
[----:B-1----:R-:W-:-:S03]  /*56f50*/  FMUL R0, R4, R61 ;  /* 0x0000003d04007220 */ /* 0x002fc60000400000 */
[----:B------:R-:W-:Y:S01]  /*56f60*/  STL [R1+0x2348], R246 ;  /* 0x002348f601007387 */ /* 0x000fe20000100800 */
[----:B------:R-:W-:-:S03]  /*56f70*/  @!P4 FMUL R57, R57, 16777216 ;  /* 0x4b8000003939c820 */ /* 0x000fc60000400000 */
[----:B------:R-:W2:Y:S04]  /*56f80*/  LDL.LU R62, [R1+0x24a4] ;  /* 0x0024a400013e7983 */ /* 0x000ea80000300800 */
[----:B------:R-:W3:Y:S01]  /*56f90*/  LDL.LU R61, [R1+0x24a0] ;  /* 0x0024a000013d7983 */ /* 0x000ee20000300800 */
[----:B------:R-:W-:-:S03]  /*56fa0*/  @!P4 FMUL R56, R56, 16777216 ;  /* 0x4b8000003838c820 */ /* 0x000fc60000400000 */
[----:B------:R0:W-:Y:S04]  /*56fb0*/  STL [R1+0x370], R183 ;  /* 0x000370b701007387 */ /* 0x0001e80000100800 */
[----:B------:R-:W3:Y:S01]  /*56fc0*/  LDL.LU R60, [R1+0x249c] ;  /* 0x00249c00013c7983 */ /* 0x000ee20000300800 */
[----:B------:R-:W-:-:S03]  /*56fd0*/  FMUL R243, R4, R57 ;  /* 0x0000003904f37220 */ /* 0x000fc60000400000 */
[----:B------:R1:W-:Y:S01]  /*56fe0*/  STL [R1+0x36c], R0 ;  /* 0x00036c0001007387 */ /* 0x0003e20000100800 */
[----:B0-----:R-:W-:-:S03]  /*56ff0*/  FMUL R183, R4, R59 ;  /* 0x0000003b04b77220 */ /* 0x001fc60000400000 */
[----:B------:R-:W-:Y:S01]  /*57000*/  STL [R1+0x2350], R252 ;  /* 0x002350fc01007387 */ /* 0x000fe20000100800 */
[----:B------:R-:W-:-:S03]  /*57010*/  @!P4 FMUL R55, R55, 16777216 ;  /* 0x4b8000003737c820 */ /* 0x000fc60000400000 */
[----:B------:R-:W-:Y:S01]  /*57020*/  STL [R1+0x2354], R248 ;  /* 0x002354f801007387 */ /* 0x000fe20000100800 */
[----:B-1----:R-:W-:-:S03]  /*57030*/  FMUL R0, R4, R58 ;  /* 0x0000003a04007220 */ /* 0x002fc60000400000 */
[----:B------:R-:W3:Y:S01]  /*57040*/  LDL.LU R59, [R1+0x2498] ;  /* 0x00249800013b7983 */ /* 0x000ee20000300800 */
[----:B------:R-:W-:Y:S01]  /*57050*/  FMUL R247, R4, R56 ;  /* 0x0000003804f77220 */ /* 0x000fe20000400000 */
[----:B------:R-:W-:Y:S02]  /*57060*/  @!P4 FMUL R54, R54, 16777216 ;  /* 0x4b8000003636c820 */ /* 0x000fe40000400000 */
[----:B------:R-:W3:Y:S04]  /*57070*/  LDL.LU R58, [R1+0x2494] ;  /* 0x00249400013a7983 */ /* 0x000ee80000300800 */
[----:B------:R0:W-:Y:S01]  /*57080*/  STL [R1+0x33c], R183 ;  /* 0x00033cb701007387 */ /* 0x0001e20000100800 */
[----:B------:R-:W-:-:S03]  /*57090*/  @!P4 FMUL R53, R53, 16777216 ;  /* 0x4b8000003535c820 */ /* 0x000fc60000400000 */
[----:B------:R-:W3:Y:S04]  /*570a0*/  LDL.LU R57, [R1+0x2490] ;  /* 0x0024900001397983 */ /* 0x000ee80000300800 */
[----:B------:R1:W-:Y:S04]  /*570b0*/  STL [R1+0x334], R0 ;  /* 0x0003340001007387 */ /* 0x0003e80000100800 */
[----:B------:R-:W-:Y:S01]  /*570c0*/  STL [R1+0x2358], R243 ;  /* 0x002358f301007387 */ /* 0x000fe20000100800 */
[----:B0-----:R-:W-:-:S03]  /*570d0*/  FMUL R183, R4, R54 ;  /* 0x0000003604b77220 */ /* 0x001fc60000400000 */
[----:B------:R-:W3:Y:S01]  /*570e0*/  LDL.LU R56, [R1+0x248c] ;  /* 0x00248c0001387983 */ /* 0x000ee20000300800 */
[----:B-1----:R-:W-:-:S03]  /*570f0*/  FMUL R0, R4, R55 ;  /* 0x0000003704007220 */ /* 0x002fc60000400000 */
[----:B------:R-:W-:Y:S01]  /*57100*/  STL [R1+0x2360], R247 ;  /* 0x002360f701007387 */ /* 0x000fe20000100800 */
[----:B------:R-:W-:-:S03]  /*57110*/  @!P4 FMUL R52, R52, 16777216 ;  /* 0x4b8000003434c820 */ /* 0x000fc60000400000 */
[----:B------:R-:W4:Y:S04]  /*57120*/  LDL.LU R55, [R1+0x2488] ;  /* 0x0024880001377983 */ /* 0x000f280000300800 */
[----:B------:R-:W2:Y:S04]  /*57130*/  LDL.LU R54, [R1+0x2484] ;  /* 0x0024840001367983 */ /* 0x000ea80000300800 */
[----:B------:R0:W-:Y:S01]  /*57140*/  STL [R1+0x324], R0 ;  /* 0x0003240001007387 */ /* 0x0001e20000100800 */
[----:B------:R-:W-:Y:S01]  /*57150*/  @!P4 FMUL R51, R51, 16777216 ;  /* 0x4b8000003333c820 */ /* 0x000fe20000400000 */
[----:B------:R-:W-:Y:S01]  /*57160*/  @!P4 FMUL R50, R50, 16777216 ;  /* 0x4b8000003232c820 */ /* 0x000fe20000400000 */
[----:B0-----:R-:W-:-:S02]  /*57170*/  FMUL R0, R4, R53 ;  /* 0x0000003504007220 */ /* 0x001fc40000400000 */
[----:B------:R-:W3:Y:S04]  /*57180*/  LDL.LU R53, [R1+0x2480] ;  /* 0x0024800001357983 */ /* 0x000ee80000300800 */
[----:B------:R0:W-:Y:S01]  /*57190*/  STL [R1+0x320], R183 ;  /* 0x000320b701007387 */ /* 0x0001e20000100800 */
[----:B------:R-:W-:-:S03]  /*571a0*/  @!P4 FMUL R49, R49, 16777216 ;  /* 0x4b8000003131c820 */ /* 0x000fc60000400000 */
[----:B------:R1:W-:Y:S01]  /*571b0*/  STL [R1+0x2364], R0 ;  /* 0x0023640001007387 */ /* 0x0003e20000100800 */
[----:B0-----:R-:W-:-:S03]  /*571c0*/  FMUL R183, R4, R52 ;  /* 0x0000003404b77220 */ /* 0x001fc60000400000 */
[----:B------:R-:W3:Y:S01]  /*571d0*/  LDL.LU R52, [R1+0x247c] ;  /* 0x00247c0001347983 */ /* 0x000ee20000300800 */
[----:B------:R-:W-:-:S03]  /*571e0*/  @!P4 FMUL R48, R48, 16777216 ;  /* 0x4b8000003030c820 */ /* 0x000fc60000400000 */
[----:B------:R0:W-:Y:S01]  /*571f0*/  STL [R1+0x2368], R183 ;  /* 0x002368b701007387 */ /* 0x0001e20000100800 */
[C---:B-1----:R-:W-:Y:S01]  /*57200*/  FMUL R0, R4.reuse, R50 ;  /* 0x0000003204007220 */ /* 0x042fe20000400000 */
[C---:B------:R-:W-:Y:S01]  /*57210*/  FMUL R220, R4.reuse, R49 ;  /* 0x0000003104dc7220 */ /* 0x040fe20000400000 */
[----:B------:R-:W-:Y:S01]  /*57220*/  @!P4 FMUL R47, R47, 16777216 ;  /* 0x4b8000002f2fc820 */ /* 0x000fe20000400000 */
[C---:B------:R-:W-:Y:S01]  /*57230*/  FMUL R246, R4.reuse, R48 ;  /* 0x0000003004f67220 */ /* 0x040fe20000400000 */
[----:B0-----:R-:W-:Y:S02]  /*57240*/  FMUL R183, R4, R51 ;  /* 0x0000003304b77220 */ /* 0x001fe40000400000 */
[----:B------:R-:W3:Y:S01]  /*57250*/  LDL.LU R51, [R1+0x2478] ;  /* 0x0024780001337983 */ /* 0x000ee20000300800 */
[----:B------:R-:W-:-:S03]  /*57260*/  @!P4 FMUL R46, R46, 16777216 ;  /* 0x4b8000002e2ec820 */ /* 0x000fc60000400000 */
[----:B------:R-:W3:Y:S01]  /*57270*/  LDL.LU R50, [R1+0x2474] ;  /* 0x0024740001327983 */ /* 0x000ee20000300800 */
[----:B------:R-:W-:-:S03]  /*57280*/  @!P4 FMUL R45, R45, 16777216 ;  /* 0x4b8000002d2dc820 */ /* 0x000fc60000400000 */
[----:B------:R0:W-:Y:S01]  /*57290*/  STL [R1+0x2fc], R183 ;  /* 0x0002fcb701007387 */ /* 0x0001e20000100800 */
[----:B------:R-:W-:-:S03]  /*572a0*/  @!P4 FMUL R44, R44, 16777216 ;  /* 0x4b8000002c2cc820 */ /* 0x000fc60000400000 */
        /* <DEDUP_REMOVED lines=8> */
[----:B------:R-:W-:Y:S01]  /*57330*/  @!P4 FMUL R43, R43, 16777216 ;  /* 0x4b8000002b2bc820 */ /* 0x000fe20000400000 */
[----:B------:R-:W-:Y:S02]  /*57340*/  FMUL R248, R4, R44 ;  /* 0x0000002c04f87220 */ /* 0x000fe40000400000 */
[----:B------:R-:W4:Y:S01]  /*57350*/  LDL.LU R47, [R1+0x2468] ;  /* 0x00246800012f7983 */ /* 0x000f220000300800 */
[----:B------:R-:W-:-:S03]  /*57360*/  @!P4 FMUL R42, R42, 16777216 ;  /* 0x4b8000002a2ac820 */ /* 0x000fc60000400000 */
[----:B------:R-:W2:Y:S01]  /*57370*/  LDL.LU R46, [R1+0x2464] ;  /* 0x00246400012e7983 */ /* 0x000ea20000300800 */
[----:B------:R-:W-:-:S03]  /*57380*/  @!P4 FMUL R41, R41, 16777216 ;  /* 0x4b8000002929c820 */ /* 0x000fc60000400000 */
[----:B------:R0:W-:Y:S01]  /*57390*/  STL [R1+0x1e0], R183 ;  /* 0x0001e0b701007387 */ /* 0x0001e20000100800 */
[----:B------:R-:W-:-:S03]  /*573a0*/  @!P4 FMUL R245, R245, 16777216 ;  /* 0x4b800000f5f5c820 */ /* 0x000fc60000400000 */
[----:B------:R-:W3:Y:S04]  /*573b0*/  LDL.LU R45, [R1+0x2460] ;  /* 0x00246000012d7983 */ /* 0x000ee80000300800 */
[----:B------:R1:W-:Y:S01]  /*573c0*/  STL [R1+0x1dc], R0 ;  /* 0x0001dc0001007387 */ /* 0x0003e20000100800 */
[----:B0-----:R-:W-:-:S03]  /*573d0*/  FMUL R183, R4, R43 ;  /* 0x0000002b04b77220 */ /* 0x001fc60000400000 */
[----:B------:R-:W-:Y:S01]  /*573e0*/  STL [R1+0x2374], R252 ;  /* 0x002374fc01007387 */ /* 0x000fe20000100800 */
[----:B------:R-:W-:Y:S01]  /*573f0*/  @!P4 FMUL R40, R40, 16777216 ;  /* 0x4b8000002828c820 */ /* 0x000fe20000400000 */
[C---:B------:R-:W-:Y:S02]  /*57400*/  FMUL R243, R4.reuse, R41 ;  /* 0x0000002904f37220 */ /* 0x040fe40000400000 */
[----:B------:R-:W3:Y:S01]  /*57410*/  LDL.LU R44, [R1+0x245c] ;  /* 0x00245c00012c7983 */ /* 0x000ee20000300800 */
[----:B-1----:R-:W-:-:S03]  /*57420*/  FMUL R0, R4, R42 ;  /* 0x0000002a04007220 */ /* 0x002fc60000400000 */
[----:B------:R-:W-:Y:S01]  /*57430*/  STL [R1+0x2378], R248 ;  /* 0x002378f801007387 */ /* 0x000fe20000100800 */
[----:B------:R-:W-:Y:S01]  /*57440*/  FMUL R245, R4, R245 ;  /* 0x000000f504f57220 */ /* 0x000fe20000400000 */
[----:B------:R-:W-:Y:S02]  /*57450*/  @!P4 FMUL R39, R39, 16777216 ;  /* 0x4b8000002727c820 */ /* 0x000fe40000400000 */
[----:B------:R-:W3:Y:S01]  /*57460*/  LDL.LU R43, [R1+0x2458] ;  /* 0x00245800012b7983 */ /* 0x000ee20000300800 */
[----:B------:R-:W-:-:S03]  /*57470*/  @!P4 FMUL R38, R38, 16777216 ;  /* 0x4b8000002626c820 */ /* 0x000fc60000400000 */
[----:B------:R-:W3:Y:S04]  /*57480*/  LDL.LU R42, [R1+0x2454] ;  /* 0x00245400012a7983 */ /* 0x000ee80000300800 */
[----:B------:R0:W-:Y:S04]  /*57490*/  STL [R1+0x1c0], R183 ;  /* 0x0001c0b701007387 */ /* 0x0001e80000100800 */
[----:B------:R-:W3:Y:S04]  /*574a0*/  LDL.LU R41, [R1+0x2450] ;  /* 0x0024500001297983 */ /* 0x000ee80000300800 */
[----:B------:R1:W-:Y:S01]  /*574b0*/  STL [R1+0x1bc], R0 ;  /* 0x0001bc0001007387 */ /* 0x0003e20000100800 */
[----:B0-----:R-:W-:-:S03]  /*574c0*/  FMUL R183, R4, R40 ;  /* 0x0000002804b77220 */ /* 0x001fc60000400000 */
[----:B------:R-:W-:Y:S01]  /*574d0*/  STL [R1+0x237c], R243 ;  /* 0x00237cf301007387 */ /* 0x000fe20000100800 */
[----:B------:R-:W-:-:S03]  /*574e0*/  @!P4 FMUL R37, R37, 16777216 ;  /* 0x4b8000002525c820 */ /* 0x000fc60000400000 */
[----:B------:R-:W-:Y:S01]  /*574f0*/  STL [R1+0x2380], R245 ;  /* 0x002380f501007387 */ /* 0x000fe20000100800 */
[----:B-1----:R-:W-:-:S03]  /*57500*/  FMUL R0, R4, R39 ;  /* 0x0000002704007220 */ /* 0x002fc60000400000 */
[----:B------:R-:W3:Y:S01]  /*57510*/  LDL.LU R40, [R1+0x244c] ;  /* 0x00244c0001287983 */ /* 0x000ee20000300800 */
[----:B------:R-:W-:-:S03]  /*57520*/  FMUL R247, R4, R38 ;  /* 0x0000002604f77220 */ /* 0x000fc60000400000 */
[----:B------:R-:W4:Y:S01]  /*57530*/  LDL.LU R39, [R1+0x2448] ;  /* 0x0024480001277983 */ /* 0x000f220000300800 */
[----:B------:R-:W-:-:S03]  /*57540*/  @!P4 FMUL R36, R36, 16777216 ;  /* 0x4b8000002424c820 */ /* 0x000fc60000400000 */
[----:B------:R0:W-:Y:S01]  /*57550*/  STL [R1+0x1a0], R183 ;  /* 0x0001a0b701007387 */ /* 0x0001e20000100800 */
[----:B------:R-:W-:-:S03]  /*57560*/  @!P4 FMUL R35, R35, 16777216 ;  /* 0x4b8000002323c820 */ /* 0x000fc60000400000 */
[----:B------:R-:W2:Y:S04]  /*57570*/  LDL.LU R38, [R1+0x2444] ;  /* 0x0024440001267983 */ /* 0x000ea80000300800 */
[----:B------:R1:W-:Y:S01]  /*57580*/  STL [R1+0x19c], R0 ;  /* 0x00019c0001007387 */ /* 0x0003e20000100800 */
[----:B0-----:R-:W-:-:S03]  /*57590*/  FMUL R183, R4, R36 ;  /* 0x0000002404b77220 */ /* 0x001fc60000400000 */
[----:B------:R-:W-:Y:S01]  /*575a0*/  STL [R1+0x2384], R247 ;  /* 0x002384f701007387 */ /* 0x000fe20000100800 */
[----:B------:R-:W-:Y:S01]  /*575b0*/  @!P4 FMUL R34, R34, 16777216 ;  /* 0x4b8000002222c820 */ /* 0x000fe20000400000 */
[----:B-1----:R-:W-:Y:S02]  /*575c0*/  FMUL R0, R4, R37 ;  /* 0x0000002504007220 */ /* 0x002fe40000400000 */
[----:B------:R-:W3:Y:S01]  /*575d0*/  LDL.LU R37, [R1+0x2440] ;  /* 0x0024400001257983 */ /* 0x000ee20000300800 */
[----:B------:R-:W-:-:S03]  /*575e0*/  @!P4 FMUL R33, R33, 16777216 ;  /* 0x4b8000002121c820 */ /* 0x000fc60000400000 */
[----:B------:R0:W-:Y:S04]  /*575f0*/  STL [R1+0x2388], R0 ;  /* 0x0023880001007387 */ /* 0x0001e80000100800 */
[----:B------:R-:W3:Y:S01]  /*57600*/  LDL.LU R36, [R1+0x243c] ;  /* 0x00243c0001247983 */ /* 0x000ee20000300800 */
[----:B------:R-:W-:Y:S01]  /*57610*/  @!P4 FMUL R32, R32, 16777216 ;  /* 0x4b8000002020c820 */ /* 0x000fe20000400000 */
[C---:B0-----:R-:W-:Y:S02]  /*57620*/  FMUL R0, R4.reuse, R35 ;  /* 0x0000002304007220 */ /* 0x041fe40000400000 */
[----:B------:R-:W3:Y:S04]  /*57630*/  LDL.LU R35, [R1+0x2438] ;  /* 0x0024380001237983 */ /* 0x000ee80000300800 */
[----:B------:R0:W-:Y:S01]  /*57640*/  STL [R1+0x180], R183 ;  /* 0x000180b701007387 */ /* 0x0001e20000100800 */
[----:B------:R-:W-:Y:S01]  /*57650*/  FMUL R220, R4, R33 ;  /* 0x0000002104dc7220 */ /* 0x000fe20000400000 */
[----:B------:R-:W-:Y:S01]  /*57660*/  @!P4 FMUL R31, R31, 16777216 ;  /* 0x4b8000001f1fc820 */ /* 0x000fe20000400000 */
[----:B------:R-:W-:Y:S01]  /*57670*/  @!P4 FMUL R30, R30, 16777216 ;  /* 0x4b8000001e1ec820 */ /* 0x000fe20000400000 */
[----:B0-----:R-:W-:-:S02]  /*57680*/  FMUL R183, R4, R34 ;  /* 0x0000002204b77220 */ /* 0x001fc40000400000 */
[----:B------:R-:W3:Y:S01]  /*57690*/  LDL.LU R34, [R1+0x2434] ;  /* 0x0024340001227983 */ /* 0x000ee20000300800 */
[----:B------:R-:W-:-:S03]  /*576a0*/  @!P4 FMUL R29, R29, 16777216 ;  /* 0x4b8000001d1dc820 */ /* 0x000fc60000400000 */
[----:B------:R0:W-:Y:S04]  /*576b0*/  STL [R1+0x17c], R0 ;  /* 0x00017c0001007387 */ /* 0x0001e80000100800 */
[----:B------:R1:W-:Y:S01]  /*576c0*/  STL [R1+0x238c], R183 ;  /* 0x00238cb701007387 */ /* 0x0003e20000100800 */
[----:B------:R-:W-:-:S03]  /*576d0*/  FMUL R246, R4, R30 ;  /* 0x0000001e04f67220 */ /* 0x000fc60000400000 */
[----:B------:R-:W3:Y:S01]  /*576e0*/  LDL.LU R33, [R1+0x2430] ;  /* 0x0024300001217983 */ /* 0x000ee20000300800 */
[----:B0-----:R-:W-:-:S03]  /*576f0*/  FMUL R0, R4, R31 ;  /* 0x0000001f04007220 */ /* 0x001fc60000400000 */
[----:B------:R-:W-:Y:S01]  /*57700*/  STL [R1+0x2390], R220 ;  /* 0x002390dc01007387 */ /* 0x000fe20000100800 */
[----:B-1----:R-:W-:Y:S01]  /*57710*/  FMUL R183, R4, R32 ;  /* 0x0000002004b77220 */ /* 0x002fe20000400000 */
[----:B------:R-:W-:Y:S02]  /*57720*/  @!P4 FMUL R28, R28, 16777216 ;  /* 0x4b8000001c1cc820 */ /* 0x000fe40000400000 */
[----:B------:R-:W3:Y:S01]  /*57730*/  LDL.LU R32, [R1+0x242c] ;  /* 0x00242c0001207983 */ /* 0x000ee20000300800 */
[----:B------:R-:W-:Y:S01]  /*57740*/  FMUL R252, R4, R29 ;  /* 0x0000001d04fc7220 */ /* 0x000fe20000400000 */
[----:B------:R-:W-:Y:S02]  /*57750*/  @!P4 FMUL R27, R27, 16777216 ;  /* 0x4b8000001b1bc820 */ /* 0x000fe40000400000 */
        /* <DEDUP_REMOVED lines=13> */
[----:B------:R-:W-:Y:S01]  /*57830*/  @!P4 FMUL R13, R13, 16777216 ;  /* 0x4b8000000d0dc820 */ /* 0x000fe20000400000 */
[----:B------:R-:W-:Y:S02]  /*57840*/  @!P4 FMUL R244, R244, 16777216 ;  /* 0x4b800000f4f4c820 */ /* 0x000fe40000400000 */
[----:B------:R-:W3:Y:S01]  /*57850*/  LDL.LU R28, [R1+0x241c] ;  /* 0x00241c00011c7983 */ /* 0x000ee20000300800 */
[----:B------:R-:W-:Y:S01]  /*57860*/  FMUL R243, R4, R25 ;  /* 0x0000001904f37220 */ /* 0x000fe20000400000 */
[----:B------:R-:W-:Y:S02]  /*57870*/  @!P4 FMUL R12, R12, 16777216 ;  /* 0x4b8000000c0cc820 */ /* 0x000fe40000400000 */
[----:B------:R-:W3:Y:S01]  /*57880*/  LDL.LU R27, [R1+0x2418] ;  /* 0x00241800011b7983 */ /* 0x000ee20000300800 */
[----:B------:R-:W-:-:S03]  /*57890*/  @!P4 FMUL R9, R9, 16777216 ;  /* 0x4b8000000909c820 */ /* 0x000fc60000400000 */
[----:B------:R0:W-:Y:S01]  /*578a0*/  STL [R1+0x140], R183 ;  /* 0x000140b701007387 */ /* 0x0001e20000100800 */
[----:B------:R-:W-:-:S03]  /*578b0*/  FMUL R245, R4, R13 ;  /* 0x0000000d04f57220 */ /* 0x000fc60000400000 */
[----:B------:R-:W3:Y:S01]  /*578c0*/  LDL.LU R26, [R1+0x2414] ;  /* 0x00241400011a7983 */ /* 0x000ee20000300800 */
[----:B------:R-:W-:-:S03]  /*578d0*/  @!P4 FMUL R8, R8, 16777216 ;  /* 0x4b8000000808c820 */ /* 0x000fc60000400000 */
[----:B------:R1:W-:Y:S01]  /*578e0*/  STL [R1+0x13c], R0 ;  /* 0x00013c0001007387 */ /* 0x0003e20000100800 */
[----:B0-----:R-:W-:-:S03]  /*578f0*/  FMUL R183, R4, R24 ;  /* 0x0000001804b77220 */ /* 0x001fc60000400000 */
[----:B------:R-:W-:Y:S01]  /*57900*/  STL [R1+0x239c], R248 ;  /* 0x00239cf801007387 */ /* 0x000fe20000100800 */
[C---:B------:R-:W-:Y:S01]  /*57910*/  FMUL R247, R4.reuse, R12 ;  /* 0x0000000c04f77220 */ /* 0x040fe20000400000 */
[C---:B------:R-:W-:Y:S02]  /*57920*/  FMUL R9, R4.reuse, R9 ;  /* 0x0000000904097220 */ /* 0x040fe40000400000 */
[----:B------:R-:W3:Y:S01]  /*57930*/  LDL.LU R25, [R1+0x2410] ;  /* 0x0024100001197983 */ /* 0x000ee20000300800 */
[----:B-1----:R-:W-:-:S03]  /*57940*/  FMUL R0, R4, R244 ;  /* 0x000000f404007220 */ /* 0x002fc60000400000 */
[----:B------:R-:W-:Y:S01]  /*57950*/  STL [R1+0x23a0], R243 ;  /* 0x0023a0f301007387 */ /* 0x000fe20000100800 */
[----:B------:R-:W-:-:S03]  /*57960*/  FMUL R8, R4, R8 ;  /* 0x0000000804087220 */ /* 0x000fc60000400000 */
[----:B------:R-:W3:Y:S01]  /*57970*/  LDL.LU R24, [R1+0x240c] ;  /* 0x00240c0001187983 */ /* 0x000ee20000300800 */
[----:B------:R-:W-:-:S03]  /*57980*/  @!P4 FMUL R249, R249, 16777216 ;  /* 0x4b800000f9f9c820 */ /* 0x000fc60000400000 */
[----:B------:R-:W-:Y:S04]  /*57990*/  STL [R1+0x120], R183 ;  /* 0x000120b701007387 */ /* 0x000fe80000100800 */
[----:B------:R-:W-:Y:S01]  /*579a0*/  STL [R1+0x23a4], R245 ;  /* 0x0023a4f501007387 */ /* 0x000fe20000100800 */
[----:B------:R-:W-:-:S03]  /*579b0*/  @!P4 FMUL R23, R23, 16777216 ;  /* 0x4b8000001717c820 */ /* 0x000fc60000400000 */
[----:B------:R0:W-:Y:S04]  /*579c0*/  STL [R1+0x11c], R0 ;  /* 0x00011c0001007387 */ /* 0x0001e80000100800 */
[----:B------:R-:W-:Y:S04]  /*579d0*/  STL [R1+0x23a8], R247 ;  /* 0x0023a8f701007387 */ /* 0x000fe80000100800 */
[----:B------:R1:W-:Y:S01]  /*579e0*/  STL [R1+0x100], R9 ;  /* 0x0001000901007387 */ /* 0x0003e20000100800 */
[----:B0-----:R-:W-:-:S03]  /*579f0*/  FMUL R0, R4, R249 ;  /* 0x000000f904007220 */ /* 0x001fc60000400000 */
[----:B------:R-:W3:Y:S01]  /*57a00*/  LDL.LU R13, [R1+0x48] ;  /* 0x00004800010d7983 */ /* 0x000ee20000300800 */
[----:B------:R-:W-:-:S03]  /*57a10*/  @!P4 FMUL R22, R22, 16777216 ;  /* 0x4b8000001616c820 */ /* 0x000fc60000400000 */
[----:B------:R0:W-:Y:S01]  /*57a20*/  STL [R1+0xf4], R8 ;  /* 0x0000f40801007387 */ /* 0x0001e20000100800 */
[----:B------:R-:W-:-:S03]  /*57a30*/  FMUL R183, R4, R23 ;  /* 0x0000001704b77220 */ /* 0x000fc60000400000 */
[----:B------:R-:W3:Y:S01]  /*57a40*/  LDL.LU R244, [R1+0x868] ;  /* 0x0008680001f47983 */ /* 0x000ee20000300800 */
[----:B------:R-:W-:-:S03]  /*57a50*/  @!P4 FMUL R21, R21, 16777216 ;  /* 0x4b8000001515c820 */ /* 0x000fc60000400000 */
[----:B------:R-:W3:Y:S04]  /*57a60*/  LDL.LU R12, [R1+0x40] ;  /* 0x00004000010c7983 */ /* 0x000ee80000300800 */
[----:B-1----:R-:W3:Y:S01]  /*57a70*/  LDL.LU R9, [R1+0x34] ;  /* 0x0000340001097983 */ /* 0x002ee20000300800 */
[----:B------:R-:W-:-:S03]  /*57a80*/  FMUL R220, R4, R22 ;  /* 0x0000001604dc7220 */ /* 0x000fc60000400000 */
[----:B0-----:R-:W3:Y:S04]  /*57a90*/  LDL.LU R8, [R1+0x28] ;  /* 0x0000280001087983 */ /* 0x001ee80000300800 */
[----:B------:R-:W3:Y:S01]  /*57aa0*/  LDL.LU R249, [R1+0x24] ;  /* 0x0000240001f97983 */ /* 0x000ee20000300800 */
[----:B------:R-:W-:-:S03]  /*57ab0*/  @!P4 FMUL R20, R20, 16777216 ;  /* 0x4b8000001414c820 */ /* 0x000fc60000400000 */
[----:B------:R0:W-:Y:S04]  /*57ac0*/  STL [R1+0x23ac], R0 ;  /* 0x0023ac0001007387 */ /* 0x0001e80000100800 */
[----:B------:R-:W3:Y:S04]  /*57ad0*/  LDL.LU R23, [R1+0x2408] ;  /* 0x0024080001177983 */ /* 0x000ee80000300800 */
[----:B------:R1:W-:Y:S01]  /*57ae0*/  STL [R1+0x23b0], R183 ;  /* 0x0023b0b701007387 */ /* 0x0003e20000100800 */
[----:B0-----:R-:W-:Y:S01]  /*57af0*/  FMUL R0, R4, R21 ;  /* 0x0000001504007220 */ /* 0x001fe20000400000 */
[----:B------:R-:W-:Y:S01]  /*57b00*/  @!P4 FMUL R19, R19, 16777216 ;  /* 0x4b8000001313c820 */ /* 0x000fe20000400000 */
[----:B------:R-:W-:Y:S01]  /*57b10*/  @!P4 FMUL R18, R18, 16777216 ;  /* 0x4b8000001212c820 */ /* 0x000fe20000400000 */
[----:B-1----:R-:W3:Y:S04]  /*57b20*/  LDL.LU R183, [R1+0x50] ;  /* 0x0000500001b77983 */ /* 0x002ee80000300800 */
[----:B------:R-:W3:Y:S04]  /*57b30*/  LDL.LU R22, [R1+0x2404] ;  /* 0x0024040001167983 */ /* 0x000ee80000300800 */
[----:B------:R-:W3:Y:S04]  /*57b40*/  LDL.LU R21, [R1+0x2400] ;  /* 0x0024000001157983 */ /* 0x000ee80000300800 */
[----:B------:R0:W-:Y:S01]  /*57b50*/  STL [R1+0xd0], R220 ;  /* 0x0000d0dc01007387 */ /* 0x0001e20000100800 */
[----:B------:R-:W-:Y:S01]  /*57b60*/  @!P4 FMUL R17, R17, 16777216 ;  /* 0x4b8000001111c820 */ /* 0x000fe20000400000 */
[----:B------:R-:W-:Y:S01]  /*57b70*/  @!P4 FMUL R16, R16, 16777216 ;  /* 0x4b8000001010c820 */ /* 0x000fe20000400000 */
[C---:B------:R-:W-:Y:S01]  /*57b80*/  FMUL R243, R4.reuse, R18 ;  /* 0x0000001204f37220 */ /* 0x040fe20000400000 */
[C---:B------:R-:W-:Y:S01]  /*57b90*/  FMUL R246, R4.reuse, R19 ;  /* 0x0000001304f67220 */ /* 0x040fe20000400000 */
[----:B0-----:R-:W-:-:S02]  /*57ba0*/  FMUL R220, R4, R20 ;  /* 0x0000001404dc7220 */ /* 0x001fc40000400000 */
[----:B------:R-:W3:Y:S01]  /*57bb0*/  LDL.LU R20, [R1+0x23fc] ;  /* 0x0023fc0001147983 */ /* 0x000ee20000300800 */
[----:B------:R-:W-:-:S03]  /*57bc0*/  @!P4 FMUL R15, R15, 16777216 ;  /* 0x4b8000000f0fc820 */ /* 0x000fc60000400000 */
[----:B------:R0:W-:Y:S01]  /*57bd0*/  STL [R1+0xcc], R0 ;  /* 0x0000cc0001007387 */ /* 0x0001e20000100800 */
[----:B------:R-:W-:-:S03]  /*57be0*/  @!P4 FMUL R14, R14, 16777216 ;  /* 0x4b8000000e0ec820 */ /* 0x000fc60000400000 */
[----:B------:R1:W-:Y:S01]  /*57bf0*/  STL [R1+0x23b4], R220 ;  /* 0x0023b4dc01007387 */ /* 0x0003e20000100800 */
[----:B------:R-:W-:Y:S01]  /*57c00*/  @!P4 FMUL R11, R11, 16777216 ;  /* 0x4b8000000b0bc820 */ /* 0x000fe20000400000 */
[C---:B------:R-:W-:Y:S01]  /*57c10*/  FMUL R252, R4.reuse, R16 ;  /* 0x0000001004fc7220 */ /* 0x040fe20000400000 */
[----:B0-----:R-:W-:Y:S01]  /*57c20*/  FMUL R0, R4, R17 ;  /* 0x0000001104007220 */ /* 0x001fe20000400000 */
[----:B-1----:R-:W3:Y:S04]  /*57c30*/  LDL.LU R220, [R1+0x4c] ;  /* 0x00004c0001dc7983 */ /* 0x002ee80000300800 */
[----:B------:R-:W3:Y:S04]  /*57c40*/  LDL.LU R19, [R1+0x23f8] ;  /* 0x0023f80001137983 */ /* 0x000ee80000300800 */
[----:B------:R-:W3:Y:S01]  /*57c50*/  LDL.LU R18, [R1+0x23f4] ;  /* 0x0023f40001127983 */ /* 0x000ee20000300800 */
[----:B------:R-:W-:-:S03]  /*57c60*/  @!P4 FMUL R10, R10, 16777216 ;  /* 0x4b8000000a0ac820 */ /* 0x000fc60000400000 */
[----:B------:R-:W3:Y:S01]  /*57c70*/  LDL.LU R17, [R1+0x23f0] ;  /* 0x0023f00001117983 */ /* 0x000ee20000300800 */
[----:B------:R-:W-:-:S03]  /*57c80*/  FMUL R248, R4, R15 ;  /* 0x0000000f04f87220 */ /* 0x000fc60000400000 */
[----:B------:R0:W-:Y:S01]  /*57c90*/  STL [R1+0xb0], R243 ;  /* 0x0000b0f301007387 */ /* 0x0001e20000100800 */
[----:B------:R-:W-:-:S03]  /*57ca0*/  @!P4 FMUL R7, R7, 16777216 ;  /* 0x4b8000000707c820 */ /* 0x000fc60000400000 */
[----:B------:R-:W3:Y:S01]  /*57cb0*/  LDL.LU R16, [R1+0x23ec] ;  /* 0x0023ec0001107983 */ /* 0x000ee20000300800 */
[----:B------:R-:W-:-:S03]  /*57cc0*/  @!P4 FMUL R6, R6, 16777216 ;  /* 0x4b8000000606c820 */ /* 0x000fc60000400000 */
[----:B------:R1:W-:Y:S01]  /*57cd0*/  STL [R1+0xac], R0 ;  /* 0x0000ac0001007387 */ /* 0x0003e20000100800 */
[----:B0-----:R-:W-:-:S03]  /*57ce0*/  FMUL R243, R4, R14 ;  /* 0x0000000e04f37220 */ /* 0x001fc60000400000 */
[----:B------:R-:W3:Y:S04]  /*57cf0*/  LDL.LU R15, [R1+0x23e8] ;  /* 0x0023e800010f7983 */ /* 0x000ee80000300800 */
[----:B------:R-:W3:Y:S01]  /*57d00*/  LDL.LU R14, [R1+0x23e4] ;  /* 0x0023e400010e7983 */ /* 0x000ee20000300800 */
[----:B-1----:R-:W-:-:S03]  /*57d10*/  FMUL R0, R4, R11 ;  /* 0x0000000b04007220 */ /* 0x002fc60000400000 */
[----:B------:R-:W3:Y:S01]  /*57d20*/  LDL.LU R11, [R1+0x23e0] ;  /* 0x0023e000010b7983 */ /* 0x000ee20000300800 */
[----:B------:R-:W-:-:S03]  /*57d30*/  FMUL R245, R4, R7 ;  /* 0x0000000704f57220 */ /* 0x000fc60000400000 */
[----:B------:R0:W-:Y:S01]  /*57d40*/  STL [R1+0x90], R243 ;  /* 0x000090f301007387 */ /* 0x0001e20000100800 */
[C---:B------:R-:W-:Y:S01]  /*57d50*/  FMUL R247, R4.reuse, R6 ;  /* 0x0000000604f77220 */ /* 0x040fe20000400000 */
[----:B0-----:R-:W-:Y:S02]  /*57d60*/  FMUL R243, R4, R10 ;  /* 0x0000000a04f37220 */ /* 0x001fe40000400000 */
[----:B------:R-:W3:Y:S04]  /*57d70*/  LDL.LU R10, [R1+0x23dc] ;  /* 0x0023dc00010a7983 */ /* 0x000ee80000300800 */
[----:B------:R0:W-:Y:S04]  /*57d80*/  STL [R1+0x8c], R0 ;  /* 0x00008c0001007387 */ /* 0x0001e80000100800 */
[----:B------:R-:W3:Y:S04]  /*57d90*/  LDL.LU R7, [R1+0x23d8] ;  /* 0x0023d80001077983 */ /* 0x000ee80000300800 */
[----:B------:R-:W3:Y:S01]  /*57da0*/  LDL.LU R6, [R1+0x23d4] ;  /* 0x0023d40001067983 */ /* 0x000ee20000300800 */
[----:B------:R-:W-:Y:S01]  /*57db0*/  FSETP.GEU.AND P3, PT, |R2|, 1.175494350822287508e-38, PT ;  /* 0x008000000200780b */ /* 0x000fe20003f6e200 */
[----:B------:R-:W-:Y:S01]  /*57dc0*/  @!P4 FMUL R250, R250, 16777216 ;  /* 0x4b800000fafac820 */ /* 0x000fe20000400000 */
[----:B------:R-:W-:Y:S01]  /*57dd0*/  @!P4 FMUL R251, R251, 16777216 ;  /* 0x4b800000fbfbc820 */ /* 0x000fe20000400000 */
[----:B------:R-:W-:Y:S01]  /*57de0*/  @P0 FMUL R2, R2, 0.25 ;  /* 0x3e80000002020820 */ /* 0x000fe20000400000 */
[----:B------:R-:W-:Y:S01]  /*57df0*/  @!P4 FMUL R5, R5, 16777216 ;  /* 0x4b8000000505c820 */ /* 0x000fe20000400000 */
[----:B0-----:R-:W-:-:S02]  /*57e00*/  FMUL R0, R4, R250 ;  /* 0x000000fa04007220 */ /* 0x001fc40000400000 */
[----:B------:R-:W3:Y:S04]  /*57e10*/  LDL.LU R250, [R1+0x23d0] ;  /* 0x0023d00001fa7983 */ /* 0x000ee80000300800 */
[----:B------:R0:W-:Y:S02]  /*57e20*/  STL [R1+0x70], R247 ;  /* 0x000070f701007387 */ /* 0x0001e40000100800 */
[----:B------:R-:W-:Y:S01]  /*57e30*/  @!P3 FMUL R2, R2, 16777216 ;  /* 0x4b8000000202b820 */ /* 0x000fe20000400000 */
[C---:B0-----:R-:W-:Y:S02]  /*57e40*/  FMUL R247, R4.reuse, R251 ;  /* 0x000000fb04f77220 */ /* 0x041fe40000400000 */
[----:B------:R-:W3:Y:S04]  /*57e50*/  LDL.LU R251, [R1+0x23cc] ;  /* 0x0023cc0001fb7983 */ /* 0x000ee80000300800 */
[----:B------:R0:W-:Y:S02]  /*57e60*/  STL [R1+0x6c], R0 ;  /* 0x00006c0001007387 */ /* 0x0001e40000100800 */
[----:B0-----:R-:W-:-:S02]  /*57e70*/  FMUL R0, R4, R5 ;  /* 0x0000000504007220 */ /* 0x001fc40000400000 */
[----:B------:R0:W1:Y:S01]  /*57e80*/  MUFU.RCP R5, R2 ;  /* 0x0000000200057308 */ /* 0x0000620000001000 */
[----:B------:R-:W-:-:S04]  /*57e90*/  @!P4 FMUL R221, R221, 16777216 ;  /* 0x4b800000ddddc820 */ /* 0x000fc80000400000 */
[----:B------:R-:W-:Y:S02]  /*57ea0*/  FMUL R221, R4, R221 ;  /* 0x000000dd04dd7220 */ /* 0x000fe40000400000 */
[----:B------:R-:W3:Y:S01]  /*57eb0*/  LDL.LU R4, [R1+0x38] ;  /* 0x0000380001047983 */ /* 0x000ee20000300800 */
[----:B--2---:R-:W-:Y:S01]  /*57ec0*/  @!P3 FMUL R38, R38, 16777216 ;  /* 0x4b8000002626b820 */ /* 0x004fe20000400000 */
[----:B----4-:R-:W-:Y:S01]  /*57ed0*/  @!P3 FMUL R39, R39, 16777216 ;  /* 0x4b8000002727b820 */ /* 0x010fe20000400000 */
[----:B------:R-:W-:Y:S01]  /*57ee0*/  @!P3 FMUL R46, R46, 16777216 ;  /* 0x4b8000002e2eb820 */ /* 0x000fe20000400000 */
[----:B------:R-:W-:Y:S01]  /*57ef0*/  @!P3 FMUL R47, R47, 16777216 ;  /* 0x4b8000002f2fb820 */ /* 0x000fe20000400000 */
[----:B---3--:R-:W-:Y:S01]  /*57f00*/  @!P3 FMUL R31, R31, 16777216 ;  /* 0x4b8000001f1fb820 */ /* 0x008fe20000400000 */
[----:B------:R-:W-:Y:S01]  /*57f10*/  @!P3 FMUL R30, R30, 16777216 ;  /* 0x4b8000001e1eb820 */ /* 0x000fe20000400000 */
[----:B------:R-:W-:Y:S01]  /*57f20*/  @!P3 FMUL R54, R54, 16777216 ;  /* 0x4b8000003636b820 */ /* 0x000fe20000400000 */
[----:B------:R-:W-:Y:S01]  /*57f30*/  @!P3 FMUL R55, R55, 16777216 ;  /* 0x4b8000003737b820 */ /* 0x000fe20000400000 */
[----:B------:R-:W-:Y:S01]  /*57f40*/  @!P3 FMUL R62, R62, 16777216 ;  /* 0x4b8000003e3eb820 */ /* 0x000fe20000400000 */
[----:B------:R-:W-:Y:S01]  /*57f50*/  @!P3 FMUL R63, R63, 16777216 ;  /* 0x4b8000003f3fb820 */ /* 0x000fe20000400000 */
[----:B------:R-:W-:Y:S01]  /*57f60*/  @!P3 FMUL R70, R70, 16777216 ;  /* 0x4b8000004646b820 */ /* 0x000fe20000400000 */
[----:B------:R-:W-:-:S04]  /*57f70*/  @!P3 FMUL R13, R13, 16777216 ;  /* 0x4b8000000d0db820 */ /* 0x000fc80000400000 */
[----:B0-----:R-:W-:Y:S02]  /*57f80*/  IMAD.MOV.U32 R2, RZ, RZ, R13 ;  /* 0x000000ffff027224 */ /* 0x001fe400078e000d */
[----:B------:R-:W2:Y:S02]  /*57f90*/  LDL.LU R13, [R1+0x23c8] ;  /* 0x0023c800010d7983 */ /* 0x000ea40000300800 */
[----:B-1----:R-:W-:Y:S01]  /*57fa0*/  FMUL R2, R5, R2 ;  /* 0x0000000205027220 */ /* 0x002fe20000400000 */
[----:B------:R-:W-:-:S04]  /*57fb0*/  @!P3 FMUL R12, R12, 16777216 ;  /* 0x4b8000000c0cb820 */ /* 0x000fc80000400000 */
[----:B------:R0:W-:Y:S01]  /*57fc0*/  STL [R1+0x3c4], R2 ;  /* 0x0003c40201007387 */ /* 0x0001e20000100800 */
[----:B------:R-:W-:Y:S01]  /*57fd0*/  @!P3 FMUL R9, R9, 16777216 ;  /* 0x4b8000000909b820 */ /* 0x000fe20000400000 */
[----:B------:R-:W-:Y:S01]  /*57fe0*/  @!P3 FMUL R8, R8, 16777216 ;  /* 0x4b8000000808b820 */ /* 0x000fe20000400000 */
[----:B0-----:R-:W-:Y:S01]  /*57ff0*/  FMUL R2, R5, R12 ;  /* 0x0000000c05027220 */ /* 0x001fe20000400000 */
[----:B------:R-:W-:Y:S02]  /*58000*/  @!P3 FMUL R249, R249, 16777216 ;  /* 0x4b800000f9f9b820 */ /* 0x000fe40000400000 */
[C---:B------:R-:W-:Y:S01]  /*58010*/  FMUL R8, R5.reuse, R8 ;  /* 0x0000000805087220 */ /* 0x040fe20000400000 */
[----:B------:R-:W3:Y:S01]  /*58020*/  LDL.LU R12, [R1+0x23c4] ;  /* 0x0023c400010c7983 */ /* 0x000ee20000300800 */
[----:B------:R-:W-:-:S03]  /*58030*/  FMUL R249, R5, R249 ;  /* 0x000000f905f97220 */ /* 0x000fc60000400000 */
[----:B------:R0:W-:Y:S02]  /*58040*/  STL [R1+0x3bc], R2 ;  /* 0x0003bc0201007387 */ /* 0x0001e40000100800 */
[----:B0-----:R-:W-:Y:S02]  /*58050*/  FMUL R2, R5, R9 ;  /* 0x0000000905027220 */ /* 0x001fe40000400000 */
[----:B------:R-:W4:Y:S04]  /*58060*/  LDL.LU R9, [R1+0x23c0] ;  /* 0x0023c00001097983 */ /* 0x000f280000300800 */
[----:B------:R0:W-:Y:S04]  /*58070*/  STL [R1+0x3b0], R8 ;  /* 0x0003b00801007387 */ /* 0x0001e80000100800 */
[----:B0-----:R-:W2:Y:S04]  /*58080*/  LDL.LU R8, [R1+0x23bc] ;  /* 0x0023bc0001087983 */ /* 0x001ea80000300800 */
[----:B------:R0:W-:Y:S01]  /*58090*/  STL [R1+0x3a8], R249 ;  /* 0x0003a8f901007387 */ /* 0x0001e20000100800 */
[----:B------:R-:W-:-:S03]  /*580a0*/  @!P3 FMUL R22, R22, 16777216 ;  /* 0x4b8000001616b820 */ /* 0x000fc60000400000 */
[----:B0-----:R-:W3:Y:S01]  /*580b0*/  LDL.LU R249, [R1+0x23b8] ;  /* 0x0023b80001f97983 */ /* 0x001ee20000300800 */
[----:B------:R-:W-:Y:S01]  /*580c0*/  @!P3 FMUL R23, R23, 16777216 ;  /* 0x4b8000001717b820 */ /* 0x000fe20000400000 */
[----:B------:R-:W-:Y:S01]  /*580d0*/  @!P3 FMUL R71, R71, 16777216 ;  /* 0x4b8000004747b820 */ /* 0x000fe20000400000 */
[----:B------:R-:W-:Y:S01]  /*580e0*/  @!P3 FMUL R15, R15, 16777216 ;  /* 0x4b8000000f0fb820 */ /* 0x000fe20000400000 */
[----:B------:R-:W-:Y:S01]  /*580f0*/  @!P3 FMUL R14, R14, 16777216 ;  /* 0x4b8000000e0eb820 */ /* 0x000fe20000400000 */
[----:B------:R-:W-:Y:S01]  /*58100*/  @!P3 FMUL R6, R6, 16777216 ;  /* 0x4b8000000606b820 */ /* 0x000fe20000400000 */
[----:B------:R-:W-:-:S03]  /*58110*/  @!P3 FMUL R7, R7, 16777216 ;  /* 0x4b8000000707b820 */ /* 0x000fc60000400000 */
[----:B------:R-:W-:-:S05]  /*58120*/  FMUL R6, R5, R6 ;  /* 0x0000000605067220 */ /* 0x000fca0000400000 */
[----:B------:R0:W-:Y:S02]  /*58130*/  STL [R1+0x394], R6 ;  /* 0x0003940601007387 */ /* 0x0001e40000100800 */
[C---:B0-----:R-:W-:Y:S01]  /*58140*/  FMUL R6, R5.reuse, R7 ;  /* 0x0000000705067220 */ /* 0x041fe20000400000 */
[----:B------:R-:W-:-:S04]  /*58150*/  FMUL R7, R5, R14 ;  /* 0x0000000e05077220 */ /* 0x000fc80000400000 */
[----:B------:R0:W-:Y:S04]  /*58160*/  STL [R1+0x390], R6 ;  /* 0x0003900601007387 */ /* 0x0001e80000100800 */
[----:B------:R1:W-:Y:S01]  /*58170*/  STL [R1+0x38c], R7 ;  /* 0x00038c0701007387 */ /* 0x0003e20000100800 */
[C---:B0-----:R-:W-:Y:S01]  /*58180*/  FMUL R6, R5.reuse, R15 ;  /* 0x0000000f05067220 */ /* 0x041fe20000400000 */
[----:B-1----:R-:W-:-:S04]  /*58190*/  FMUL R7, R5, R22 ;  /* 0x0000001605077220 */ /* 0x002fc80000400000 */
        /* <DEDUP_REMOVED lines=20> */
[----:B------:R0:W-:Y:S01]  /*582e0*/  STL [R1+0x190], R6 ;  /* 0x0001900601007387 */ /* 0x0001e20000100800 */
[----:B------:R-:W-:-:S03]  /*582f0*/  @!P3 FMUL R78, R78, 16777216 ;  /* 0x4b8000004e4eb820 */ /* 0x000fc60000400000 */
[----:B------:R1:W-:Y:S01]  /*58300*/  STL [R1+0x18c], R7 ;  /* 0x00018c0701007387 */ /* 0x0003e20000100800 */
[----:B0-----:R-:W-:Y:S01]  /*58310*/  FMUL R6, R5, R63 ;  /* 0x0000003f05067220 */ /* 0x001fe20000400000 */
[----:B------:R-:W-:Y:S01]  /*58320*/  @!P3 FMUL R79, R79, 16777216 ;  /* 0x4b8000004f4fb820 */ /* 0x000fe20000400000 */
[----:B-1----:R-:W-:-:S03]  /*58330*/  FMUL R7, R5, R70 ;  /* 0x0000004605077220 */ /* 0x002fc60000400000 */
        /* <DEDUP_REMOVED lines=21> */
[C---:B0-----:R-:W-:Y:S01]  /*58490*/  FMUL R6, R5.reuse, R95 ;  /* 0x0000005f05067220 */ /* 0x041fe20000400000 */
[----:B-1----:R-:W-:-:S04]  /*584a0*/  FMUL R7, R5, R102 ;  /* 0x0000006605077220 */ /* 0x002fc80000400000 */
[----:B------:R0:W-:Y:S01]  /*584b0*/  STL [R1+0xe4], R6 ;  /* 0x0000e40601007387 */ /* 0x0001e20000100800 */
[----:B------:R-:W-:-:S03]  /*584c0*/  FMUL R14, R5, R110 ;  /* 0x0000006e050e7220 */ /* 0x000fc60000400000 */
[----:B------:R-:W-:Y:S01]  /*584d0*/  STL [R1+0xbc], R7 ;  /* 0x0000bc0701007387 */ /* 0x000fe20000100800 */
[----:B0-----:R-:W-:-:S05]  /*584e0*/  FMUL R6, R5, R103 ;  /* 0x0000006705067220 */ /* 0x001fca0000400000 */
[----:B------:R0:W-:Y:S04]  /*584f0*/  STL [R1+0xa0], R6 ;  /* 0x0000a00601007387 */ /* 0x0001e80000100800 */
[----:B0-----:R-:W3:Y:S04]  /*58500*/  LDL.LU R6, [R1+0x86c] ;  /* 0x00086c0001067983 */ /* 0x001ee80000300800 */
[----:B------:R-:W3:Y:S04]  /*58510*/  LDL.LU R7, [R1+0xfc] ;  /* 0x0000fc0001077983 */ /* 0x000ee80000300800 */
[----:B------:R0:W-:Y:S04]  /*58520*/  STL [R1+0x7c], R14 ;  /* 0x00007c0e01007387 */ /* 0x0001e80000100800 */
[----:B0-----:R-:W3:Y:S04]  /*58530*/  LDL.LU R14, [R1+0xf8] ;  /* 0x0000f800010e7983 */ /* 0x001ee80000300800 */
[----:B------:R-:W3:Y:S04]  /*58540*/  LDL.LU R39, [R1+0xe8] ;  /* 0x0000e80001277983 */ /* 0x000ee80000300800 */
[----:B------:R-:W3:Y:S04]  /*58550*/  LDL.LU R38, [R1+0xe0] ;  /* 0x0000e00001267983 */ /* 0x000ee80000300800 */
[----:B------:R-:W3:Y:S04]  /*58560*/  LDL.LU R15, [R1+0x44] ;  /* 0x00004400010f7983 */ /* 0x000ee80000300800 */
[----:B------:R-:W3:Y:S04]  /*58570*/  LDL.LU R22, [R1+0x3c] ;  /* 0x00003c0001167983 */ /* 0x000ee80000300800 */
[----:B------:R-:W3:Y:S04]  /*58580*/  LDL.LU R31, [R1+0x30] ;  /* 0x00003000011f7983 */ /* 0x000ee80000300800 */
[----:B------:R-:W3:Y:S01]  /*58590*/  LDL.LU R30, [R1+0x2c] ;  /* 0x00002c00011e7983 */ /* 0x000ee20000300800 */
[C---:B------:R-:W-:Y:S01]  /*585a0*/  FSETP.GEU.AND P2, PT, |R3|.reuse, 1.175494350822287508e-38, PT ;  /* 0x008000000300780b */ /* 0x040fe20003f4e200 */
[----:B------:R-:W-:-:S02]  /*585b0*/  @P1 FMUL R3, R3, 0.25 ;  /* 0x3e80000003031820 */ /* 0x000fc40000400000 */
[----:B------:R-:W3:Y:S10]  /*585c0*/  LDL.LU R23, [R1+0x20] ;  /* 0x0000200001177983 */ /* 0x000ef40000300800 */
[----:B------:R-:W-:-:S06]  /*585d0*/  @!P2 FMUL R3, R3, 16777216 ;  /* 0x4b8000000303a820 */ /* 0x000fcc0000400000 */
[----:B------:R-:W0:Y:S01]  /*585e0*/  MUFU.RCP R3, R3 ;  /* 0x0000000300037308 */ /* 0x000e220000001000 */
[----:B--2---:R-:W-:Y:S01]  /*585f0*/  @!P2 FMUL R8, R8, 16777216 ;  /* 0x4b8000000808a820 */ /* 0x004fe20000400000 */
[----:B----4-:R-:W-:Y:S01]  /*58600*/  @!P2 FMUL R9, R9, 16777216 ;  /* 0x4b8000000909a820 */ /* 0x010fe20000400000 */
        /* <DEDUP_REMOVED lines=119> */
[C---:B------:R-:W-:Y:S01]  /*58d80*/  FMUL R244, R5.reuse, R244 ;  /* 0x000000f405f47220 */ /* 0x040fe20000400000 */
        /* <DEDUP_REMOVED lines=61> */
[----:B------:R-:W-:Y:S01]  /*59160*/  FMUL R175, R5, R175 ;  /* 0x000000af05af7220 */ /* 0x000fe20000400000 */
[----:B---3--:R-:W-:Y:S01]  /*59170*/  @!P2 FMUL R39, R39, 16777216 ;  /* 0x4b8000002727a820 */ /* 0x008fe20000400000 */
[----:B------:R-:W-:-:S03]  /*59180*/  @!P2 FMUL R38, R38, 16777216 ;  /* 0x4b8000002626a820 */ /* 0x000fc60000400000 */
[C---:B0-----:R-:W-:Y:S01]  /*59190*/  FMUL R39, R3.reuse, R39 ;  /* 0x0000002703277220 */ /* 0x041fe20000400000 */
[----:B------:R-:W-:Y:S01]  /*591a0*/  FMUL R38, R3, R38 ;  /* 0x0000002603267220 */ /* 0x000fe20000400000 */
[----:B------:R-:W-:Y:S01]  /*591b0*/  @!P2 FMUL R31, R31, 16777216 ;  /* 0x4b8000001f1fa820 */ /* 0x000fe20000400000 */
[----:B------:R-:W-:-:S03]  /*591c0*/  @!P2 FMUL R30, R30, 16777216 ;  /* 0x4b8000001e1ea820 */ /* 0x000fc60000400000 */
[C---:B------:R-:W-:Y:S01]  /*591d0*/  FMUL R31, R3.reuse, R31 ;  /* 0x0000001f031f7220 */ /* 0x040fe20000400000 */
[----:B------:R-:W-:Y:S01]  /*591e0*/  STL [R1+0xfc], R39 ;  /* 0x0000fc2701007387 */ /* 0x000fe20000100800 */
[----:B------:R-:W-:-:S03]  /*591f0*/  FMUL R30, R3, R30 ;  /* 0x0000001e031e7220 */ /* 0x000fc60000400000 */
[----:B------:R-:W-:Y:S04]  /*59200*/  STL [R1+0xf8], R38 ;  /* 0x0000f82601007387 */ /* 0x000fe80000100800 */
[----:B------:R-:W-:Y:S04]  /*59210*/  STL [R1+0xe8], R31 ;  /* 0x0000e81f01007387 */ /* 0x000fe80000100800 */
[----:B------:R0:W-:Y:S02]  /*59220*/  STL [R1+0xe0], R30 ;  /* 0x0000e01e01007387 */ /* 0x0001e40000100800 */
[C---:B0-----:R-:W-:Y:S01]  /*59230*/  FMUL R30, R3.reuse, R8 ;  /* 0x00000008031e7220 */ /* 0x041fe20000400000 */
[C---:B------:R-:W-:Y:S01]  /*59240*/  FMUL R8, R3.reuse, R9 ;  /* 0x0000000903087220 */ /* 0x040fe20000400000 */
[----:B------:R-:W-:-:S03]  /*59250*/  FMUL R9, R3, R16 ;  /* 0x0000001003097220 */ /* 0x000fc60000400000 */
[----:B------:R-:W-:Y:S04]  /*59260*/  STL [R1+0xdc], R30 ;  /* 0x0000dc1e01007387 */ /* 0x000fe80000100800 */
        /* <DEDUP_REMOVED lines=29> */
[----:B------:R-:W2:Y:S01]  /*59440*/  LDL.LU R48, [R1+0x178] ;  /* 0x0001780001307983 */ /* 0x000ea20000300800 */
[----:B0-----:R-:W-:-:S03]  /*59450*/  FMUL R8, R3, R73 ;  /* 0x0000004903087220 */ /* 0x001fc60000400000 */
[----:B------:R-:W-:Y:S04]  /*59460*/  STL [R1+0x24], R9 ;  /* 0x0000240901007387 */ /* 0x000fe80000100800 */
[----:B------:R-:W2:Y:S04]  /*59470*/  LDL.LU R102, [R1+0x194] ;  /* 0x0001940001667983 */ /* 0x000ea80000300800 */
[----:B------:R0:W-:Y:S04]  /*59480*/  STL [R1+0x20], R8 ;  /* 0x0000200801007387 */ /* 0x0001e80000100800 */
[----:B------:R-:W3:Y:S04]  /*59490*/  LDL.LU R63, [R1+0x210] ;  /* 0x00021000013f7983 */ /* 0x000ee80000300800 */
[----:B------:R-:W4:Y:S04]  /*594a0*/  LDL.LU R73, [R1+0x22c] ;  /* 0x00022c0001497983 */ /* 0x000f280000300800 */
[----:B------:R-:W4:Y:S04]  /*594b0*/  LDL.LU R72, [R1+0x230] ;  /* 0x0002300001487983 */ /* 0x000f280000300800 */
[----:B------:R-:W4:Y:S04]  /*594c0*/  LDL.LU R65, [R1+0x23c] ;  /* 0x00023c0001417983 */ /* 0x000f280000300800 */
[----:B------:R-:W4:Y:S01]  /*594d0*/  LDL.LU R64, [R1+0x240] ;  /* 0x0002400001407983 */ /* 0x000f220000300800 */
[----:B------:R-:W-:-:S03]  /*594e0*/  FMUL R178, R5, R178 ;  /* 0x000000b205b27220 */ /* 0x000fc60000400000 */
[----:B------:R-:W4:Y:S01]  /*594f0*/  LDL.LU R49, [R1+0x24c] ;  /* 0x00024c0001317983 */ /* 0x000f220000300800 */
[C---:B------:R-:W-:Y:S01]  /*59500*/  FMUL R179, R5.reuse, R179 ;  /* 0x000000b305b37220 */ /* 0x040fe20000400000 */
[C---:B------:R-:W-:Y:S02]  /*59510*/  FMUL R182, R5.reuse, R182 ;  /* 0x000000b605b67220 */ /* 0x040fe40000400000 */
[----:B------:R-:W4:Y:S01]  /*59520*/  LDL.LU R119, [R1+0x250] ;  /* 0x0002500001777983 */ /* 0x000f220000300800 */
[C---:B------:R-:W-:Y:S01]  /*59530*/  FMUL R184, R5.reuse, R184 ;  /* 0x000000b805b87220 */ /* 0x040fe20000400000 */
[C---:B------:R-:W-:Y:S01]  /*59540*/  FMUL R187, R5.reuse, R187 ;  /* 0x000000bb05bb7220 */ /* 0x040fe20000400000 */
[C---:B------:R-:W-:Y:S01]  /*59550*/  FMUL R188, R5.reuse, R188 ;  /* 0x000000bc05bc7220 */ /* 0x040fe20000400000 */
[----:B------:R-:W4:Y:S01]  /*59560*/  LDL.LU R118, [R1+0x25c] ;  /* 0x00025c0001767983 */ /* 0x000f220000300800 */
        /* <DEDUP_REMOVED lines=24> */
[----:B------:R-:W-:Y:S01]  /*596f0*/  @!P2 FMUL R89, R89, 16777216 ;  /* 0x4b8000005959a820 */ /* 0x000fe20000400000 */
[----:B------:R-:W4:Y:S01]  /*59700*/  LDL.LU R62, [R1+0x260] ;  /* 0x00026000013e7983 */ /* 0x000f220000300800 */
[----:B------:R-:W-:Y:S01]  /*59710*/  FMUL R5, R5, R241 ;  /* 0x000000f105057220 */ /* 0x000fe20000400000 */
[----:B------:R-:W-:Y:S01]  /*59720*/  @!P2 FMUL R100, R100, 16777216 ;  /* 0x4b8000006464a820 */ /* 0x000fe20000400000 */
[----:B------:R-:W-:Y:S01]  /*59730*/  @!P2 FMUL R108, R108, 16777216 ;  /* 0x4b8000006c6ca820 */ /* 0x000fe20000400000 */
[----:B------:R-:W4:Y:S01]  /*59740*/  LDL.LU R111, [R1+0x26c] ;  /* 0x00026c00016f7983 */ /* 0x000f220000300800 */
[C---:B------:R-:W-:Y:S01]  /*59750*/  FMUL R241, R3.reuse, R80 ;  /* 0x0000005003f17220 */ /* 0x040fe20000400000 */
[----:B------:R-:W-:Y:S01]  /*59760*/  @!P2 FMUL R116, R116, 16777216 ;  /* 0x4b8000007474a820 */ /* 0x000fe20000400000 */
[C---:B------:R-:W-:Y:S01]  /*59770*/  FMUL R143, R3.reuse, R81 ;  /* 0x00000051038f7220 */ /* 0x040fe20000400000 */
[----:B------:R-:W4:Y:S01]  /*59780*/  LDL.LU R110, [R1+0x270] ;  /* 0x00027000016e7983 */ /* 0x000f220000300800 */
[C---:B------:R-:W-:Y:S01]  /*59790*/  FMUL R31, R3.reuse, R223 ;  /* 0x000000df031f7220 */ /* 0x040fe20000400000 */
[C---:B------:R-:W-:Y:S01]  /*597a0*/  FMUL R41, R3.reuse, R224 ;  /* 0x000000e003297220 */ /* 0x040fe20000400000 */
[----:B------:R-:W-:Y:S01]  /*597b0*/  @!P2 FMUL R124, R124, 16777216 ;  /* 0x4b8000007c7ca820 */ /* 0x000fe20000400000 */
[----:B------:R-:W4:Y:S01]  /*597c0*/  LDL.LU R80, [R1+0x220] ;  /* 0x0002200001507983 */ /* 0x000f220000300800 */
[C---:B------:R-:W-:Y:S01]  /*597d0*/  FMUL R134, R3.reuse, R88 ;  /* 0x0000005803867220 */ /* 0x040fe20000400000 */
[----:B------:R-:W-:Y:S01]  /*597e0*/  @!P2 FMUL R148, R148, 16777216 ;  /* 0x4b8000009494a820 */ /* 0x000fe20000400000 */
[----:B------:R-:W-:Y:S01]  /*597f0*/  FMUL R127, R3, R89 ;  /* 0x00000059037f7220 */ /* 0x000fe20000400000 */
[----:B------:R-:W4:Y:S01]  /*59800*/  LDL.LU R81, [R1+0x21c] ;  /* 0x00021c0001517983 */ /* 0x000f220000300800 */
[----:B------:R-:W-:Y:S01]  /*59810*/  @!P2 FMUL R12, R12, 16777216 ;  /* 0x4b8000000c0ca820 */ /* 0x000fe20000400000 */
[----:B------:R-:W-:Y:S01]  /*59820*/  @!P2 FMUL R13, R13, 16777216 ;  /* 0x4b8000000d0da820 */ /* 0x000fe20000400000 */
[C---:B------:R-:W-:Y:S01]  /*59830*/  FMUL R33, R3.reuse, R100 ;  /* 0x0000006403217220 */ /* 0x040fe20000400000 */
[----:B------:R-:W3:Y:S01]  /*59840*/  LDL.LU R88, [R1+0x20c] ;  /* 0x00020c0001587983 */ /* 0x000ee20000300800 */
[----:B------:R-:W-:Y:S01]  /*59850*/  @!P2 FMUL R180, R180, 16777216 ;  /* 0x4b800000b4b4a820 */ /* 0x000fe20000400000 */
[----:B------:R-:W-:-:S02]  /*59860*/  FMUL R32, R3, R108 ;  /* 0x0000006c03207220 */ /* 0x000fc40000400000 */
[----:B------:R-:W4:Y:S01]  /*59870*/  LDL.LU R89, [R1+0x200] ;  /* 0x0002000001597983 */ /* 0x000f220000300800 */
[----:B------:R-:W-:Y:S01]  /*59880*/  FMUL R17, R3, R116 ;  /* 0x0000007403117220 */ /* 0x000fe20000400000 */
[----:B------:R-:W-:Y:S02]  /*59890*/  F2FP.SATFINITE.E4M3.F32.PACK_AB_MERGE_C R31, R31, R41, RZ ;  /* 0x000000291f1f723e */ /* 0x000fe400048070ff */
[----:B------:R-:W4:Y:S01]  /*598a0*/  LDL.LU R100, [R1+0x1f8] ;  /* 0x0001f80001647983 */ /* 0x000f220000300800 */
[----:B------:R-:W-:Y:S01]  /*598b0*/  FMUL R16, R3, R124 ;  /* 0x0000007c03107220 */ /* 0x000fe20000400000 */
[----:B------:R-:W-:Y:S02]  /*598c0*/  F2FP.SATFINITE.E4M3.F32.PACK_AB_MERGE_C R41, R187, R188, RZ ;  /* 0x000000bcbb29723e */ /* 0x000fe400048070ff */
[----:B------:R-:W4:Y:S01]  /*598d0*/  LDL.LU R108, [R1+0x1c4] ;  /* 0x0001c400016c7983 */ /* 0x000f220000300800 */
[----:B------:R-:W-:Y:S01]  /*598e0*/  @!P2 FMUL R197, R197, 16777216 ;  /* 0x4b800000c5c5a820 */ /* 0x000fe20000400000 */
[C---:B------:R-:W-:Y:S01]  /*598f0*/  FMUL R12, R3.reuse, R12 ;  /* 0x0000000c030c7220 */ /* 0x040fe20000400000 */
[C---:B------:R-:W-:Y:S01]  /*59900*/  FMUL R13, R3.reuse, R13 ;  /* 0x0000000d030d7220 */ /* 0x040fe20000400000 */
[----:B------:R-:W4:Y:S01]  /*59910*/  LDL.LU R116, [R1+0x1b8] ;  /* 0x0001b80001747983 */ /* 0x000f220000300800 */
[C---:B------:R-:W-:Y:S01]  /*59920*/  FMUL R56, R3.reuse, R148 ;  /* 0x0000009403387220 */ /* 0x040fe20000400000 */
[----:B------:R-:W-:Y:S01]  /*59930*/  F2FP.SATFINITE.E4M3.F32.PACK_AB_MERGE_C R188, R10, R11, RZ ;  /* 0x0000000b0abc723e */ /* 0x000fe200048070ff */
[----:B------:R-:W-:Y:S01]  /*59940*/  FMUL R46, R3, R180 ;  /* 0x000000b4032e7220 */ /* 0x000fe20000400000 */
[----:B------:R-:W4:Y:S01]  /*59950*/  LDL.LU R124, [R1+0x154] ;  /* 0x00015400017c7983 */ /* 0x000f220000300800 */
[----:B------:R-:W-:-:S02]  /*59960*/  F2FP.SATFINITE.E4M3.F32.PACK_AB_MERGE_C R10, R183, R220, RZ ;  /* 0x000000dcb70a723e */ /* 0x000fc400048070ff */
[----:B------:R-:W-:Y:S01]  /*59970*/  F2FP.SATFINITE.E4M3.F32.PACK_AB_MERGE_C R180, R4, R2, RZ ;  /* 0x0000000204b4723e */ /* 0x000fe200048070ff */
[----:B------:R-:W4:Y:S01]  /*59980*/  LDL.LU R148, [R1+0x138] ;  /* 0x0001380001947983 */ /* 0x000f220000300800 */
[----:B------:R-:W-:Y:S01]  /*59990*/  F2FP.SATFINITE.E4M3.F32.PACK_AB_MERGE_C R2, R247, R0, RZ ;  /* 0x00000000f702723e */ /* 0x000fe200048070ff */
[----:B------:R-:W-:Y:S02]  /*599a0*/  FMUL R38, R3, R197 ;  /* 0x000000c503267220 */ /* 0x000fe40000400000 */
[----:B------:R-:W4:Y:S01]  /*599b0*/  LDL.LU R220, [R1+0x23b4] ;  /* 0x0023b40001dc7983 */ /* 0x000f220000300800 */
[----:B------:R-:W-:-:S03]  /*599c0*/  F2FP.SATFINITE.E4M3.F32.PACK_AB_MERGE_C R197, R12, R13, RZ ;  /* 0x0000000d0cc5723e */ /* 0x000fc600048070ff */
[----:B------:R-:W4:Y:S01]  /*599d0*/  LDL.LU R183, [R1+0x23b0] ;  /* 0x0023b00001b77983 */ /* 0x000f220000300800 */
[----:B------:R-:W-:-:S03]  /*599e0*/  F2FP.SATFINITE.E4M3.F32.PACK_AB_MERGE_C R13, R243, R245, RZ ;  /* 0x000000f5f30d723e */ /* 0x000fc600048070ff */
[----:B------:R-:W4:Y:S01]  /*599f0*/  LDL.LU R0, [R1+0x23ac] ;  /* 0x0023ac0001007983 */ /* 0x000f220000300800 */
[----:B------:R-:W-:-:S03]  /*59a00*/  F2FP.SATFINITE.E4M3.F32.PACK_AB_MERGE_C R12, R252, R248, RZ ;  /* 0x000000f8fc0c723e */ /* 0x000fc600048070ff */
[----:B------:R-:W4:Y:S04]  /*59a10*/  LDL.LU R247, [R1+0x23a8] ;  /* 0x0023a80001f77983 */ /* 0x000f280000300800 */
[----:B------:R-:W4:Y:S04]  /*59a20*/  LDL.LU R103, [R1+0x278] ;  /* 0x0002780001677983 */ /* 0x000f280000300800 */
[----:B------:R-:W4:Y:S04]  /*59a30*/  LDL.LU R245, [R1+0x23a4] ;  /* 0x0023a40001f57983 */ /* 0x000f280000300800 */
[----:B------:R-:W4:Y:S04]  /*59a40*/  LDL.LU R243, [R1+0x23a0] ;  /* 0x0023a00001f37983 */ /* 0x000f280000300800 */
[----:B------:R-:W4:Y:S01]  /*59a50*/  LDL.LU R248, [R1+0x239c] ;  /* 0x00239c0001f87983 */ /* 0x000f220000300800 */
        /* <DEDUP_REMOVED lines=16> */
[----:B------:R-:W4:Y:S01]  /*59b60*/  LDL.LU R252, [R1+0x2398] ;  /* 0x0023980001fc7983 */ /* 0x000f220000300800 */
[C---:B------:R-:W-:Y:S01]  /*59b70*/  FMUL R44, R3.reuse, R44 ;  /* 0x0000002c032c7220 */ /* 0x040fe20000400000 */
[C---:B------:R-:W-:Y:S01]  /*59b80*/  FMUL R45, R3.reuse, R45 ;  /* 0x0000002d032d7220 */ /* 0x040fe20000400000 */
[----:B------:R-:W-:Y:S01]  /*59b90*/  F2FP.SATFINITE.E4M3.F32.PACK_AB_MERGE_C R189, R26, R27, RZ ;  /* 0x0000001b1abd723e */ /* 0x000fe200048070ff */
[C---:B------:R-:W-:Y:S01]  /*59ba0*/  FMUL R55, R3.reuse, R172 ;  /* 0x000000ac03377220 */ /* 0x040fe20000400000 */
[----:B------:R-:W-:Y:S01]  /*59bb0*/  FMUL R190, R3, R190 ;  /* 0x000000be03be7220 */ /* 0x000fe20000400000 */
[----:B------:R-:W-:-:S02]  /*59bc0*/  F2FP.SATFINITE.E4M3.F32.PACK_AB_MERGE_C R172, R36, R37, RZ ;  /* 0x0000002524ac723e */ /* 0x000fc400048070ff */
[----:B------:R-:W-:Y:S02]  /*59bd0*/  F2FP.SATFINITE.E4M3.F32.PACK_AB_MERGE_C R38, R38, R198, RZ ;  /* 0x000000c62626723e */ /* 0x000fe400048070ff */
[----:B------:R-:W-:Y:S02]  /*59be0*/  F2FP.SATFINITE.E4M3.F32.PACK_AB_MERGE_C R198, R44, R45, RZ ;  /* 0x0000002d2cc6723e */ /* 0x000fe400048070ff */
[----:B------:R-:W-:Y:S02]  /*59bf0*/  F2FP.SATFINITE.E4M3.F32.PACK_AB_MERGE_C R40, R40, R190, RZ ;  /* 0x000000be2828723e */ /* 0x000fe400048070ff */
[----:B------:R-:W-:Y:S02]  /*59c00*/  F2FP.SATFINITE.E4M3.F32.PACK_AB_MERGE_C R190, R42, R43, RZ ;  /* 0x0000002b2abe723e */ /* 0x000fe400048070ff */
[----:B--2---:R-:W-:Y:S02]  /*59c10*/  F2FP.SATFINITE.E4M3.F32.PACK_AB_MERGE_C R235, R102, R48, RZ ;  /* 0x0000003066eb723e */ /* 0x004fe400048070ff */
[----:B------:R-:W2:Y:S04]  /*59c20*/  LDL.LU R48, [R1+0x284] ;  /* 0x0002840001307983 */ /* 0x000ea80000300800 */
[----:B------:R-:W2:Y:S01]  /*59c30*/  LDL.LU R102, [R1+0x288] ;  /* 0x0002880001667983 */ /* 0x000ea20000300800 */
[----:B---3--:R-:W-:-:S02]  /*59c40*/  F2FP.SATFINITE.E4M3.F32.PACK_AB_MERGE_C R36, R63, R88, RZ ;  /* 0x000000583f24723e */ /* 0x008fc400048070ff */
[----:B----4-:R-:W-:Y:S02]  /*59c50*/  F2FP.SATFINITE.E4M3.F32.PACK_AB_MERGE_C R26, R220, R246, RZ ;  /* 0x000000f6dc1a723e */ /* 0x010fe400048070ff */
[----:B------:R-:W3:Y:S04]  /*59c60*/  LDL.LU R246, [R1+0x2394] ;  /* 0x0023940001f67983 */ /* 0x000ee80000300800 */
[----:B------:R-:W4:Y:S01]  /*59c70*/  LDL.LU R220, [R1+0x2390] ;  /* 0x0023900001dc7983 */ /* 0x000f220000300800 */
[----:B------:R-:W-:-:S03]  /*59c80*/  F2FP.SATFINITE.E4M3.F32.PACK_AB_MERGE_C R37, R0, R183, RZ ;  /* 0x000000b70025723e */ /* 0x000fc600048070ff */
[----:B------:R-:W4:Y:S04]  /*59c90*/  LDL.LU R183, [R1+0x238c] ;  /* 0x00238c0001b77983 */ /* 0x000f280000300800 */
[----:B------:R-:W2:Y:S04]  /*59ca0*/  LDL.LU R0, [R1+0x2388] ;  /* 0x0023880001007983 */ /* 0x000ea80000300800 */
[----:B------:R-:W2:Y:S01]  /*59cb0*/  LDL.LU R63, [R1+0x28c] ;  /* 0x00028c00013f7983 */ /* 0x000ea20000300800 */
[----:B------:R-:W-:-:S03]  /*59cc0*/  F2FP.SATFINITE.E4M3.F32.PACK_AB_MERGE_C R45, R245, R247, RZ ;  /* 0x000000f7f52d723e */ /* 0x000fc600048070ff */
[----:B------:R-:W2:Y:S04]  /*59cd0*/  LDL.LU R247, [R1+0x2384] ;  /* 0x0023840001f77983 */ /* 0x000ea80000300800 */
[----:B------:R-:W2:Y:S01]  /*59ce0*/  LDL.LU R245, [R1+0x2380] ;  /* 0x0023800001f57983 */ /* 0x000ea20000300800 */
[----:B------:R-:W-:-:S03]  /*59cf0*/  F2FP.SATFINITE.E4M3.F32.PACK_AB_MERGE_C R42, R248, R243, RZ ;  /* 0x000000f3f82a723e */ /* 0x000fc600048070ff */
[----:B------:R-:W2:Y:S01]  /*59d00*/  LDL.LU R243, [R1+0x237c] ;  /* 0x00237c0001f37983 */ /* 0x000ea20000300800 */
[----:B------:R-:W-:Y:S01]  /*59d10*/  @!P2 FMUL R60, R60, 16777216 ;  /* 0x4b8000003c3ca820 */ /* 0x000fe20000400000 */
[----:B------:R-:W-:Y:S01]  /*59d20*/  @!P2 FMUL R61, R61, 16777216 ;  /* 0x4b8000003d3da820 */ /* 0x000fe20000400000 */
[----:B------:R-:W-:Y:S01]  /*59d30*/  @!P2 FMUL R173, R173, 16777216 ;  /* 0x4b800000adada820 */ /* 0x000fe20000400000 */
[----:B------:R-:W-:Y:S01]  /*59d40*/  @!P2 FMUL R52, R52, 16777216 ;  /* 0x4b8000003434a820 */ /* 0x000fe20000400000 */
[----:B------:R-:W-:Y:S01]  /*59d50*/  @!P2 FMUL R53, R53, 16777216 ;  /* 0x4b8000003535a820 */ /* 0x000fe20000400000 */
[C---:B------:R-:W-:Y:S01]  /*59d60*/  FMUL R60, R3.reuse, R60 ;  /* 0x0000003c033c7220 */ /* 0x040fe20000400000 */
[----:B------:R-:W-:Y:S01]  /*59d70*/  FMUL R61, R3, R61 ;  /* 0x0000003d033d7220 */ /* 0x000fe20000400000 */
[----:B------:R-:W-:Y:S01]  /*59d80*/  @!P2 FMUL R181, R181, 16777216 ;  /* 0x4b800000b5b5a820 */ /* 0x000fe20000400000 */
[C---:B------:R-:W-:Y:S01]  /*59d90*/  FMUL R173, R3.reuse, R173 ;  /* 0x000000ad03ad7220 */ /* 0x040fe20000400000 */
[C---:B------:R-:W-:Y:S01]  /*59da0*/  FMUL R52, R3.reuse, R52 ;  /* 0x0000003403347220 */ /* 0x040fe20000400000 */
[C---:B------:R-:W-:Y:S01]  /*59db0*/  FMUL R53, R3.reuse, R53 ;  /* 0x0000003503357220 */ /* 0x040fe20000400000 */
[----:B------:R-:W-:Y:S01]  /*59dc0*/  FMUL R181, R3, R181 ;  /* 0x000000b503b57220 */ /* 0x000fe20000400000 */
[----:B------:R-:W-:Y:S01]  /*59dd0*/  F2FP.SATFINITE.E4M3.F32.PACK_AB_MERGE_C R187, R60, R61, RZ ;  /* 0x0000003d3cbb723e */ /* 0x000fe200048070ff */
[----:B------:R-:W2:Y:S01]  /*59de0*/  LDL.LU R248, [R1+0x2378] ;  /* 0x0023780001f87983 */ /* 0x000ea20000300800 */
[----:B------:R-:W-:-:S02]  /*59df0*/  F2FP.SATFINITE.E4M3.F32.PACK_AB_MERGE_C R55, R55, R173, RZ ;  /* 0x000000ad3737723e */ /* 0x000fc400048070ff */
[----:B------:R-:W-:Y:S02]  /*59e00*/  F2FP.SATFINITE.E4M3.F32.PACK_AB_MERGE_C R173, R52, R53, RZ ;  /* 0x0000003534ad723e */ /* 0x000fe400048070ff */
[----:B------:R-:W-:Y:S02]  /*59e10*/  F2FP.SATFINITE.E4M3.F32.PACK_AB_MERGE_C R46, R46, R181, RZ ;  /* 0x000000b52e2e723e */ /* 0x000fe400048070ff */
[----:B------:R-:W-:Y:S02]  /*59e20*/  F2FP.SATFINITE.E4M3.F32.PACK_AB_MERGE_C R181, R58, R59, RZ ;  /* 0x0000003b3ab5723e */ /* 0x000fe400048070ff */
[----:B---3--:R-:W-:Y:S02]  /*59e30*/  F2FP.SATFINITE.E4M3.F32.PACK_AB_MERGE_C R60, R246, R252, RZ ;  /* 0x000000fcf63c723e */ /* 0x008fe400048070ff */
[----:B------:R-:W3:Y:S04]  /*59e40*/  LDL.LU R252, [R1+0x2374] ;  /* 0x0023740001fc7983 */ /* 0x000ee80000300800 */
[----:B------:R-:W3:Y:S01]  /*59e50*/  LDL.LU R246, [R1+0x2370] ;  /* 0x0023700001f67983 */ /* 0x000ee20000300800 */
[----:B----4-:R-:W-:-:S03]  /*59e60*/  F2FP.SATFINITE.E4M3.F32.PACK_AB_MERGE_C R53, R183, R220, RZ ;  /* 0x000000dcb735723e */ /* 0x010fc600048070ff */
[----:B------:R-:W4:Y:S04]  /*59e70*/  LDL.LU R220, [R1+0x236c] ;  /* 0x00236c0001dc7983 */ /* 0x000f280000300800 */
[----:B------:R-:W4:Y:S01]  /*59e80*/  LDL.LU R183, [R1+0x2368] ;  /* 0x0023680001b77983 */ /* 0x000f220000300800 */
[----:B--2---:R-:W-:-:S03]  /*59e90*/  F2FP.SATFINITE.E4M3.F32.PACK_AB_MERGE_C R52, R247, R0, RZ ;  /* 0x00000000f734723e */ /* 0x004fc600048070ff */
[----:B------:R-:W2:Y:S04]  /*59ea0*/  LDL.LU R0, [R1+0x2364] ;  /* 0x0023640001007983 */ /* 0x000ea80000300800 */
[----:B------:R-:W2:Y:S01]  /*59eb0*/  LDL.LU R247, [R1+0x2360] ;  /* 0x0023600001f77983 */ /* 0x000ea20000300800 */
[----:B------:R-:W-:-:S03]  /*59ec0*/  F2FP.SATFINITE.E4M3.F32.PACK_AB_MERGE_C R59, R243, R245, RZ ;  /* 0x000000f5f33b723e */ /* 0x000fc600048070ff */
[----:B------:R-:W4:Y:S01]  /*59ed0*/  LDL.LU R245, [R1+0x235c] ;  /* 0x00235c0001f57983 */ /* 0x000f220000300800 */
[----:B------:R-:W-:Y:S01]  /*59ee0*/  @!P2 FMUL R7, R7, 16777216 ;  /* 0x4b8000000707a820 */ /* 0x000fe20000400000 */
[----:B------:R-:W-:Y:S01]  /*59ef0*/  @!P2 FMUL R14, R14, 16777216 ;  /* 0x4b8000000e0ea820 */ /* 0x000fe20000400000 */
[----:B------:R-:W-:Y:S01]  /*59f00*/  @!P2 FMUL R164, R164, 16777216 ;  /* 0x4b800000a4a4a820 */ /* 0x000fe20000400000 */
[----:B------:R-:W-:Y:S01]  /*59f10*/  F2FP.SATFINITE.E4M3.F32.PACK_AB_MERGE_C R178, R178, R179, RZ ;  /* 0x000000b3b2b2723e */ /* 0x000fe200048070ff */
[C---:B------:R-:W-:Y:S01]  /*59f20*/  FMUL R7, R3.reuse, R7 ;  /* 0x0000000703077220 */ /* 0x040fe20000400000 */
[C---:B------:R-:W-:Y:S01]  /*59f30*/  FMUL R14, R3.reuse, R14 ;  /* 0x0000000e030e7220 */ /* 0x040fe20000400000 */
[----:B------:R-:W-:Y:S01]  /*59f40*/  FMUL R54, R3, R164 ;  /* 0x000000a403367220 */ /* 0x000fe20000400000 */
[----:B------:R-:W2:Y:S01]  /*59f50*/  LDL.LU R243, [R1+0x2358] ;  /* 0x0023580001f37983 */ /* 0x000ea20000300800 */
[----:B------:R-:W-:Y:S02]  /*59f60*/  F2FP.SATFINITE.E4M3.F32.PACK_AB_MERGE_C R170, R170, R171, RZ ;  /* 0x000000abaaaa723e */ /* 0x000fe400048070ff */
[----:B------:R-:W-:-:S02]  /*59f70*/  F2FP.SATFINITE.E4M3.F32.PACK_AB_MERGE_C R164, R7, R14, RZ ;  /* 0x0000000e07a4723e */ /* 0x000fc400048070ff */
[----:B------:R-:W-:Y:S02]  /*59f80*/  F2FP.SATFINITE.E4M3.F32.PACK_AB_MERGE_C R7, R124, R148, RZ ;  /* 0x000000947c07723e */ /* 0x000fe400048070ff */
[----:B------:R-:W-:Y:S01]  /*59f90*/  F2FP.SATFINITE.E4M3.F32.PACK_AB_MERGE_C R179, R119, R49, RZ ;  /* 0x0000003177b3723e */ /* 0x000fe200048070ff */
[----:B------:R-:W2:Y:S01]  /*59fa0*/  LDL.LU R148, [R1+0x294] ;  /* 0x0002940001947983 */ /* 0x000ea20000300800 */
[----:B------:R-:W-:Y:S02]  /*59fb0*/  F2FP.SATFINITE.E4M3.F32.PACK_AB_MERGE_C R171, R62, R118, RZ ;  /* 0x000000763eab723e */ /* 0x000fe400048070ff */
[----:B------:R-:W-:Y:S01]  /*59fc0*/  F2FP.SATFINITE.E4M3.F32.PACK_AB_MERGE_C R162, R162, R163, RZ ;  /* 0x000000a3a2a2723e */ /* 0x000fe200048070ff */
[----:B------:R-:W2:Y:S01]  /*59fd0*/  LDL.LU R119, [R1+0x29c] ;  /* 0x00029c0001777983 */ /* 0x000ea20000300800 */
[----:B------:R-:W-:-:S03]  /*59fe0*/  F2FP.SATFINITE.E4M3.F32.PACK_AB_MERGE_C R163, R110, R111, RZ ;  /* 0x0000006f6ea3723e */ /* 0x000fc600048070ff */
[----:B------:R-:W2:Y:S01]  /*59ff0*/  LDL.LU R62, [R1+0x2a0] ;  /* 0x0002a000013e7983 */ /* 0x000ea20000300800 */
[----:B------:R-:W-:-:S03]  /*5a000*/  F2FP.SATFINITE.E4M3.F32.PACK_AB_MERGE_C R154, R154, R155, RZ ;  /* 0x0000009b9a9a723e */ /* 0x000fc600048070ff */
[----:B------:R-:W2:Y:S04]  /*5a010*/  LDL.LU R118, [R1+0x2a4] ;  /* 0x0002a40001767983 */ /* 0x000ea80000300800 */
[----:B------:R-:W2:Y:S01]  /*5a020*/  LDL.LU R110, [R1+0x2a8] ;  /* 0x0002a800016e7983 */ /* 0x000ea20000300800 */
[----:B---3--:R-:W-:-:S03]  /*5a030*/  F2FP.SATFINITE.E4M3.F32.PACK_AB_MERGE_C R58, R252, R248, RZ ;  /* 0x000000f8fc3a723e */ /* 0x008fc600048070ff */
[----:B------:R-:W3:Y:S04]  /*5a040*/  LDL.LU R248, [R1+0x2354] ;  /* 0x0023540001f87983 */ /* 0x000ee80000300800 */
[----:B------:R-:W3:Y:S01]  /*5a050*/  LDL.LU R252, [R1+0x2350] ;  /* 0x0023500001fc7983 */ /* 0x000ee20000300800 */
[----:B----4-:R-:W-:-:S03]  /*5a060*/  F2FP.SATFINITE.E4M3.F32.PACK_AB_MERGE_C R155, R245, R103, RZ ;  /* 0x00000067f59b723e */ /* 0x010fc600048070ff */
[----:B------:R-:W4:Y:S01]  /*5a070*/  LDL.LU R245, [R1+0x234c] ;  /* 0x00234c0001f57983 */ /* 0x000f220000300800 */
[----:B------:R-:W-:Y:S01]  /*5a080*/  @!P2 FMUL R140, R140, 16777216 ;  /* 0x4b8000008c8ca820 */ /* 0x000fe20000400000 */
[----:B------:R-:W-:Y:S01]  /*5a090*/  @!P2 FMUL R141, R141, 16777216 ;  /* 0x4b8000008d8da820 */ /* 0x000fe20000400000 */
[----:B------:R-:W-:Y:S01]  /*5a0a0*/  @!P2 FMUL R68, R68, 16777216 ;  /* 0x4b8000004444a820 */ /* 0x000fe20000400000 */
[----:B------:R-:W-:Y:S01]  /*5a0b0*/  @!P2 FMUL R69, R69, 16777216 ;  /* 0x4b8000004545a820 */ /* 0x000fe20000400000 */
[----:B------:R-:W-:Y:S01]  /*5a0c0*/  @!P2 FMUL R227, R227, 16777216 ;  /* 0x4b800000e3e3a820 */ /* 0x000fe20000400000 */
[C---:B0-----:R-:W-:Y:S01]  /*5a0d0*/  FMUL R8, R3.reuse, R140 ;  /* 0x0000008c03087220 */ /* 0x041fe20000400000 */
[C---:B------:R-:W-:Y:S01]  /*5a0e0*/  FMUL R141, R3.reuse, R141 ;  /* 0x0000008d038d7220 */ /* 0x040fe20000400000 */
[C---:B------:R-:W-:Y:S01]  /*5a0f0*/  FMUL R68, R3.reuse, R68 ;  /* 0x0000004403447220 */ /* 0x040fe20000400000 */
[C---:B------:R-:W-:Y:S01]  /*5a100*/  FMUL R69, R3.reuse, R69 ;  /* 0x0000004503457220 */ /* 0x040fe20000400000 */
[----:B------:R-:W-:Y:S01]  /*5a110*/  FMUL R224, R3, R227 ;  /* 0x000000e303e07220 */ /* 0x000fe20000400000 */
[----:B------:R-:W3:Y:S01]  /*5a120*/  LDL.LU R124, [R1+0x2b4] ;  /* 0x0002b400017c7983 */ /* 0x000ee20000300800 */
[----:B------:R-:W-:-:S02]  /*5a130*/  F2FP.SATFINITE.E4M3.F32.PACK_AB_MERGE_C R8, R8, R141, RZ ;  /* 0x0000008d0808723e */ /* 0x000fc400048070ff */
[----:B------:R-:W-:Y:S01]  /*5a140*/  F2FP.SATFINITE.E4M3.F32.PACK_AB_MERGE_C R227, R108, R116, RZ ;  /* 0x000000746ce3723e */ /* 0x000fe200048070ff */
[----:B------:R-:W3:Y:S01]  /*5a150*/  LDL.LU R111, [R1+0x2b8] ;  /* 0x0002b800016f7983 */ /* 0x000ee20000300800 */
[----:B------:R-:W-:Y:S02]  /*5a160*/  F2FP.SATFINITE.E4M3.F32.PACK_AB_MERGE_C R141, R68, R69, RZ ;  /* 0x00000045448d723e */ /* 0x000fe400048070ff */
[----:B------:R-:W-:Y:S01]  /*5a170*/  F2FP.SATFINITE.E4M3.F32.PACK_AB_MERGE_C R69, R220, R246, RZ ;  /* 0x000000f6dc45723e */ /* 0x000fe200048070ff */
[----:B------:R-:W3:Y:S01]  /*5a180*/  LDL.LU R108, [R1+0x2bc] ;  /* 0x0002bc00016c7983 */ /* 0x000ee20000300800 */
[----:B------:R-:W-:-:S03]  /*5a190*/  F2FP.SATFINITE.E4M3.F32.PACK_AB_MERGE_C R146, R146, R147, RZ ;  /* 0x000000939292723e */ /* 0x000fc600048070ff */
[----:B------:R-:W3:Y:S01]  /*5a1a0*/  LDL.LU R103, [R1+0x2c0] ;  /* 0x0002c00001677983 */ /* 0x000ee20000300800 */
[----:B------:R-:W-:-:S03]  /*5a1b0*/  F2FP.SATFINITE.E4M3.F32.PACK_AB_MERGE_C R147, R102, R48, RZ ;  /* 0x000000306693723e */ /* 0x000fc600048070ff */
[----:B------:R-:W3:Y:S01]  /*5a1c0*/  LDL.LU R246, [R1+0x2348] ;  /* 0x0023480001f67983 */ /* 0x000ee20000300800 */
[----:B------:R-:W-:-:S03]  /*5a1d0*/  F2FP.SATFINITE.E4M3.F32.PACK_AB_MERGE_C R27, R89, R100, RZ ;  /* 0x00000064591b723e */ /* 0x000fc600048070ff */
[----:B------:R-:W3:Y:S01]  /*5a1e0*/  LDL.LU R220, [R1+0x2344] ;  /* 0x0023440001dc7983 */ /* 0x000ee20000300800 */
[----:B--2---:R-:W-:-:S03]  /*5a1f0*/  F2FP.SATFINITE.E4M3.F32.PACK_AB_MERGE_C R68, R0, R183, RZ ;  /* 0x000000b70044723e */ /* 0x004fc600048070ff */
[----:B------:R-:W2:Y:S01]  /*5a200*/  LDL.LU R116, [R1+0x2cc] ;  /* 0x0002cc0001747983 */ /* 0x000ea20000300800 */
[----:B------:R-:W-:-:S03]  /*5a210*/  F2FP.SATFINITE.E4M3.F32.PACK_AB_MERGE_C R138, R138, R139, RZ ;  /* 0x0000008b8a8a723e */ /* 0x000fc600048070ff */
[----:B------:R-:W2:Y:S04]  /*5a220*/  LDL.LU R102, [R1+0x2d0] ;  /* 0x0002d00001667983 */ /* 0x000ea80000300800 */
[----:B------:R-:W2:Y:S04]  /*5a230*/  LDL.LU R100, [R1+0x2d4] ;  /* 0x0002d40001647983 */ /* 0x000ea80000300800 */
[----:B------:R-:W2:Y:S04]  /*5a240*/  LDL.LU R88, [R1+0x2d8] ;  /* 0x0002d80001587983 */ /* 0x000ea80000300800 */
[----:B------:R-:W2:Y:S04]  /*5a250*/  LDL.LU R183, [R1+0x2340] ;  /* 0x0023400001b77983 */ /* 0x000ea80000300800 */
[----:B------:R-:W2:Y:S01]  /*5a260*/  LDL.LU R0, [R1+0x233c] ;  /* 0x00233c0001007983 */ /* 0x000ea20000300800 */
[----:B----4-:R-:W-:-:S03]  /*5a270*/  F2FP.SATFINITE.E4M3.F32.PACK_AB_MERGE_C R139, R245, R63, RZ ;  /* 0x0000003ff58b723e */ /* 0x010fc600048070ff */
[----:B------:R-:W4:Y:S01]  /*5a280*/  LDL.LU R245, [R1+0x2338] ;  /* 0x0023380001f57983 */ /* 0x000f220000300800 */
[----:B------:R-:W-:Y:S01]  /*5a290*/  @!P2 FMUL R76, R76, 16777216 ;  /* 0x4b8000004c4ca820 */ /* 0x000fe20000400000 */
[----:B------:R-:W-:Y:S01]  /*5a2a0*/  @!P2 FMUL R77, R77, 16777216 ;  /* 0x4b8000004d4da820 */ /* 0x000fe20000400000 */
[----:B------:R-:W-:Y:S01]  /*5a2b0*/  @!P2 FMUL R231, R231, 16777216 ;  /* 0x4b800000e7e7a820 */ /* 0x000fe20000400000 */
[----:B------:R-:W-:Y:S01]  /*5a2c0*/  F2FP.SATFINITE.E4M3.F32.PACK_AB_MERGE_C R44, R80, R81, RZ ;  /* 0x00000051502c723e */ /* 0x000fe200048070ff */
[C---:B------:R-:W-:Y:S01]  /*5a2d0*/  FMUL R76, R3.reuse, R76 ;  /* 0x0000004c034c7220 */ /* 0x040fe20000400000 */
[C---:B------:R-:W-:Y:S01]  /*5a2e0*/  FMUL R77, R3.reuse, R77 ;  /* 0x0000004d034d7220 */ /* 0x040fe20000400000 */
[----:B------:R-:W2:Y:S01]  /*5a2f0*/  LDL.LU R89, [R1+0x2ec] ;  /* 0x0002ec0001597983 */ /* 0x000ea20000300800 */
[----:B------:R-:W-:Y:S01]  /*5a300*/  FMUL R39, R3, R231 ;  /* 0x000000e703277220 */ /* 0x000fe20000400000 */
[----:B------:R-:W-:Y:S02]  /*5a310*/  F2FP.SATFINITE.E4M3.F32.PACK_AB_MERGE_C R43, R72, R73, RZ ;  /* 0x00000049482b723e */ /* 0x000fe400048070ff */
[----:B------:R-:W2:Y:S01]  /*5a320*/  LDL.LU R81, [R1+0x2f0] ;  /* 0x0002f00001517983 */ /* 0x000ea20000300800 */
[----:B------:R-:W-:-:S02]  /*5a330*/  F2FP.SATFINITE.E4M3.F32.PACK_AB_MERGE_C R142, R76, R77, RZ ;  /* 0x0000004d4c8e723e */ /* 0x000fc400048070ff */
[----:B------:R-:W-:Y:S01]  /*5a340*/  F2FP.SATFINITE.E4M3.F32.PACK_AB_MERGE_C R77, R243, R247, RZ ;  /* 0x000000f7f34d723e */ /* 0x000fe200048070ff */
[----:B------:R-:W2:Y:S01]  /*5a350*/  LDL.LU R80, [R1+0x2f4] ;  /* 0x0002f40001507983 */ /* 0x000ea20000300800 */
[----:B------:R-:W-:-:S03]  /*5a360*/  F2FP.SATFINITE.E4M3.F32.PACK_AB_MERGE_C R39, R39, R47, RZ ;  /* 0x0000002f2727723e */ /* 0x000fc600048070ff */
[----:B------:R-:W2:Y:S01]  /*5a370*/  LDL.LU R73, [R1+0x2f8] ;  /* 0x0002f80001497983 */ /* 0x000ea20000300800 */
[----:B------:R-:W-:-:S03]  /*5a380*/  F2FP.SATFINITE.E4M3.F32.PACK_AB_MERGE_C R47, R64, R65, RZ ;  /* 0x00000041402f723e */ /* 0x000fc600048070ff */
[----:B------:R-:W2:Y:S04]  /*5a390*/  LDL.LU R247, [R1+0x2334] ;  /* 0x0023340001f77983 */ /* 0x000ea80000300800 */
[----:B------:R-:W2:Y:S04]  /*5a3a0*/  LDL.LU R243, [R1+0x2330] ;  /* 0x0023300001f37983 */ /* 0x000ea80000300800 */
[----:B------:R-:W2:Y:S01]  /*5a3b0*/  LDL.LU R72, [R1+0x314] ;  /* 0x0003140001487983 */ /* 0x000ea20000300800 */
[----:B------:R-:W-:-:S03]  /*5a3c0*/  @!P2 FMUL R132, R132, 16777216 ;  /* 0x4b8000008484a820 */ /* 0x000fc60000400000 */
[----:B------:R-:W2:Y:S01]  /*5a3d0*/  LDL.LU R49, [R1+0x31c] ;  /* 0x00031c0001317983 */ /* 0x000ea20000300800 */
[----:B------:R-:W-:Y:S01]  /*5a3e0*/  @!P2 FMUL R133, R133, 16777216 ;  /* 0x4b8000008585a820 */ /* 0x000fe20000400000 */
[----:B------:R-:W-:Y:S02]  /*5a3f0*/  F2FP.SATFINITE.E4M3.F32.PACK_AB_MERGE_C R130, R130, R131, RZ ;  /* 0x000000838282723e */ /* 0x000fe400048070ff */
[----:B------:R-:W2:Y:S01]  /*5a400*/  LDL.LU R65, [R1+0x328] ;  /* 0x0003280001417983 */ /* 0x000ea20000300800 */
[----:B------:R-:W-:Y:S01]  /*5a410*/  @!P2 FMUL R92, R92, 16777216 ;  /* 0x4b8000005c5ca820 */ /* 0x000fe20000400000 */
[----:B------:R-:W-:Y:S02]  /*5a420*/  @!P2 FMUL R93, R93, 16777216 ;  /* 0x4b8000005d5da820 */ /* 0x000fe40000400000 */
[----:B------:R-:W2:Y:S01]  /*5a430*/  LDL.LU R64, [R1+0x32c] ;  /* 0x00032c0001407983 */ /* 0x000ea20000300800 */
[----:B---3--:R-:W-:-:S03]  /*5a440*/  F2FP.SATFINITE.E4M3.F32.PACK_AB_MERGE_C R76, R252, R248, RZ ;  /* 0x000000f8fc4c723e */ /* 0x008fc600048070ff */
[----:B------:R-:W3:Y:S01]  /*5a450*/  LDL.LU R48, [R1+0x244] ;  /* 0x0002440001307983 */ /* 0x000ee20000300800 */
[----:B------:R-:W-:-:S03]  /*5a460*/  FMUL R9, R3, R132 ;  /* 0x0000008403097220 */ /* 0x000fc60000400000 */
[----:B------:R-:W3:Y:S01]  /*5a470*/  LDL.LU R63, [R1+0x248] ;  /* 0x00024800013f7983 */ /* 0x000ee20000300800 */
[C---:B------:R-:W-:Y:S01]  /*5a480*/  FMUL R133, R3.reuse, R133 ;  /* 0x0000008503857220 */ /* 0x040fe20000400000 */
[C---:B------:R-:W-:Y:S01]  /*5a490*/  FMUL R92, R3.reuse, R92 ;  /* 0x0000005c035c7220 */ /* 0x040fe20000400000 */
[----:B------:R-:W-:Y:S01]  /*5a4a0*/  FMUL R93, R3, R93 ;  /* 0x0000005d035d7220 */ /* 0x000fe20000400000 */
[----:B------:R-:W-:Y:S02]  /*5a4b0*/  F2FP.SATFINITE.E4M3.F32.PACK_AB_MERGE_C R122, R122, R123, RZ ;  /* 0x0000007b7a7a723e */ /* 0x000fe400048070ff */
[----:B------:R-:W-:Y:S02]  /*5a4c0*/  F2FP.SATFINITE.E4M3.F32.PACK_AB_MERGE_C R9, R9, R133, RZ ;  /* 0x000000850909723e */ /* 0x000fe400048070ff */
[----:B------:R-:W-:Y:S02]  /*5a4d0*/  F2FP.SATFINITE.E4M3.F32.PACK_AB_MERGE_C R133, R92, R93, RZ ;  /* 0x0000005d5c85723e */ /* 0x000fe400048070ff */
[----:B------:R-:W-:-:S02]  /*5a4e0*/  F2FP.SATFINITE.E4M3.F32.PACK_AB_MERGE_C R123, R62, R119, RZ ;  /* 0x000000773e7b723e */ /* 0x000fc400048070ff */
[----:B------:R-:W-:Y:S02]  /*5a4f0*/  F2FP.SATFINITE.E4M3.F32.PACK_AB_MERGE_C R92, R220, R246, RZ ;  /* 0x000000f6dc5c723e */ /* 0x000fe400048070ff */
[----:B----4-:R-:W-:Y:S02]  /*5a500*/  F2FP.SATFINITE.E4M3.F32.PACK_AB_MERGE_C R131, R245, R148, RZ ;  /* 0x00000094f583723e */ /* 0x010fe400048070ff */
[----:B------:R-:W4:Y:S04]  /*5a510*/  LDL.LU R245, [R1+0x232c] ;  /* 0x00232c0001f57983 */ /* 0x000f280000300800 */
[----:B------:R-:W4:Y:S04]  /*5a520*/  LDL.LU R248, [R1+0x2328] ;  /* 0x0023280001f87983 */ /* 0x000f280000300800 */
[----:B------:R-:W3:Y:S04]  /*5a530*/  LDL.LU R252, [R1+0x2324] ;  /* 0x0023240001fc7983 */ /* 0x000ee80000300800 */
[----:B------:R-:W3:Y:S04]  /*5a540*/  LDL.LU R62, [R1+0x34c] ;  /* 0x00034c00013e7983 */ /* 0x000ee80000300800 */
[----:B------:R-:W3:Y:S01]  /*5a550*/  LDL.LU R246, [R1+0x2320] ;  /* 0x0023200001f67983 */ /* 0x000ee20000300800 */
[----:B------:R-:W-:-:S02]  /*5a560*/  F2FP.SATFINITE.E4M3.F32.PACK_AB_MERGE_C R114, R114, R115, RZ ;  /* 0x000000737272723e */ /* 0x000fc400048070ff */
[----:B------:R-:W-:Y:S01]  /*5a570*/  F2FP.SATFINITE.E4M3.F32.PACK_AB_MERGE_C R115, R110, R118, RZ ;  /* 0x000000766e73723e */ /* 0x000fe200048070ff */
[----:B------:R-:W3:Y:S01]  /*5a580*/  LDL.LU R220, [R1+0x231c] ;  /* 0x00231c0001dc7983 */ /* 0x000ee20000300800 */
[----:B--2---:R-:W-:-:S03]  /*5a590*/  F2FP.SATFINITE.E4M3.F32.PACK_AB_MERGE_C R118, R0, R183, RZ ;  /* 0x000000b70076723e */ /* 0x004fc600048070ff */
[----:B------:R-:W2:Y:S04]  /*5a5a0*/  LDL.LU R183, [R1+0x2318] ;  /* 0x0023180001b77983 */ /* 0x000ea80000300800 */
[----:B------:R-:W2:Y:S01]  /*5a5b0*/  LDL.LU R0, [R1+0x2314] ;  /* 0x0023140001007983 */ /* 0x000ea20000300800 */
[----:B------:R-:W-:Y:S02]  /*5a5c0*/  F2FP.SATFINITE.E4M3.F32.PACK_AB_MERGE_C R110, R243, R247, RZ ;  /* 0x000000f7f36e723e */ /* 0x000fe400048070ff */
[----:B------:R-:W-:Y:S02]  /*5a5d0*/  F2FP.SATFINITE.E4M3.F32.PACK_AB_MERGE_C R111, R111, R124, RZ ;  /* 0x0000007c6f6f723e */ /* 0x000fe400048070ff */
[----:B----4-:R-:W-:Y:S02]  /*5a5e0*/  F2FP.SATFINITE.E4M3.F32.PACK_AB_MERGE_C R119, R248, R245, RZ ;  /* 0x000000f5f877723e */ /* 0x010fe400048070ff */
[----:B------:R-:W4:Y:S04]  /*5a5f0*/  LDL.LU R245, [R1+0x2310] ;  /* 0x0023100001f57983 */ /* 0x000f280000300800 */
[----:B------:R-:W4:Y:S04]  /*5a600*/  LDL.LU R248, [R1+0x230c] ;  /* 0x00230c0001f87983 */ /* 0x000f280000300800 */
[----:B------:R-:W4:Y:S01]  /*5a610*/  LDL.LU R247, [R1+0x2308] ;  /* 0x0023080001f77983 */ /* 0x000f220000300800 */
[----:B---3--:R-:W-:-:S03]  /*5a620*/  F2FP.SATFINITE.E4M3.F32.PACK_AB_MERGE_C R124, R246, R252, RZ ;  /* 0x000000fcf67c723e */ /* 0x008fc600048070ff */
[----:B------:R-:W3:Y:S04]  /*5a630*/  LDL.LU R243, [R1+0x2304] ;  /* 0x0023040001f37983 */ /* 0x000ee80000300800 */
[----:B------:R-:W3:Y:S01]  /*5a640*/  LDL.LU R252, [R1+0x2300] ;  /* 0x0023000001fc7983 */ /* 0x000ee20000300800 */
[----:B------:R-:W-:Y:S01]  /*5a650*/  @!P2 FMUL R125, R125, 16777216 ;  /* 0x4b8000007d7da820 */ /* 0x000fe20000400000 */
[----:B------:R-:W-:Y:S01]  /*5a660*/  @!P2 FMUL R109, R109, 16777216 ;  /* 0x4b8000006d6da820 */ /* 0x000fe20000400000 */
[----:B------:R-:W-:Y:S01]  /*5a670*/  F2FP.SATFINITE.E4M3.F32.PACK_AB_MERGE_C R106, R106, R107, RZ ;  /* 0x0000006b6a6a723e */ /* 0x000fe200048070ff */
[----:B------:R-:W3:Y:S01]  /*5a680*/  LDL.LU R246, [R1+0x22fc] ;  /* 0x0022fc0001f67983 */ /* 0x000ee20000300800 */
[----:B------:R-:W-:-:S05]  /*5a690*/  FMUL R125, R3, R125 ;  /* 0x0000007d037d7220 */ /* 0x000fca0000400000 */
[----:B------:R-:W-:Y:S02]  /*5a6a0*/  F2FP.SATFINITE.E4M3.F32.PACK_AB_MERGE_C R16, R16, R125, RZ ;  /* 0x0000007d1010723e */ /* 0x000fe400048070ff */
[----:B------:R-:W-:Y:S02]  /*5a6b0*/  F2FP.SATFINITE.E4M3.F32.PACK_AB_MERGE_C R125, R103, R108, RZ ;  /* 0x0000006c677d723e */ /* 0x000fe400048070ff */
[----:B--2---:R-:W-:Y:S02]  /*5a6c0*/  F2FP.SATFINITE.E4M3.F32.PACK_AB_MERGE_C R103, R183, R220, RZ ;  /* 0x000000dcb767723e */ /* 0x004fe400048070ff */
[----:B------:R-:W2:Y:S01]  /*5a6d0*/  LDL.LU R220, [R1+0x22f8] ;  /* 0x0022f80001dc7983 */ /* 0x000ea20000300800 */
[----:B------:R-:W-:-:S03]  /*5a6e0*/  FMUL R109, R3, R109 ;  /* 0x0000006d036d7220 */ /* 0x000fc60000400000 */
[----:B------:R-:W2:Y:S02]  /*5a6f0*/  LDL.LU R183, [R1+0x22f4] ;  /* 0x0022f40001b77983 */ /* 0x000ea40000300800 */
[----:B------:R-:W-:Y:S02]  /*5a700*/  F2FP.SATFINITE.E4M3.F32.PACK_AB_MERGE_C R32, R32, R109, RZ ;  /* 0x0000006d2020723e */ /* 0x000fe400048070ff */
[----:B------:R-:W-:Y:S02]  /*5a710*/  F2FP.SATFINITE.E4M3.F32.PACK_AB_MERGE_C R109, R102, R116, RZ ;  /* 0x00000074666d723e */ /* 0x000fe400048070ff */
[----:B----4-:R-:W-:Y:S02]  /*5a720*/  F2FP.SATFINITE.E4M3.F32.PACK_AB_MERGE_C R107, R248, R245, RZ ;  /* 0x000000f5f86b723e */ /* 0x010fe400048070ff */
[----:B------:R-:W4:Y:S04]  /*5a730*/  LDL.LU R245, [R1+0x22f0] ;  /* 0x0022f00001f57983 */ /* 0x000f280000300800 */
[----:B------:R-:W4:Y:S01]  /*5a740*/  LDL.LU R248, [R1+0x22ec] ;  /* 0x0022ec0001f87983 */ /* 0x000f220000300800 */
[----:B------:R-:W-:-:S03]  /*5a750*/  F2FP.SATFINITE.E4M3.F32.PACK_AB_MERGE_C R108, R247, R0, RZ ;  /* 0x00000000f76c723e */ /* 0x000fc600048070ff */
[----:B------:R-:W4:Y:S01]  /*5a760*/  LDL.LU R0, [R1+0x22e8] ;  /* 0x0022e80001007983 */ /* 0x000f220000300800 */
[----:B---3--:R-:W-:-:S03]  /*5a770*/  F2FP.SATFINITE.E4M3.F32.PACK_AB_MERGE_C R102, R252, R243, RZ ;  /* 0x000000f3fc66723e */ /* 0x008fc600048070ff */
[----:B------:R-:W3:Y:S04]  /*5a780*/  LDL.LU R247, [R1+0x22e4] ;  /* 0x0022e40001f77983 */ /* 0x000ee80000300800 */
[----:B------:R-:W3:Y:S01]  /*5a790*/  LDL.LU R243, [R1+0x22e0] ;  /* 0x0022e00001f37983 */ /* 0x000ee20000300800 */
[----:B------:R-:W-:Y:S01]  /*5a7a0*/  @!P2 FMUL R101, R101, 16777216 ;  /* 0x4b8000006565a820 */ /* 0x000fe20000400000 */
[----:B------:R-:W-:Y:S02]  /*5a7b0*/  F2FP.SATFINITE.E4M3.F32.PACK_AB_MERGE_C R98, R98, R99, RZ ;  /* 0x000000636262723e */ /* 0x000fe400048070ff */
[----:B------:R-:W3:Y:S01]  /*5a7c0*/  LDL.LU R252, [R1+0x22dc] ;  /* 0x0022dc0001fc7983 */ /* 0x000ee20000300800 */
[----:B------:R-:W-:-:S05]  /*5a7d0*/  FMUL R101, R3, R101 ;  /* 0x0000006503657220 */ /* 0x000fca0000400000 */
[----:B------:R-:W-:Y:S02]  /*5a7e0*/  F2FP.SATFINITE.E4M3.F32.PACK_AB_MERGE_C R33, R33, R101, RZ ;  /* 0x000000652121723e */ /* 0x000fe400048070ff */
[----:B--2---:R-:W-:Y:S02]  /*5a7f0*/  F2FP.SATFINITE.E4M3.F32.PACK_AB_MERGE_C R99, R220, R246, RZ ;  /* 0x000000f6dc63723e */ /* 0x004fe400048070ff */
[----:B------:R-:W-:Y:S01]  /*5a800*/  F2FP.SATFINITE.E4M3.F32.PACK_AB_MERGE_C R101, R88, R100, RZ ;  /* 0x000000645865723e */ /* 0x000fe200048070ff */
[----:B------:R-:W2:Y:S04]  /*5a810*/  LDL.LU R246, [R1+0x22d8] ;  /* 0x0022d80001f67983 */ /* 0x000ea80000300800 */
[----:B------:R-:W2:Y:S01]  /*5a820*/  LDL.LU R220, [R1+0x22d4] ;  /* 0x0022d40001dc7983 */ /* 0x000ea20000300800 */
[----:B------:R-:W-:-:S02]  /*5a830*/  F2FP.SATFINITE.E4M3.F32.PACK_AB_MERGE_C R126, R90, R91, RZ ;  /* 0x0000005b5a7e723e */ /* 0x000fc400048070ff */
        /* <DEDUP_REMOVED lines=8> */
[----:B------:R-:W-:Y:S02]  /*5a8c0*/  F2FP.SATFINITE.E4M3.F32.PACK_AB_MERGE_C R66, R66, R67, RZ ;  /* 0x000000434242723e */ /* 0x000fe400048070ff */
[----:B------:R-:W-:Y:S01]  /*5a8d0*/  F2FP.SATFINITE.E4M3.F32.PACK_AB_MERGE_C R89, R81, R89, RZ ;  /* 0x000000595159723e */ /* 0x000fe200048070ff */
[----:B------:R-:W3:Y:S01]  /*5a8e0*/  LDL.LU R243, [R1+0x22bc] ;  /* 0x0022bc0001f37983 */ /* 0x000ee20000300800 */
[----:B--2---:R-:W-:-:S03]  /*5a8f0*/  F2FP.SATFINITE.E4M3.F32.PACK_AB_MERGE_C R67, R246, R252, RZ ;  /* 0x000000fcf643723e */ /* 0x004fc600048070ff */
[----:B------:R-:W2:Y:S01]  /*5a900*/  LDL.LU R252, [R1+0x22b8] ;  /* 0x0022b80001fc7983 */ /* 0x000ea20000300800 */
[----:B------:R-:W-:-:S03]  /*5a910*/  F2FP.SATFINITE.E4M3.F32.PACK_AB_MERGE_C R90, R73, R80, RZ ;  /* 0x00000050495a723e */ /* 0x000fc600048070ff */
[----:B------:R-:W2:Y:S01]  /*5a920*/  LDL.LU R246, [R1+0x22b4] ;  /* 0x0022b40001f67983 */ /* 0x000ea20000300800 */
[----:B------:R-:W-:Y:S02]  /*5a930*/  F2FP.SATFINITE.E4M3.F32.PACK_AB_MERGE_C R82, R82, R83, RZ ;  /* 0x000000535252723e */ /* 0x000fe400048070ff */
[----:B------:R-:W-:Y:S02]  /*5a940*/  F2FP.SATFINITE.E4M3.F32.PACK_AB_MERGE_C R83, R49, R72, RZ ;  /* 0x000000483153723e */ /* 0x000fe400048070ff */
[----:B----4-:R-:W-:Y:S02]  /*5a950*/  F2FP.SATFINITE.E4M3.F32.PACK_AB_MERGE_C R81, R248, R245, RZ ;  /* 0x000000f5f851723e */ /* 0x010fe400048070ff */
[----:B------:R-:W4:Y:S01]  /*5a960*/  LDL.LU R245, [R1+0x22b0] ;  /* 0x0022b00001f57983 */ /* 0x000f220000300800 */
[----:B------:R-:W-:-:S03]  /*5a970*/  F2FP.SATFINITE.E4M3.F32.PACK_AB_MERGE_C R80, R183, R220, RZ ;  /* 0x000000dcb750723e */ /* 0x000fc600048070ff */
[----:B------:R-:W4:Y:S04]  /*5a980*/  LDL.LU R248, [R1+0x22ac] ;  /* 0x0022ac0001f87983 */ /* 0x000f280000300800 */
[----:B------:R-:W4:Y:S01]  /*5a990*/  LDL.LU R220, [R1+0x22a8] ;  /* 0x0022a80001dc7983 */ /* 0x000f220000300800 */
[----:B---3--:R-:W-:-:S03]  /*5a9a0*/  F2FP.SATFINITE.E4M3.F32.PACK_AB_MERGE_C R49, R247, R0, RZ ;  /* 0x00000000f731723e */ /* 0x008fc600048070ff */
[----:B------:R-:W3:Y:S04]  /*5a9b0*/  LDL.LU R183, [R1+0x22a4] ;  /* 0x0022a40001b77983 */ /* 0x000ee80000300800 */
[----:B------:R-:W3:Y:S01]  /*5a9c0*/  LDL.LU R0, [R1+0x22a0] ;  /* 0x0022a00001007983 */ /* 0x000ee20000300800 */
[----:B------:R-:W-:Y:S02]  /*5a9d0*/  F2FP.SATFINITE.E4M3.F32.PACK_AB_MERGE_C R50, R50, R51, RZ ;  /* 0x000000333232723e */ /* 0x000fe400048070ff */
[----:B------:R-:W-:Y:S01]  /*5a9e0*/  F2FP.SATFINITE.E4M3.F32.PACK_AB_MERGE_C R51, R64, R65, RZ ;  /* 0x000000414033723e */ /* 0x000fe200048070ff */
[----:B------:R-:W3:Y:S01]  /*5a9f0*/  LDL.LU R247, [R1+0x229c] ;  /* 0x00229c0001f77983 */ /* 0x000ee20000300800 */
[----:B------:R-:W-:Y:S02]  /*5aa00*/  F2FP.SATFINITE.E4M3.F32.PACK_AB_MERGE_C R18, R18, R19, RZ ;  /* 0x000000131212723e */ /* 0x000fe400048070ff */
[----:B--2---:R-:W-:-:S02]  /*5aa10*/  F2FP.SATFINITE.E4M3.F32.PACK_AB_MERGE_C R19, R252, R243, RZ ;  /* 0x000000f3fc13723e */ /* 0x004fc400048070ff */
[----:B------:R-:W-:Y:S02]  /*5aa20*/  F2FP.SATFINITE.E4M3.F32.PACK_AB_MERGE_C R34, R34, R35, RZ ;  /* 0x000000232222723e */ /* 0x000fe400048070ff */
[----:B----4-:R-:W-:Y:S02]  /*5aa30*/  F2FP.SATFINITE.E4M3.F32.PACK_AB_MERGE_C R65, R245, R246, RZ ;  /* 0x000000f6f541723e */ /* 0x010fe400048070ff */
[----:B------:R-:W2:Y:S04]  /*5aa40*/  LDL.LU R246, [R1+0x2298] ;  /* 0x0022980001f67983 */ /* 0x000ea80000300800 */
[----:B------:R-:W2:Y:S04]  /*5aa50*/  LDL.LU R245, [R1+0x2294] ;  /* 0x0022940001f57983 */ /* 0x000ea80000300800 */
[----:B------:R-:W4:Y:S04]  /*5aa60*/  LDL.LU R243, [R1+0x2290] ;  /* 0x0022900001f37983 */ /* 0x000f280000300800 */
[----:B------:R-:W4:Y:S01]  /*5aa70*/  LDL.LU R252, [R1+0x228c] ;  /* 0x00228c0001fc7983 */ /* 0x000f220000300800 */
[----:B---3--:R-:W-:-:S03]  /*5aa80*/  F2FP.SATFINITE.E4M3.F32.PACK_AB_MERGE_C R35, R0, R62, RZ ;  /* 0x0000003e0023723e */ /* 0x008fc600048070ff */
[----:B------:R-:W3:Y:S01]  /*5aa90*/  LDL.LU R0, [R1+0x2288] ;  /* 0x0022880001007983 */ /* 0x000ee20000300800 */
        /* <DEDUP_REMOVED lines=114> */
[----:B------:R-:W-:-:S02]  /*5b1c0*/  F2FP.SATFINITE.E4M3.F32.PACK_AB_MERGE_C R64, R63, R48, RZ ;  /* 0x000000303f40723e */ /* 0x000fc400048070ff */
[----:B------:R-:W-:Y:S02]  /*5b1d0*/  F2FP.SATFINITE.E4M3.F32.PACK_AB_MERGE_C R3, R239, R240, RZ ;  /* 0x000000f0ef03723e */ /* 0x000fe400048070ff */
[----:B------:R-:W-:Y:S02]  /*5b1e0*/  F2FP.SATFINITE.E4M3.F32.PACK_AB_MERGE_C R237, R237, R238, RZ ;  /* 0x000000eeeded723e */ /* 0x000fe400048070ff */
[----:B------:R-:W-:Y:S02]  /*5b1f0*/  F2FP.SATFINITE.E4M3.F32.PACK_AB_MERGE_C R48, R247, R183, RZ ;  /* 0x000000b7f730723e */ /* 0x000fe400048070ff */
[----:B------:R-:W3:Y:S01]  /*5b200*/  LDL.LU R183, [R1+0x2284] ;  /* 0x0022840001b77983 */ /* 0x000ee20000300800 */
[----:B------:R-:W-:-:S03]  /*5b210*/  F2FP.SATFINITE.E4M3.F32.PACK_AB_MERGE_C R4, R242, R6, R3 ;  /* 0x00000006f204723e */ /* 0x000fc60004807003 */
[----:B------:R-:W3:Y:S01]  /*5b220*/  LDL.LU R247, [R1+0x2280] ;  /* 0x0022800001f77983 */ /* 0x000ee20000300800 */
[----:B------:R-:W-:Y:S02]  /*5b230*/  F2FP.SATFINITE.E4M3.F32.PACK_AB_MERGE_C R5, R5, R244, R237 ;  /* 0x000000f40505723e */ /* 0x000fe400048070ed */
[----:B--2---:R-:W-:Y:S02]  /*5b240*/  F2FP.SATFINITE.E4M3.F32.PACK_AB_MERGE_C R11, R245, R246, RZ ;  /* 0x000000f6f50b723e */ /* 0x004fe400048070ff */
[----:B------:R-:W2:Y:S01]  /*5b250*/  LDL.LU R246, [R1+0x227c] ;  /* 0x00227c0001f67983 */ /* 0x000ea20000300800 */
[----:B----4-:R-:W-:-:S03]  /*5b260*/  F2FP.SATFINITE.E4M3.F32.PACK_AB_MERGE_C R6, R221, R243, R2 ;  /* 0x000000f3dd06723e */ /* 0x010fc60004807002 */
[----:B------:R-:W4:Y:S04]  /*5b270*/  LDL.LU R245, [R1+0x2278] ;  /* 0x0022780001f57983 */ /* 0x000f280000300800 */
[----:B------:R-:W4:Y:S01]  /*5b280*/  LDL.LU R244, [R1+0x2274] ;  /* 0x0022740001f47983 */ /* 0x000f220000300800 */
[----:B---3--:R-:W-:-:S03]  /*5b290*/  F2FP.SATFINITE.E4M3.F32.PACK_AB_MERGE_C R7, R252, R0, R7 ;  /* 0x00000000fc07723e */ /* 0x008fc60004807007 */
[----:B------:R-:W2:Y:S04]  /*5b2a0*/  LDL.LU R243, [R1+0x2270] ;  /* 0x0022700001f37983 */ /* 0x000ea80000300800 */
[----:B------:R-:W4:Y:S04]  /*5b2b0*/  LDL.LU R221, [R1+0x226c] ;  /* 0x00226c0001dd7983 */ /* 0x000f280000300800 */
[----:B------:R-:W3:Y:S04]  /*5b2c0*/  LDL.LU R0, [R1+0x2268] ;  /* 0x0022680001007983 */ /* 0x000ee80000300800 */
[----:B------:R-:W3:Y:S01]  /*5b2d0*/  LDL.LU R252, [R1+0x2264] ;  /* 0x0022640001fc7983 */ /* 0x000ee20000300800 */
[----:B------:R-:W-:Y:S01]  /*5b2e0*/  IMAD.IADD R14, R220, 0x1, -R248 ;  /* 0x00000001dc0e7824 */ /* 0x000fe200078e0af8 */
[----:B------:R-:W-:-:S02]  /*5b2f0*/  F2FP.SATFINITE.E4M3.F32.PACK_AB_MERGE_C R195, R195, R196, RZ ;  /* 0x000000c4c3c3723e */ /* 0x000fc400048070ff */
[----:B------:R-:W-:Y:S01]  /*5b300*/  F2FP.SATFINITE.E4M3.F32.PACK_AB_MERGE_C R196, R15, R22, RZ ;  /* 0x000000160fc4723e */ /* 0x000fe200048070ff */
[----:B------:R-:W-:Y:S02]  /*5b310*/  IMAD.MOV.U32 R15, RZ, RZ, 0x3dc6b27f ;  /* 0x3dc6b27fff0f7424 */ /* 0x000fe400078e00ff */
[----:B------:R-:W-:Y:S01]  /*5b320*/  FADD R14, R14, -1 ;  /* 0xbf8000000e0e7421 */ /* 0x000fe20000000000 */
[----:B------:R-:W-:Y:S02]  /*5b330*/  F2FP.SATFINITE.E4M3.F32.PACK_AB_MERGE_C R203, R203, R204, RZ ;  /* 0x000000cccbcb723e */ /* 0x000fe400048070ff */
[----:B------:R-:W-:Y:S01]  /*5b340*/  F2FP.SATFINITE.E4M3.F32.PACK_AB_MERGE_C R54, R54, R165, RZ ;  /* 0x000000a53636723e */ /* 0x000fe200048070ff */
[----:B------:R-:W-:Y:S01]  /*5b350*/  FFMA.FTZ R3, R14, R15, -0.16845393180847167969 ;  /* 0xbe2c7f300e037423 */ /* 0x000fe2000001000f */
[----:B------:R-:W-:Y:S02]  /*5b360*/  F2FP.SATFINITE.E4M3.F32.PACK_AB_MERGE_C R229, R229, R230, RZ ;  /* 0x000000e6e5e5723e */ /* 0x000fe400048070ff */
[----:B------:R-:W-:-:S02]  /*5b370*/  F2FP.SATFINITE.E4M3.F32.PACK_AB_MERGE_C R219, R219, R222, RZ ;  /* 0x000000dedbdb723e */ /* 0x000fc400048070ff */
[----:B------:R-:W-:Y:S02]  /*5b380*/  F2FP.SATFINITE.E4M3.F32.PACK_AB_MERGE_C R25, R25, R214, RZ ;  /* 0x000000d61919723e */ /* 0x000fe400048070ff */
[----:B------:R-:W-:Y:S02]  /*5b390*/  F2FP.SATFINITE.E4M3.F32.PACK_AB_MERGE_C R211, R211, R212, RZ ;  /* 0x000000d4d3d3723e */ /* 0x000fe400048070ff */
[----:B------:R-:W-:Y:S02]  /*5b3a0*/  F2FP.SATFINITE.E4M3.F32.PACK_AB_MERGE_C R30, R30, R206, RZ ;  /* 0x000000ce1e1e723e */ /* 0x000fe400048070ff */
[----:B------:R-:W-:Y:S02]  /*5b3b0*/  F2FP.SATFINITE.E4M3.F32.PACK_AB_MERGE_C R57, R57, R157, RZ ;  /* 0x0000009d3939723e */ /* 0x000fe400048070ff */
[----:B------:R-:W-:Y:S02]  /*5b3c0*/  F2FP.SATFINITE.E4M3.F32.PACK_AB_MERGE_C R56, R56, R149, RZ ;  /* 0x000000953838723e */ /* 0x000fe400048070ff */
[----:B------:R-:W-:-:S02]  /*5b3d0*/  F2FP.SATFINITE.E4M3.F32.PACK_AB_MERGE_C R17, R17, R117, RZ ;  /* 0x000000751111723e */ /* 0x000fc400048070ff */
[----:B------:R-:W-:Y:S02]  /*5b3e0*/  F2FP.SATFINITE.E4M3.F32.PACK_AB_MERGE_C R132, R84, R85, RZ ;  /* 0x000000555484723e */ /* 0x000fe400048070ff */
[----:B------:R-:W-:Y:S02]  /*5b3f0*/  F2FP.SATFINITE.E4M3.F32.PACK_AB_MERGE_C R140, R74, R75, RZ ;  /* 0x0000004b4a8c723e */ /* 0x000fe400048070ff */
[----:B------:R-:W-:Y:S02]  /*5b400*/  F2FP.SATFINITE.E4M3.F32.PACK_AB_MERGE_C R204, R28, R29, RZ ;  /* 0x0000001d1ccc723e */ /* 0x000fe400048070ff */
[----:B------:R-:W-:Y:S02]  /*5b410*/  F2FP.SATFINITE.E4M3.F32.PACK_AB_MERGE_C R165, R20, R21, RZ ;  /* 0x0000001514a5723e */ /* 0x000fe400048070ff */
[----:B------:R-:W-:Y:S02]  /*5b420*/  F2FP.SATFINITE.E4M3.F32.PACK_AB_MERGE_C R249, R23, R249, RZ ;  /* 0x000000f917f9723e */ /* 0x000fe400048070ff */
[----:B------:R-:W-:Y:S01]  /*5b430*/  F2FP.SATFINITE.E4M3.F32.PACK_AB_MERGE_C R250, R251, R250, RZ ;  /* 0x000000fafbfa723e */ /* 0x000fe200048070ff */
[----:B------:R-:W3:Y:S04]  /*5b440*/  LDL.LU R73, [R1+0x3f4] ;  /* 0x0003f40001497983 */ /* 0x000ee80000300800 */
[----:B------:R-:W3:Y:S04]  /*5b450*/  LDL.LU R72, [R1+0x3f0] ;  /* 0x0003f00001487983 */ /* 0x000ee80000300800 */
[----:B------:R-:W3:Y:S04]  /*5b460*/  LDL.LU R63, [R1+0x3ec] ;  /* 0x0003ec00013f7983 */ /* 0x000ee80000300800 */
[----:B------:R-:W3:Y:S01]  /*5b470*/  LDL.LU R62, [R1+0x3e8] ;  /* 0x0003e800013e7983 */ /* 0x000ee20000300800 */
[----:B--2---:R-:W-:-:S02]  /*5b480*/  IMAD.IADD R246, R243, 0x1, -R246 ;  /* 0x00000001f3f67824 */ /* 0x004fc400078e0af6 */
[----:B------:R-:W-:Y:S01]  /*5b490*/  FFMA.FTZ R3, R14, R3, 0.1716887056827545166 ;  /* 0x3e2fcf2a0e037423 */ /* 0x000fe20000010003 */
[----:B----4-:R-:W-:Y:S01]  /*5b4a0*/  IMAD.IADD R245, R221, 0x1, -R245 ;  /* 0x00000001ddf57824 */ /* 0x010fe200078e0af5 */
[----:B---3--:R-:W-:Y:S01]  /*5b4b0*/  STL [R1+0x2264], R252 ;  /* 0x002264fc01007387 */ /* 0x008fe20000100800 */
[----:B------:R-:W-:Y:S01]  /*5b4c0*/  FADD R246, R246, -1 ;  /* 0xbf800000f6f67421 */ /* 0x000fe20000000000 */
[----:B------:R-:W-:Y:S02]  /*5b4d0*/  IMAD.IADD R247, R244, 0x1, -R247 ;  /* 0x00000001f4f77824 */ /* 0x000fe400078e0af7 */
[----:B------:R-:W-:Y:S01]  /*5b4e0*/  FADD R245, R245, -1 ;  /* 0xbf800000f5f57421 */ /* 0x000fe20000000000 */
[----:B------:R-:W2:Y:S01]  /*5b4f0*/  LDL.LU R205, [R1+0x6c] ;  /* 0x00006c0001cd7983 */ /* 0x000ea20000300800 */
[C---:B------:R-:W-:Y:S01]  /*5b500*/  FFMA.FTZ R3, R14.reuse, R3, -0.17900948226451873779 ;  /* 0xbe374e430e037423 */ /* 0x040fe20000010003 */
[----:B------:R-:W-:Y:S01]  /*5b510*/  FADD R247, R247, -1 ;  /* 0xbf800000f7f77421 */ /* 0x000fe20000000000 */
[C---:B------:R-:W-:Y:S01]  /*5b520*/  FFMA.FTZ R2, R245.reuse, R15, -0.16845393180847167969 ;  /* 0xbe2c7f30f5027423 */ /* 0x040fe2000001000f */
[----:B------:R-:W2:Y:S01]  /*5b530*/  LDL.LU R148, [R1+0x70] ;  /* 0x0000700001947983 */ /* 0x000ea20000300800 */
[----:B------:R-:W-:Y:S01]  /*5b540*/  FFMA.FTZ R3, R14, R3, 0.20512372255325317383 ;  /* 0x3e520bf40e037423 */ /* 0x000fe20000010003 */
[----:B------:R-:W-:Y:S01]  /*5b550*/  ISETP.GE.U32.AND P0, PT, R220, 0x7f800000, PT ;  /* 0x7f800000dc00780c */ /* 0x000fe20003f06070 */
[----:B------:R-:W-:Y:S01]  /*5b560*/  FFMA.FTZ R2, R245, R2, 0.1716887056827545166 ;  /* 0x3e2fcf2af5027423 */ /* 0x000fe20000010002 */
[----:B------:R-:W-:Y:S01]  /*5b570*/  BAR.SYNC.DEFER_BLOCKING 0x0 ;  /* 0x0000000000007b1d */ /* 0x000fe20000010000 */
[C---:B------:R-:W-:Y:S01]  /*5b580*/  FFMA.FTZ R3, R14.reuse, R3, -0.24046532809734344482 ;  /* 0xbe763c8b0e037423 */ /* 0x040fe20000010003 */
[----:B------:R-:W-:Y:S01]  /*5b590*/  ISETP.GE.U32.AND P1, PT, R221, 0x7f800000, PT ;  /* 0x7f800000dd00780c */ /* 0x000fe20003f26070 */
[----:B------:R-:W-:Y:S01]  /*5b5a0*/  FFMA.FTZ R2, R245, R2, -0.17900948226451873779 ;  /* 0xbe374e43f5027423 */ /* 0x000fe20000010002 */
[----:B------:R-:W-:Y:S01]  /*5b5b0*/  ISETP.GE.U32.AND P5, PT, R243, 0x7f800000, PT ;  /* 0x7f800000f300780c */ /* 0x000fe20003fa6070 */
[----:B------:R-:W-:Y:S01]  /*5b5c0*/  FFMA.FTZ R3, R14, R3, 0.28857114911079406738 ;  /* 0x3e93bf990e037423 */ /* 0x000fe20000010003 */
[----:B------:R-:W-:Y:S01]  /*5b5d0*/  ISETP.GE.U32.AND P4, PT, R244, 0x7f800000, PT ;  /* 0x7f800000f400780c */ /* 0x000fe20003f86070 */
[----:B------:R-:W-:-:S02]  /*5b5e0*/  FFMA.FTZ R2, R245, R2, 0.20512372255325317383 ;  /* 0x3e520bf4f5027423 */ /* 0x000fc40000010002 */
[C---:B------:R-:W-:Y:S02]  /*5b5f0*/  FFMA.FTZ R3, R14.reuse, R3, -0.36067417263984680176 ;  /* 0xbeb8aa490e037423 */ /* 0x040fe40000010003 */
[C---:B------:R-:W-:Y:S02]  /*5b600*/  FFMA.FTZ R2, R245.reuse, R2, -0.24046532809734344482 ;  /* 0xbe763c8bf5027423 */ /* 0x040fe40000010002 */
[C---:B------:R-:W-:Y:S02]  /*5b610*/  FFMA.FTZ R3, R14.reuse, R3, 0.48089820146560668945 ;  /* 0x3ef6384a0e037423 */ /* 0x040fe40000010003 */
[C---:B------:R-:W-:Y:S02]  /*5b620*/  FFMA.FTZ R2, R245.reuse, R2, 0.28857114911079406738 ;  /* 0x3e93bf99f5027423 */ /* 0x040fe40000010002 */
[----:B------:R-:W-:Y:S02]  /*5b630*/  FFMA.FTZ R3, R14, R3, -0.72134751081466674805 ;  /* 0xbf38aa3b0e037423 */ /* 0x000fe40000010003 */
[----:B------:R-:W-:-:S02]  /*5b640*/  FFMA.FTZ R2, R245, R2, -0.36067417263984680176 ;  /* 0xbeb8aa49f5027423 */ /* 0x000fc40000010002 */
[C---:B------:R-:W-:Y:S02]  /*5b650*/  FMUL R3, R14.reuse, R3 ;  /* 0x000000030e037220 */ /* 0x040fe40000400000 */
[C---:B------:R-:W-:Y:S01]  /*5b660*/  FFMA.FTZ R2, R245.reuse, R2, 0.48089820146560668945 ;  /* 0x3ef6384af5027423 */ /* 0x040fe20000010002 */
[----:B------:R0:W-:Y:S01]  /*5b670*/  STSM.16.M88.4 [R183], R4 ;  /* 0x00000004b7007844 */ /* 0x0001e20000000200 */
[C---:B------:R-:W-:Y:S02]  /*5b680*/  FMUL R3, R14.reuse, R3 ;  /* 0x000000030e037220 */ /* 0x040fe40000400000 */
[C---:B------:R-:W-:Y:S02]  /*5b690*/  FFMA.FTZ R2, R245.reuse, R2, -0.72134751081466674805 ;  /* 0xbf38aa3bf5027423 */ /* 0x040fe40000010002 */
[----:B------:R-:W-:Y:S02]  /*5b6a0*/  FFMA.FTZ R14, R14, 1.4426950216293334961, R3 ;  /* 0x3fb8aa3b0e0e7823 */ /* 0x000fe40000010003 */
[----:B------:R-:W-:-:S04]  /*5b6b0*/  FMUL R2, R245, R2 ;  /* 0x00000002f5027220 */ /* 0x000fc80000400000 */
[----:B------:R-:W-:-:S04]  /*5b6c0*/  FMUL R2, R245, R2 ;  /* 0x00000002f5027220 */ /* 0x000fc80000400000 */
[----:B------:R-:W-:Y:S01]  /*5b6d0*/  FFMA.FTZ R245, R245, 1.4426950216293334961, R2 ;  /* 0x3fb8aa3bf5f57823 */ /* 0x000fe20000010002 */
[CC--:B0-----:R-:W-:Y:S01]  /*5b6e0*/  FFMA.FTZ R6, R246.reuse, R15.reuse, -0.16845393180847167969 ;  /* 0xbe2c7f30f6067423 */ /* 0x0c1fe2000001000f */
[----:B------:R-:W-:Y:S01]  /*5b6f0*/  FFMA.FTZ R7, R247, R15, -0.16845393180847167969 ;  /* 0xbe2c7f30f7077423 */ /* 0x000fe2000001000f */
[----:B------:R-:W-:Y:S01]  /*5b700*/  F2FP.SATFINITE.E4M3.F32.PACK_AB_MERGE_C R233, R233, R234, R229 ;  /* 0x000000eae9e9723e */ /* 0x000fe200048070e5 */
[----:B------:R-:W0:Y:S01]  /*5b710*/  S2R R23, SR_CTAID.Y ;  /* 0x0000000000177919 */ /* 0x000e220000002600 */
[C---:B------:R-:W-:Y:S01]  /*5b720*/  FFMA.FTZ R6, R246.reuse, R6, 0.1716887056827545166 ;  /* 0x3e2fcf2af6067423 */ /* 0x040fe20000010006 */
[----:B------:R-:W-:Y:S01]  /*5b730*/  FFMA.FTZ R7, R247, R7, 0.1716887056827545166 ;  /* 0x3e2fcf2af7077423 */ /* 0x000fe20000010007 */
[----:B------:R-:W-:Y:S01]  /*5b740*/  F2FP.SATFINITE.E4M3.F32.PACK_AB_MERGE_C R225, R225, R226, R219 ;  /* 0x000000e2e1e1723e */ /* 0x000fe200048070db */
[----:B------:R-:W0:Y:S01]  /*5b750*/  LDC.64 R4, c[0x0][0x270] ;  /* 0x00009c00ff047b82 */ /* 0x000e220000000a00 */
[----:B------:R-:W-:Y:S01]  /*5b760*/  FFMA.FTZ R6, R246, R6, -0.17900948226451873779 ;  /* 0xbe374e43f6067423 */ /* 0x000fe20000010006 */
[----:B------:R-:W-:-:S03]  /*5b770*/  FFMA.FTZ R7, R247, R7, -0.17900948226451873779 ;  /* 0xbe374e43f7077423 */ /* 0x000fc60000010007 */
[C---:B------:R-:W-:Y:S01]  /*5b780*/  FFMA.FTZ R6, R246.reuse, R6, 0.20512372255325317383 ;  /* 0x3e520bf4f6067423 */ /* 0x040fe20000010006 */
[----:B------:R-:W-:Y:S01]  /*5b790*/  FFMA.FTZ R7, R247, R7, 0.20512372255325317383 ;  /* 0x3e520bf4f7077423 */ /* 0x000fe20000010007 */
[----:B------:R-:W-:Y:S01]  /*5b7a0*/  F2FP.SATFINITE.E4M3.F32.PACK_AB_MERGE_C R28, R209, R210, R30 ;  /* 0x000000d2d11c723e */ /* 0x000fe2000480701e */
[----:B------:R-:W1:Y:S01]  /*5b7b0*/  LDC.64 R2, c[0x0][0x228] ;  /* 0x00008a00ff027b82 */ /* 0x000e620000000a00 */
[----:B------:R-:W-:Y:S01]  /*5b7c0*/  FFMA.FTZ R6, R246, R6, -0.24046532809734344482 ;  /* 0xbe763c8bf6067423 */ /* 0x000fe20000010006 */
[----:B------:R-:W-:-:S03]  /*5b7d0*/  FFMA.FTZ R7, R247, R7, -0.24046532809734344482 ;  /* 0xbe763c8bf7077423 */ /* 0x000fc60000010007 */
[----:B------:R-:W-:Y:S01]  /*5b7e0*/  FFMA.FTZ R6, R246, R6, 0.28857114911079406738 ;  /* 0x3e93bf99f6067423 */ /* 0x000fe20000010006 */
[C---:B------:R-:W-:Y:S01]  /*5b7f0*/  FFMA.FTZ R7, R247.reuse, R7, 0.28857114911079406738 ;  /* 0x3e93bf99f7077423 */ /* 0x040fe20000010007 */
[----:B------:R-:W-:Y:S01]  /*5b800*/  F2FP.SATFINITE.E4M3.F32.PACK_AB_MERGE_C R224, R224, R228, R31 ;  /* 0x000000e4e0e0723e */ /* 0x000fe2000480701f */
[----:B------:R-:W3:Y:S01]  /*5b810*/  LDC R209, c[0x0][0x278] ;  /* 0x00009e00ffd17b82 */ /* 0x000ee20000000800 */
[----:B------:R-:W-:Y:S01]  /*5b820*/  FFMA.FTZ R6, R246, R6, -0.36067417263984680176 ;  /* 0xbeb8aa49f6067423 */ /* 0x000fe20000010006 */
[----:B------:R-:W-:-:S03]  /*5b830*/  FFMA.FTZ R7, R247, R7, -0.36067417263984680176 ;  /* 0xbeb8aa49f7077423 */ /* 0x000fc60000010007 */
[----:B------:R-:W-:Y:S01]  /*5b840*/  FFMA.FTZ R6, R246, R6, 0.48089820146560668945 ;  /* 0x3ef6384af6067423 */ /* 0x000fe20000010006 */
[C---:B------:R-:W-:Y:S01]  /*5b850*/  FFMA.FTZ R7, R247.reuse, R7, 0.48089820146560668945 ;  /* 0x3ef6384af7077423 */ /* 0x040fe20000010007 */
[----:B------:R-:W-:Y:S01]  /*5b860*/  F2FP.SATFINITE.E4M3.F32.PACK_AB_MERGE_C R232, R232, R236, R39 ;  /* 0x000000ece8e8723e */ /* 0x000fe20004807027 */
[----:B------:R-:W4:Y:S01]  /*5b870*/  LDC R210, c[0x0][0x278] ;  /* 0x00009e00ffd27b82 */ /* 0x000f220000000800 */
[----:B------:R-:W-:Y:S01]  /*5b880*/  FFMA.FTZ R6, R246, R6, -0.72134751081466674805 ;  /* 0xbf38aa3bf6067423 */ /* 0x000fe20000010006 */
[----:B------:R-:W-:-:S03]  /*5b890*/  FFMA.FTZ R7, R247, R7, -0.72134751081466674805 ;  /* 0xbf38aa3bf7077423 */ /* 0x000fc60000010007 */
[----:B------:R-:W-:Y:S01]  /*5b8a0*/  FMUL R6, R246, R6 ;  /* 0x00000006f6067220 */ /* 0x000fe20000400000 */
[----:B------:R-:W-:-:S03]  /*5b8b0*/  FMUL R7, R247, R7 ;  /* 0x00000007f7077220 */ /* 0x000fc60000400000 */
[----:B------:R-:W-:Y:S01]  /*5b8c0*/  FMUL R6, R246, R6 ;  /* 0x00000006f6067220 */ /* 0x000fe20000400000 */
[----:B------:R-:W-:-:S03]  /*5b8d0*/  FMUL R7, R247, R7 ;  /* 0x00000007f7077220 */ /* 0x000fc60000400000 */
[----:B------:R-:W-:Y:S01]  /*5b8e0*/  FFMA.FTZ R6, R246, 1.4426950216293334961, R6 ;  /* 0x3fb8aa3bf6067823 */ /* 0x000fe20000010006 */
[----:B------:R-:W-:Y:S01]  /*5b8f0*/  FFMA.FTZ R7, R247, 1.4426950216293334961, R7 ;  /* 0x3fb8aa3bf7077823 */ /* 0x000fe20000010007 */
[----:B------:R-:W-:Y:S01]  /*5b900*/  FADD R22, R73, R14 ;  /* 0x0000000e49167221 */ /* 0x000fe20000000000 */
[----:B------:R-:W-:Y:S01]  /*5b910*/  @P0 IMAD.MOV.U32 R14, RZ, RZ, 0x7f800000 ;  /* 0x7f800000ff0e0424 */ /* 0x000fe200078e00ff */
[----:B------:R-:W3:Y:S01]  /*5b920*/  LDL.LU R73, [R1+0x2e4] ;  /* 0x0002e40001497983 */ /* 0x000ee20000300800 */
[----:B------:R-:W-:Y:S01]  /*5b930*/  FADD R21, R72, R245 ;  /* 0x000000f548157221 */ /* 0x000fe20000000000 */
[----:B------:R-:W-:Y:S01]  /*5b940*/  FADD R20, R63, R6 ;  /* 0x000000063f147221 */ /* 0x000fe20000000000 */
[----:B------:R-:W-:Y:S02]  /*5b950*/  @P1 IMAD.MOV.U32 R6, RZ, RZ, 0x7f800000 ;  /* 0x7f800000ff061424 */ /* 0x000fe400078e00ff */
[----:B------:R-:W-:Y:S01]  /*5b960*/  @P0 FFMA.FTZ R22, R220, R14, +INF ;  /* 0x7f800000dc160423 */ /* 0x000fe2000001000e */
[----:B------:R-:W3:Y:S01]  /*5b970*/  LDL.LU R72, [R1+0x2e8] ;  /* 0x0002e80001487983 */ /* 0x000ee20000300800 */
[----:B------:R-:W-:Y:S01]  /*5b980*/  @P1 FFMA.FTZ R21, R221, R6, +INF ;  /* 0x7f800000dd151423 */ /* 0x000fe20000010006 */
[----:B------:R-:W-:-:S02]  /*5b990*/  FADD R15, R62, R7 ;  /* 0x000000073e0f7221 */ /* 0x000fc40000000000 */
[----:B------:R0:W-:Y:S04]  /*5b9a0*/  STL [R1+0xd54], R22 ;  /* 0x000d541601007387 */ /* 0x0001e80000100800 */
[----:B------:R1:W-:Y:S01]  /*5b9b0*/  STL [R1+0xd10], R21 ;  /* 0x000d101501007387 */ /* 0x0003e20000100800 */
[----:B------:R-:W0:Y:S03]  /*5b9c0*/  S2R R62, SR_TID.X ;  /* 0x00000000003e7919 */ /* 0x000e260000002100 */
[----:B------:R-:W4:Y:S04]  /*5b9d0*/  LDL.LU R230, [R1+0x8c] ;  /* 0x00008c0001e67983 */ /* 0x000f280000300800 */
[----:B------:R-:W4:Y:S04]  /*5b9e0*/  LDL.LU R238, [R1+0x90] ;  /* 0x0000900001ee7983 */ /* 0x000f280000300800 */
[----:B------:R-:W4:Y:S04]  /*5b9f0*/  LDL.LU R231, [R1+0x300] ;  /* 0x0003000001e77983 */ /* 0x000f280000300800 */
[----:B------:R-:W4:Y:S04]  /*5ba00*/  LDL.LU R223, [R1+0x304] ;  /* 0x0003040001df7983 */ /* 0x000f280000300800 */
[----:B------:R-:W4:Y:S04]  /*5ba10*/  LDL.LU R156, [R1+0xac] ;  /* 0x0000ac00019c7983 */ /* 0x000f280000300800 */
[----:B------:R-:W4:Y:S01]  /*5ba20*/  LDL.LU R116, [R1+0xb0] ;  /* 0x0000b00001747983 */ /* 0x000f220000300800 */
[----:B------:R-:W-:-:S02]  /*5ba30*/  @P5 IMAD.MOV.U32 R6, RZ, RZ, 0x7f800000 ;  /* 0x7f800000ff065424 */ /* 0x000fc400078e00ff */
[----:B------:R-:W-:Y:S01]  /*5ba40*/  @P4 IMAD.MOV.U32 R7, RZ, RZ, 0x7f800000 ;  /* 0x7f800000ff074424 */ /* 0x000fe200078e00ff */
[----:B------:R-:W4:Y:S01]  /*5ba50*/  LDL.LU R63, [R1+0x310] ;  /* 0x00031000013f7983 */ /* 0x000f220000300800 */
[----:B------:R-:W-:Y:S02]  /*5ba60*/  @P5 FFMA.FTZ R20, R243, R6, +INF ;  /* 0x7f800000f3145423 */ /* 0x000fe40000010006 */
[----:B------:R-:W-:Y:S01]  /*5ba70*/  @P4 FFMA.FTZ R15, R244, R7, +INF ;  /* 0x7f800000f40f4423 */ /* 0x000fe20000010007 */
[----:B0-----:R-:W-:Y:S02]  /*5ba80*/  LOP3.LUT R22, R62, 0x7f, RZ, 0xc0, !PT ;  /* 0x0000007f3e167812 */ /* 0x001fe400078ec0ff */
[----:B------:R-:W4:Y:S04]  /*5ba90*/  LDL.LU R62, [R1+0x318] ;  /* 0x00031800013e7983 */ /* 0x000f280000300800 */
[----:B------:R-:W-:Y:S04]  /*5baa0*/  STL [R1+0xd0c], R20 ;  /* 0x000d0c1401007387 */ /* 0x000fe80000100800 */
[----:B------:R-:W-:Y:S01]  /*5bab0*/  STL [R1+0xd08], R15 ;  /* 0x000d080f01007387 */ /* 0x000fe20000100800 */
[----:B--2---:R-:W-:-:S03]  /*5bac0*/  F2FP.SATFINITE.E4M3.F32.PACK_AB_MERGE_C R234, R148, R205, R13 ;  /* 0x000000cd94ea723e */ /* 0x004fc6000480700d */
[----:B------:R-:W2:Y:S04]  /*5bad0*/  LDL.LU R239, [R1+0xcc] ;  /* 0x0000cc0001ef7983 */ /* 0x000ea80000300800 */
[----:B------:R-:W2:Y:S04]  /*5bae0*/  LDL.LU R240, [R1+0xd0] ;  /* 0x0000d00001f07983 */ /* 0x000ea80000300800 */
[----:B------:R-:W2:Y:S04]  /*5baf0*/  LDL.LU R217, [R1+0x340] ;  /* 0x0003400001d97983 */ /* 0x000ea80000300800 */
[----:B------:R-:W2:Y:S04]  /*5bb00*/  LDL.LU R213, [R1+0x344] ;  /* 0x0003440001d57983 */ /* 0x000ea80000300800 */
[----:B------:R-:W2:Y:S04]  /*5bb10*/  LDL.LU R205, [R1+0xf4] ;  /* 0x0000f40001cd7983 */ /* 0x000ea80000300800 */
[----:B------:R-:W2:Y:S01]  /*5bb20*/  LDL.LU R148, [R1+0x100] ;  /* 0x0001000001947983 */ /* 0x000ea20000300800 */
[----:B------:R-:W-:-:S02]  /*5bb30*/  F2FP.SATFINITE.E4M3.F32.PACK_AB_MERGE_C R176, R176, R177, R55 ;  /* 0x000000b1b0b0723e */ /* 0x000fc40004807037 */
[----:B------:R-:W-:Y:S02]  /*5bb40*/  F2FP.SATFINITE.E4M3.F32.PACK_AB_MERGE_C R24, R24, R218, R25 ;  /* 0x000000da1818723e */ /* 0x000fe40004807019 */
[----:B------:R-:W-:Y:S02]  /*5bb50*/  F2FP.SATFINITE.E4M3.F32.PACK_AB_MERGE_C R160, R160, R161, R57 ;  /* 0x000000a1a0a0723e */ /* 0x000fe40004807039 */
[----:B------:R-:W-:Y:S01]  /*5bb60*/  F2FP.SATFINITE.E4M3.F32.PACK_AB_MERGE_C R29, R207, R208, R203 ;  /* 0x000000d0cf1d723e */ /* 0x000fe200048070cb */
[----:B------:R-:W-:Y:S01]  /*5bb70*/  BAR.SYNC.DEFER_BLOCKING 0x0 ;  /* 0x0000000000007b1d */ /* 0x000fe20000010000 */
[----:B---3--:R-:W-:-:S05]  /*5bb80*/  F2FP.SATFINITE.E4M3.F32.PACK_AB_MERGE_C R235, R72, R73, R235 ;  /* 0x0000004948eb723e */ /* 0x008fca00048070eb */
[----:B-1----:R-:W0:Y:S01]  /*5bb90*/  S2R R21, SR_CTAID.X ;  /* 0x0000000000157919 */ /* 0x002e220000002500 */
[----:B----4-:R-:W-:Y:S01]  /*5bba0*/  F2FP.SATFINITE.E4M3.F32.PACK_AB_MERGE_C R226, R238, R230, R12 ;  /* 0x000000e6eee2723e */ /* 0x010fe2000480700c */
[----:B------:R-:W3:Y:S01]  /*5bbb0*/  LDL.LU R73, [R1+0x354] ;  /* 0x0003540001497983 */ /* 0x000ee20000300800 */
[----:B------:R-:W-:-:S03]  /*5bbc0*/  F2FP.SATFINITE.E4M3.F32.PACK_AB_MERGE_C R227, R223, R231, R227 ;  /* 0x000000e7dfe3723e */ /* 0x000fc600048070e3 */
[----:B------:R-:W3:Y:S01]  /*5bbd0*/  LDL.LU R72, [R1+0x358] ;  /* 0x0003580001487983 */ /* 0x000ee20000300800 */
[----:B------:R-:W-:-:S03]  /*5bbe0*/  F2FP.SATFINITE.E4M3.F32.PACK_AB_MERGE_C R26, R116, R156, R26 ;  /* 0x0000009c741a723e */ /* 0x000fc6000480701a */
[----:B------:R-:W4:Y:S01]  /*5bbf0*/  LDL.LU R230, [R1+0x11c] ;  /* 0x00011c0001e67983 */ /* 0x000f220000300800 */
[----:B------:R-:W-:-:S03]  /*5bc00*/  F2FP.SATFINITE.E4M3.F32.PACK_AB_MERGE_C R27, R62, R63, R27 ;  /* 0x0000003f3e1b723e */ /* 0x000fc6000480701b */
[----:B------:R-:W4:Y:S01]  /*5bc10*/  LDL.LU R238, [R1+0x120] ;  /* 0x0001200001ee7983 */ /* 0x000f220000300800 */
[----:B--2---:R-:W-:-:S03]  /*5bc20*/  F2FP.SATFINITE.E4M3.F32.PACK_AB_MERGE_C R30, R240, R239, R37 ;  /* 0x000000eff01e723e */ /* 0x004fc60004807025 */
[----:B------:R-:W2:Y:S01]  /*5bc30*/  LDL.LU R231, [R1+0x380] ;  /* 0x0003800001e77983 */ /* 0x000ea20000300800 */
[----:B------:R-:W-:-:S03]  /*5bc40*/  F2FP.SATFINITE.E4M3.F32.PACK_AB_MERGE_C R31, R213, R217, R36 ;  /* 0x000000d9d51f723e */ /* 0x000fc60004807024 */
[----:B------:R-:W2:Y:S01]  /*5bc50*/  LDL.LU R223, [R1+0x388] ;  /* 0x0003880001df7983 */ /* 0x000ea20000300800 */
[----:B------:R-:W-:Y:S01]  /*5bc60*/  F2FP.SATFINITE.E4M3.F32.PACK_AB_MERGE_C R177, R174, R175, R170 ;  /* 0x000000afaeb1723e */ /* 0x000fe200048070aa */
[----:B------:R-:W-:Y:S01]  /*5bc70*/  IMAD R4, R23, R4, RZ ;  /* 0x0000000417047224 */ /* 0x000fe200078e02ff */
[----:B------:R-:W-:Y:S01]  /*5bc80*/  F2FP.SATFINITE.E4M3.F32.PACK_AB_MERGE_C R25, R215, R216, R211 ;  /* 0x000000d8d719723e */ /* 0x000fe200048070d3 */
[----:B------:R-:W2:Y:S01]  /*5bc90*/  LDL.LU R156, [R1+0x13c] ;  /* 0x00013c00019c7983 */ /* 0x000ea20000300800 */
[----:B------:R-:W-:Y:S01]  /*5bca0*/  F2FP.SATFINITE.E4M3.F32.PACK_AB_MERGE_C R36, R201, R202, R38 ;  /* 0x000000cac924723e */ /* 0x000fe20004807026 */
[----:B0-----:R-:W-:Y:S01]  /*5bcb0*/  IMAD R21, R21, 0x80, R22 ;  /* 0x0000008015157824 */ /* 0x001fe200078e0216 */
[----:B------:R-:W-:Y:S01]  /*5bcc0*/  F2FP.SATFINITE.E4M3.F32.PACK_AB_MERGE_C R161, R158, R159, R154 ;  /* 0x0000009f9ea1723e */ /* 0x000fe2000480709a */
[----:B------:R-:W2:Y:S01]  /*5bcd0*/  LDL.LU R116, [R1+0x140] ;  /* 0x0001400001747983 */ /* 0x000ea20000300800 */
[----:B------:R-:W-:Y:S01]  /*5bce0*/  F2FP.SATFINITE.E4M3.F32.PACK_AB_MERGE_C R152, R152, R153, R56 ;  /* 0x000000999898723e */ /* 0x000fe20004807038 */
[----:B------:R-:W0:Y:S02]  /*5bcf0*/  LDC R201, c[0x0][0x278] ;  /* 0x00009e00ffc97b82 */ /* 0x000e240000000800 */
[----:B------:R-:W2:Y:S04]  /*5bd00*/  LDL.LU R63, [R1+0x398] ;  /* 0x00039800013f7983 */ /* 0x000ea80000300800 */
[----:B------:R-:W2:Y:S01]  /*5bd10*/  LDL.LU R62, [R1+0x39c] ;  /* 0x00039c00013e7983 */ /* 0x000ea20000300800 */
[----:B------:R-:W-:Y:S01]  /*5bd20*/  F2FP.SATFINITE.E4M3.F32.PACK_AB_MERGE_C R38, R148, R205, R45 ;  /* 0x000000cd9426723e */ /* 0x000fe2000480702d */
[----:B------:R-:W1:Y:S02]  /*5bd30*/  LDC R202, c[0x0][0x278] ;  /* 0x00009e00ffca7b82 */ /* 0x000e640000000800 */
[----:B------:R-:W2:Y:S04]  /*5bd40*/  LDL.LU R239, [R1+0x15c] ;  /* 0x00015c0001ef7983 */ /* 0x000ea80000300800 */
[----:B------:R-:W2:Y:S01]  /*5bd50*/  LDL.LU R240, [R1+0x160] ;  /* 0x0001600001f07983 */ /* 0x000ea20000300800 */
[----:B------:R-:W-:Y:S01]  /*5bd60*/  F2FP.SATFINITE.E4M3.F32.PACK_AB_MERGE_C R40, R193, R194, R40 ;  /* 0x000000c2c128723e */ /* 0x000fe20004807028 */
[----:B------:R-:W-:Y:S01]  /*5bd70*/  IMAD R5, R21, R5, RZ ;  /* 0x0000000515057224 */ /* 0x000fe200078e02ff */
[----:B------:R-:W-:Y:S01]  /*5bd80*/  F2FP.SATFINITE.E4M3.F32.PACK_AB_MERGE_C R41, R191, R192, R41 ;  /* 0x000000c0bf29723e */ /* 0x000fe20004807029 */
[----:B------:R-:W2:Y:S01]  /*5bd90*/  LDL.LU R217, [R1+0x3b8] ;  /* 0x0003b80001d97983 */ /* 0x000ea20000300800 */
[----:B------:R-:W-:Y:S01]  /*5bda0*/  F2FP.SATFINITE.E4M3.F32.PACK_AB_MERGE_C R168, R168, R169, R54 ;  /* 0x000000a9a8a8723e */ /* 0x000fe20004807036 */
[----:B------:R-:W0:Y:S02]  /*5bdb0*/  LDC R191, c[0x0][0x278] ;  /* 0x00009e00ffbf7b82 */ /* 0x000e240000000800 */
[----:B------:R-:W2:Y:S04]  /*5bdc0*/  LDL.LU R213, [R1+0x3c0] ;  /* 0x0003c00001d57983 */ /* 0x000ea80000300800 */
[----:B------:R-:W2:Y:S01]  /*5bdd0*/  LDL.LU R205, [R1+0x17c] ;  /* 0x00017c0001cd7983 */ /* 0x000ea20000300800 */
[--C-:B------:R-:W-:Y:S01]  /*5bde0*/  IADD3 R2, P4, P5, R5, R2, R4.reuse ;  /* 0x0000000205027210 */ /* 0x100fe20007d9e004 */
[----:B------:R-:W1:Y:S02]  /*5bdf0*/  LDC R192, c[0x0][0x278] ;  /* 0x00009e00ffc07b82 */ /* 0x000e640000000800 */
[----:B------:R-:W2:Y:S01]  /*5be00*/  LDL.LU R148, [R1+0x180] ;  /* 0x0001800001947983 */ /* 0x000ea20000300800 */
[----:B------:R-:W-:-:S02]  /*5be10*/  SHF.R.S32.HI R4, RZ, 0x1f, R4 ;  /* 0x0000001fff047819 */ /* 0x000fc40000011404 */
[----:B------:R-:W-:Y:S02]  /*5be20*/  SHF.R.S32.HI R5, RZ, 0x1f, R5 ;  /* 0x0000001fff057819 */ /* 0x000fe40000011405 */
[----:B------:R-:W-:Y:S01]  /*5be30*/  F2FP.SATFINITE.E4M3.F32.PACK_AB_MERGE_C R144, R144, R145, R8 ;  /* 0x000000919090723e */ /* 0x000fe20004807008 */
[----:B------:R-:W1:Y:S01]  /*5be40*/  LDC R193, c[0x0][0x278] ;  /* 0x00009e00ffc17b82 */ /* 0x000e620000000800 */
[----:B------:R-:W-:Y:S02]  /*5be50*/  IADD3.X R3, R5, R3, R4, P4, P5 ;  /* 0x0000000305037210 */ /* 0x000fe400027ea404 */
[----:B------:R-:W-:Y:S05]  /*5be60*/  LDS.128 R4, [R0] ;  /* 0x0000000000047984 */ /* 0x000fea0000000c00 */
[----:B------:R-:W-:Y:S01]  /*5be70*/  BAR.SYNC.DEFER_BLOCKING 0x0 ;  /* 0x0000000000007b1d */ /* 0x000fe20000010000 */
[----:B------:R-:W-:-:S02]  /*5be80*/  F2FP.SATFINITE.E4M3.F32.PACK_AB_MERGE_C R136, R136, R137, R9 ;  /* 0x000000898888723e */ /* 0x000fc40004807009 */
[----:B------:R-:W-:Y:S02]  /*5be90*/  F2FP.SATFINITE.E4M3.F32.PACK_AB_MERGE_C R128, R128, R129, R16 ;  /* 0x000000818080723e */ /* 0x000fe40004807010 */
[----:B------:R-:W-:-:S03]  /*5bea0*/  F2FP.SATFINITE.E4M3.F32.PACK_AB_MERGE_C R120, R120, R121, R17 ;  /* 0x000000797878723e */ /* 0x000fc60004807011 */
[----:B------:R-:W0:Y:S01]  /*5beb0*/  LDC R16, c[0x0][0x278] ;  /* 0x00009e00ff107b82 */ /* 0x000e220000000800 */
[----:B------:R-:W-:Y:S02]  /*5bec0*/  FSETP.NEU.AND P0, PT, R244, RZ, PT ;  /* 0x000000fff400720b */ /* 0x000fe40003f0d000 */
[----:B------:R-:W-:Y:S02]  /*5bed0*/  FSETP.NEU.AND P1, PT, R243, RZ, PT ;  /* 0x000000fff300720b */ /* 0x000fe40003f2d000 */
[----:B------:R-:W-:Y:S02]  /*5bee0*/  FSETP.NEU.AND P2, PT, R221, RZ, PT ;  /* 0x000000ffdd00720b */ /* 0x000fe40003f4d000 */
[----:B------:R-:W-:Y:S01]  /*5bef0*/  F2FP.SATFINITE.E4M3.F32.PACK_AB_MERGE_C R112, R112, R113, R32 ;  /* 0x000000717070723e */ /* 0x000fe20004807020 */
[----:B------:R-:W1:Y:S01]  /*5bf00*/  LDC R17, c[0x0][0x278] ;  /* 0x00009e00ff117b82 */ /* 0x000e620000000800 */
[----:B------:R-:W-:Y:S02]  /*5bf10*/  FSETP.NEU.AND P3, PT, R220, RZ, PT ;  /* 0x000000ffdc00720b */ /* 0x000fe40003f6d000 */
[----:B------:R-:W-:-:S05]  /*5bf20*/  F2FP.SATFINITE.E4M3.F32.PACK_AB_MERGE_C R132, R134, R127, R132 ;  /* 0x0000007f8684723e */ /* 0x000fca0004807084 */
[----:B------:R-:W1:Y:S08]  /*5bf30*/  LDC R203, c[0x0][0x278] ;  /* 0x00009e00ffcb7b82 */ /* 0x000e700000000800 */
[----:B------:R-:W1:Y:S01]  /*5bf40*/  LDC R208, c[0x0][0x278] ;  /* 0x00009e00ffd07b82 */ /* 0x000e620000000800 */
[----:B---3--:R-:W-:-:S07]  /*5bf50*/  F2FP.SATFINITE.E4M3.F32.PACK_AB_MERGE_C R39, R72, R73, R44 ;  /* 0x000000494827723e */ /* 0x008fce000480702c */
[----:B------:R-:W3:Y:S01]  /*5bf60*/  LDC R194, c[0x0][0x278] ;  /* 0x00009e00ffc27b82 */ /* 0x000ee20000000800 */
[----:B------:R-:W3:Y:S01]  /*5bf70*/  LDL.LU R73, [R1+0x3c8] ;  /* 0x0003c80001497983 */ /* 0x000ee20000300800 */
[----:B------:R-:W-:-:S03]  /*5bf80*/  F2FP.SATFINITE.E4M3.F32.PACK_AB_MERGE_C R44, R185, R186, R46 ;  /* 0x000000bab92c723e */ /* 0x000fc6000480702e */
[----:B------:R-:W3:Y:S01]  /*5bf90*/  LDL.LU R72, [R1+0x3cc] ;  /* 0x0003cc0001487983 */ /* 0x000ee20000300800 */
[----:B----4-:R-:W-:Y:S02]  /*5bfa0*/  F2FP.SATFINITE.E4M3.F32.PACK_AB_MERGE_C R42, R238, R230, R42 ;  /* 0x000000e6ee2a723e */ /* 0x010fe4000480702a */
[----:B------:R-:W4:Y:S01]  /*5bfb0*/  LDC R211, c[0x0][0x278] ;  /* 0x00009e00ffd37b82 */ /* 0x000f220000000800 */
[----:B------:R-:W4:Y:S04]  /*5bfc0*/  LDL.LU R230, [R1+0x19c] ;  /* 0x00019c0001e67983 */ /* 0x000f280000300800 */
[----:B------:R-:W4:Y:S01]  /*5bfd0*/  LDL.LU R238, [R1+0x1a0] ;  /* 0x0001a00001ee7983 */ /* 0x000f220000300800 */
[----:B------:R-:W-:Y:S02]  /*5bfe0*/  F2FP.SATFINITE.E4M3.F32.PACK_AB_MERGE_C R37, R199, R200, R195 ;  /* 0x000000c8c725723e */ /* 0x000fe400048070c3 */
[----:B------:R-:W4:Y:S01]  /*5bff0*/  LDC R215, c[0x0][0x278] ;  /* 0x00009e00ffd77b82 */ /* 0x000f220000000800 */
[----:B------:R-:W-:-:S02]  /*5c000*/  IMAD R209, R209, 0x97, RZ ;  /* 0x00000097d1d17824 */ /* 0x000fc400078e02ff */
[----:B------:R-:W-:-:S05]  /*5c010*/  IMAD R210, R210, 0x98, RZ ;  /* 0x00000098d2d27824 */ /* 0x000fca00078e02ff */
[----:B------:R-:W4:Y:S01]  /*5c020*/  LDC R216, c[0x0][0x278] ;  /* 0x00009e00ffd87b82 */ /* 0x000f220000000800 */
[----:B--2---:R-:W-:Y:S02]  /*5c030*/  F2FP.SATFINITE.E4M3.F32.PACK_AB_MERGE_C R43, R223, R231, R43 ;  /* 0x000000e7df2b723e */ /* 0x004fe4000480702b */
[----:B------:R-:W-:Y:S01]  /*5c040*/  F2FP.SATFINITE.E4M3.F32.PACK_AB_MERGE_C R47, R62, R63, R47 ;  /* 0x0000003f3e2f723e */ /* 0x000fe2000480702f */
[----:B------:R-:W2:Y:S01]  /*5c050*/  LDL.LU R231, [R1+0x3e0] ;  /* 0x0003e00001e77983 */ /* 0x000ea20000300800 */
[----:B------:R-:W-:Y:S02]  /*5c060*/  F2FP.SATFINITE.E4M3.F32.PACK_AB_MERGE_C R46, R116, R156, R60 ;  /* 0x0000009c742e723e */ /* 0x000fe4000480703c */
[----:B------:R-:W-:Y:S01]  /*5c070*/  F2FP.SATFINITE.E4M3.F32.PACK_AB_MERGE_C R179, R213, R217, R179 ;  /* 0x000000d9d5b3723e */ /* 0x000fe200048070b3 */
[----:B------:R-:W2:Y:S01]  /*5c080*/  LDL.LU R223, [R1+0x3e4] ;  /* 0x0003e40001df7983 */ /* 0x000ea20000300800 */
[----:B------:R-:W-:-:S03]  /*5c090*/  F2FP.SATFINITE.E4M3.F32.PACK_AB_MERGE_C R170, R148, R205, R52 ;  /* 0x000000cd94aa723e */ /* 0x000fc60004807034 */
[----:B------:R-:W4:Y:S04]  /*5c0a0*/  LDL.LU R156, [R1+0x1bc] ;  /* 0x0001bc00019c7983 */ /* 0x000f280000300800 */
[----:B------:R-:W-:Y:S01]  /*5c0b0*/  STSM.16.M88.4 [R183], R232 ;  /* 0x000000e8b7007844 */ /* 0x000fe20000000200 */
[----:B------:R-:W-:Y:S02]  /*5c0c0*/  F2FP.SATFINITE.E4M3.F32.PACK_AB_MERGE_C R45, R182, R184, R178 ;  /* 0x000000b8b62d723e */ /* 0x000fe400048070b2 */
[----:B------:R-:W-:Y:S01]  /*5c0d0*/  F2FP.SATFINITE.E4M3.F32.PACK_AB_MERGE_C R153, R150, R151, R146 ;  /* 0x000000979699723e */ /* 0x000fe20004807092 */
[----:B------:R-:W4:Y:S01]  /*5c0e0*/  LDL.LU R116, [R1+0x1c0] ;  /* 0x0001c00001747983 */ /* 0x000f220000300800 */
[----:B------:R-:W-:Y:S02]  /*5c0f0*/  F2FP.SATFINITE.E4M3.F32.PACK_AB_MERGE_C R169, R166, R167, R162 ;  /* 0x000000a7a6a9723e */ /* 0x000fe400048070a2 */
[----:B------:R-:W-:Y:S01]  /*5c100*/  F2FP.SATFINITE.E4M3.F32.PACK_AB_MERGE_C R145, R71, R70, R138 ;  /* 0x000000464791723e */ /* 0x000fe2000480708a */
[----:B------:R-:W4:Y:S01]  /*5c110*/  LDL.LU R63, [R1+0x3f8] ;  /* 0x0003f800013f7983 */ /* 0x000f220000300800 */
[----:B------:R-:W-:-:S02]  /*5c120*/  F2FP.SATFINITE.E4M3.F32.PACK_AB_MERGE_C R137, R78, R135, R130 ;  /* 0x000000874e89723e */ /* 0x000fc40004807082 */
[----:B------:R-:W-:Y:S01]  /*5c130*/  F2FP.SATFINITE.E4M3.F32.PACK_AB_MERGE_C R129, R86, R79, R122 ;  /* 0x0000004f5681723e */ /* 0x000fe2000480707a */
[----:B------:R-:W4:Y:S01]  /*5c140*/  LDL.LU R62, [R1+0x3fc] ;  /* 0x0003fc00013e7983 */ /* 0x000f220000300800 */
[----:B------:R-:W-:Y:S01]  /*5c150*/  F2FP.SATFINITE.E4M3.F32.PACK_AB_MERGE_C R121, R94, R87, R114 ;  /* 0x000000575e79723e */ /* 0x000fe20004807072 */
[----:B0-----:R-:W-:Y:S01]  /*5c160*/  IMAD R16, R16, 0xe, RZ ;  /* 0x0000000e10107824 */ /* 0x001fe200078e02ff */
[----:B------:R-:W0:Y:S01]  /*5c170*/  LDC R185, c[0x0][0x278] ;  /* 0x00009e00ffb97b82 */ /* 0x000e220000000800 */
[----:B------:R-:W4:Y:S04]  /*5c180*/  LDL.LU R217, [R1+0x1dc] ;  /* 0x0001dc0001d97983 */ /* 0x000f280000300800 */
[----:B------:R-:W4:Y:S01]  /*5c190*/  LDL.LU R213, [R1+0x1e0] ;  /* 0x0001e00001d57983 */ /* 0x000f220000300800 */
[----:B-1----:R-:W-:-:S02]  /*5c1a0*/  IMAD R17, R17, 0xf, RZ ;  /* 0x0000000f11117824 */ /* 0x002fc400078e02ff */
[----:B------:R-:W1:Y:S01]  /*5c1b0*/  LDC R186, c[0x0][0x278] ;  /* 0x00009e00ffba7b82 */ /* 0x000e620000000800 */
[----:B------:R-:W4:Y:S04]  /*5c1c0*/  LDL.LU R205, [R1+0x414] ;  /* 0x0004140001cd7983 */ /* 0x000f280000300800 */
[----:B------:R-:W4:Y:S03]  /*5c1d0*/  LDL.LU R148, [R1+0x418] ;  /* 0x0004180001947983 */ /* 0x000f260000300800 */
[----:B------:R-:W1:Y:S08]  /*5c1e0*/  LDC R195, c[0x0][0x278] ;  /* 0x00009e00ffc37b82 */ /* 0x000e700000000800 */
[----:B------:R-:W-:Y:S01]  /*5c1f0*/  BAR.SYNC.DEFER_BLOCKING 0x0 ;  /* 0x0000000000007b1d */ /* 0x000fe20000010000 */
[----:B------:R-:W-:-:S07]  /*5c200*/  F2FP.SATFINITE.E4M3.F32.PACK_AB_MERGE_C R178, R240, R239, R53 ;  /* 0x000000eff0b2723e */ /* 0x000fce0004807035 */
[----:B------:R-:W0:Y:S01]  /*5c210*/  LDC R166, c[0x0][0x278] ;  /* 0x00009e00ffa67b82 */ /* 0x000e220000000800 */
[----:B------:R-:W4:Y:S04]  /*5c220*/  LDL.LU R239, [R1+0x1fc] ;  /* 0x0001fc0001ef7983 */ /* 0x000f280000300800 */
[----:B------:R-:W4:Y:S03]  /*5c230*/  LDL.LU R240, [R1+0x2fc] ;  /* 0x0002fc0001f07983 */ /* 0x000f260000300800 */
[----:B------:R-:W1:Y:S08]  /*5c240*/  LDC R167, c[0x0][0x278] ;  /* 0x00009e00ffa77b82 */ /* 0x000e700000000800 */
[----:B------:R-:W1:Y:S01]  /*5c250*/  LDC R182, c[0x0][0x278] ;  /* 0x00009e00ffb67b82 */ /* 0x000e620000000800 */
[----:B------:R-:W-:Y:S07]  /*5c260*/  LDS.128 R12, [R0] ;  /* 0x00000000000c7984 */ /* 0x000fee0000000c00 */
[----:B------:R-:W-:Y:S08]  /*5c270*/  BAR.SYNC.DEFER_BLOCKING 0x0 ;  /* 0x0000000000007b1d */ /* 0x000ff00000010000 */
[----:B------:R-:W1:Y:S01]  /*5c280*/  LDC R184, c[0x0][0x278] ;  /* 0x00009e00ffb87b82 */ /* 0x000e620000000800 */
[----:B------:R-:W-:-:S02]  /*5c290*/  IMAD R191, R191, 0x85, RZ ;  /* 0x00000085bfbf7824 */ /* 0x000fc400078e02ff */
[----:B------:R-:W-:-:S05]  /*5c2a0*/  IMAD R192, R192, 0x86, RZ ;  /* 0x00000086c0c07824 */ /* 0x000fca00078e02ff */
[----:B------:R-:W1:Y:S01]  /*5c2b0*/  LDC R199, c[0x0][0x278] ;  /* 0x00009e00ffc77b82 */ /* 0x000e620000000800 */
[----:B------:R-:W-:Y:S02]  /*5c2c0*/  IMAD R193, R193, 0x87, RZ ;  /* 0x00000087c1c17824 */ /* 0x000fe400078e02ff */
[----:B---3--:R-:W-:-:S05]  /*5c2d0*/  IMAD R194, R194, 0x88, RZ ;  /* 0x00000088c2c27824 */ /* 0x008fca00078e02ff */
[----:B------:R-:W3:Y:S01]  /*5c2e0*/  LDC R200, c[0x0][0x278] ;  /* 0x00009e00ffc87b82 */ /* 0x000ee20000000800 */
[----:B------:R0:W-:Y:S07]  /*5c2f0*/  STSM.16.M88.4 [R183], R224 ;  /* 0x000000e0b7007844 */ /* 0x0001ee0000000200 */
[----:B------:R-:W-:Y:S01]  /*5c300*/  BAR.SYNC.DEFER_BLOCKING 0x0 ;  /* 0x0000000000007b1d */ /* 0x000fe20000010000 */
[----:B------:R-:W-:-:S05]  /*5c310*/  F2FP.SATFINITE.E4M3.F32.PACK_AB_MERGE_C R171, R72, R73, R171 ;  /* 0x0000004948ab723e */ /* 0x000fca00048070ab */
[----:B------:R-:W-:Y:S01]  /*5c320*/  LDS.128 R20, [R0] ;  /* 0x0000000000147984 */ /* 0x000fe20000000c00 */
[----:B--2---:R-:W-:Y:S01]  /*5c330*/  F2FP.SATFINITE.E4M3.F32.PACK_AB_MERGE_C R163, R223, R231, R163 ;  /* 0x000000e7dfa3723e */ /* 0x004fe200048070a3 */
[----:B------:R-:W-:Y:S01]  /*5c340*/  BAR.SYNC.DEFER_BLOCKING 0x0 ;  /* 0x0000000000007b1d */ /* 0x000fe20000010000 */
[----:B----4-:R-:W-:-:S05]  /*5c350*/  F2FP.SATFINITE.E4M3.F32.PACK_AB_MERGE_C R154, R116, R156, R58 ;  /* 0x0000009c749a723e */ /* 0x010fca000480703a */
[----:B------:R-:W2:Y:S01]  /*5c360*/  LDL.LU R73, [R1+0x41c] ;  /* 0x00041c0001497983 */ /* 0x000ea20000300800 */
[----:B------:R-:W-:-:S03]  /*5c370*/  F2FP.SATFINITE.E4M3.F32.PACK_AB_MERGE_C R146, R213, R217, R69 ;  /* 0x000000d9d592723e */ /* 0x000fc60004807045 */
[----:B------:R-:W-:Y:S01]  /*5c380*/  STSM.16.M88.4 [R183], R24 ;  /* 0x00000018b7007844 */ /* 0x000fe20000000200 */
[----:B------:R-:W-:Y:S01]  /*5c390*/  F2FP.SATFINITE.E4M3.F32.PACK_AB_MERGE_C R147, R148, R205, R147 ;  /* 0x000000cd9493723e */ /* 0x000fe20004807093 */
[----:B------:R-:W-:Y:S01]  /*5c3a0*/  BAR.SYNC.DEFER_BLOCKING 0x0 ;  /* 0x0000000000007b1d */ /* 0x000fe20000010000 */
[----:B------:R-:W-:Y:S02]  /*5c3b0*/  F2FP.SATFINITE.E4M3.F32.PACK_AB_MERGE_C R162, R238, R230, R59 ;  /* 0x000000e6eea2723e */ /* 0x000fe4000480703b */
[----:B------:R-:W-:-:S03]  /*5c3c0*/  F2FP.SATFINITE.E4M3.F32.PACK_AB_MERGE_C R138, R240, R239, R68 ;  /* 0x000000eff08a723e */ /* 0x000fc60004807044 */
[----:B------:R-:W2:Y:S01]  /*5c3d0*/  LDL.LU R72, [R1+0x420] ;  /* 0x0004200001487983 */ /* 0x000ea20000300800 */
[----:B------:R-:W-:Y:S01]  /*5c3e0*/  F2FP.SATFINITE.E4M3.F32.PACK_AB_MERGE_C R155, R62, R63, R155 ;  /* 0x0000003f3e9b723e */ /* 0x000fe2000480709b */
[----:B0-----:R-:W-:Y:S01]  /*5c3f0*/  IMAD R166, R166, 0x6c, RZ ;  /* 0x0000006ca6a67824 */ /* 0x001fe200078e02ff */
[----:B------:R-:W0:Y:S01]  /*5c400*/  LDC R224, c[0x0][0x278] ;  /* 0x00009e00ffe07b82 */ /* 0x000e220000000800 */
[----:B------:R-:W4:Y:S04]  /*5c410*/  LDL.LU R231, [R1+0x320] ;  /* 0x0003200001e77983 */ /* 0x000f280000300800 */
[----:B------:R-:W4:Y:S01]  /*5c420*/  LDL.LU R223, [R1+0x324] ;  /* 0x0003240001df7983 */ /* 0x000f220000300800 */
[----:B-1----:R-:W-:Y:S02]  /*5c430*/  IMAD R167, R167, 0x6d, RZ ;  /* 0x0000006da7a77824 */ /* 0x002fe400078e02ff */
[----:B------:R-:W-:Y:S01]  /*5c440*/  IMAD R182, R182, 0x7c, RZ ;  /* 0x0000007cb6b67824 */ /* 0x000fe200078e02ff */
[----:B------:R-:W3:Y:S01]  /*5c450*/  LDL.LU R156, [R1+0x434] ;  /* 0x00043400019c7983 */ /* 0x000ee20000300800 */
[----:B------:R-:W-:Y:S01]  /*5c460*/  IMAD R184, R184, 0x7e, RZ ;  /* 0x0000007eb8b87824 */ /* 0x000fe200078e02ff */
[----:B------:R-:W1:Y:S02]  /*5c470*/  LDC R225, c[0x0][0x278] ;  /* 0x00009e00ffe17b82 */ /* 0x000e640000000800 */
[----:B------:R-:W3:Y:S04]  /*5c480*/  LDL.LU R116, [R1+0x438] ;  /* 0x0004380001747983 */ /* 0x000ee80000300800 */
[----:B------:R-:W-:Y:S01]  /*5c490*/  LDS.128 R24, [R0] ;  /* 0x0000000000187984 */ /* 0x000fe20000000c00 */
[----:B------:R-:W-:Y:S01]  /*5c4a0*/  IMAD R185, R185, 0x7f, RZ ;  /* 0x0000007fb9b97824 */ /* 0x000fe200078e02ff */
[----:B------:R-:W1:Y:S08]  /*5c4b0*/  LDC R226, c[0x0][0x278] ;  /* 0x00009e00ffe27b82 */ /* 0x000e700000000800 */
[----:B------:R-:W-:Y:S01]  /*5c4c0*/  BAR.SYNC.DEFER_BLOCKING 0x0 ;  /* 0x0000000000007b1d */ /* 0x000fe20000010000 */
[----:B------:R-:W-:-:S02]  /*5c4d0*/  IMAD.SHL.U32 R186, R186, 0x80, RZ ;  /* 0x00000080baba7824 */ /* 0x000fc400078e00ff */
[----:B------:R-:W-:Y:S02]  /*5c4e0*/  IMAD R195, R195, 0x89, RZ ;  /* 0x00000089c3c37824 */ /* 0x000fe400078e02ff */
[----:B------:R-:W-:-:S03]  /*5c4f0*/  IMAD R199, R199, 0x8d, RZ ;  /* 0x0000008dc7c77824 */ /* 0x000fc600078e02ff */
[----:B------:R-:W1:Y:S01]  /*5c500*/  LDC R227, c[0x0][0x278] ;  /* 0x00009e00ffe37b82 */ /* 0x000e620000000800 */
[----:B------:R-:W3:Y:S04]  /*5c510*/  LDL.LU R217, [R1+0x334] ;  /* 0x0003340001d97983 */ /* 0x000ee80000300800 */
[----:B------:R-:W3:Y:S04]  /*5c520*/  LDL.LU R213, [R1+0x33c] ;  /* 0x00033c0001d57983 */ /* 0x000ee80000300800 */
[----:B------:R-:W3:Y:S04]  /*5c530*/  LDL.LU R205, [R1+0x43c] ;  /* 0x00043c0001cd7983 */ /* 0x000ee80000300800 */
[----:B------:R-:W3:Y:S04]  /*5c540*/  LDL.LU R148, [R1+0x440] ;  /* 0x0004400001947983 */ /* 0x000ee80000300800 */
[----:B------:R-:W-:Y:S01]  /*5c550*/  STSM.16.M88.4 [R183], R28 ;  /* 0x0000001cb7007844 */ /* 0x000fe20000000200 */
[----:B------:R-:W-:Y:S06]  /*5c560*/  BAR.SYNC.DEFER_BLOCKING 0x0 ;  /* 0x0000000000007b1d */ /* 0x000fec0000010000 */
[----:B------:R-:W3:Y:S04]  /*5c570*/  LDL.LU R242, [R1+0x7c] ;  /* 0x00007c0001f27983 */ /* 0x000ee80000300800 */
[----:B------:R-:W3:Y:S04]  /*5c580*/  LDL.LU R248, [R1+0x36c] ;  /* 0x00036c0001f87983 */ /* 0x000ee80000300800 */
[----:B------:R-:W3:Y:S04]  /*5c590*/  LDL.LU R251, [R1+0x370] ;  /* 0x0003700001fb7983 */ /* 0x000ee80000300800 */
[----:B------:R-:W3:Y:S04]  /*5c5a0*/  LDL.LU R93, [R1+0x454] ;  /* 0x00045400015d7983 */ /* 0x000ee80000300800 */
[----:B------:R-:W-:Y:S01]  /*5c5b0*/  LDS.128 R28, [R0] ;  /* 0x00000000001c7984 */ /* 0x000fe20000000c00 */
[----:B------:R-:W-:Y:S06]  /*5c5c0*/  BAR.SYNC.DEFER_BLOCKING 0x0 ;  /* 0x0000000000007b1d */ /* 0x000fec0000010000 */
[----:B------:R-:W-:Y:S02]  /*5c5d0*/  STSM.16.M88.4 [R183], R36 ;  /* 0x00000024b7007844 */ /* 0x000fe40000000200 */
[----:B------:R-:W-:Y:S06]  /*5c5e0*/  BAR.SYNC.DEFER_BLOCKING 0x0 ;  /* 0x0000000000007b1d */ /* 0x000fec0000010000 */
[----:B------:R-:W-:Y:S02]  /*5c5f0*/  LDS.128 R36, [R0] ;  /* 0x0000000000247984 */ /* 0x000fe40000000c00 */
        /* <DEDUP_REMOVED lines=9> */
[----:B------:R0:W-:Y:S02]  /*5c690*/  STSM.16.M88.4 [R183], R176 ;  /* 0x000000b0b7007844 */ /* 0x0001e40000000200 */
[----:B------:R-:W-:Y:S08]  /*5c6a0*/  BAR.SYNC.DEFER_BLOCKING 0x0 ;  /* 0x0000000000007b1d */ /* 0x000ff00000010000 */
[----:B0-----:R-:W0:Y:S08]  /*5c6b0*/  LDC R176, c[0x0][0x278] ;  /* 0x00009e00ffb07b82 */ /* 0x001e300000000800 */
[----:B------:R-:W1:Y:S01]  /*5c6c0*/  LDC R177, c[0x0][0x278] ;  /* 0x00009e00ffb17b82 */ /* 0x000e620000000800 */
[----:B------:R-:W-:Y:S07]  /*5c6d0*/  LDS.128 R52, [R0] ;  /* 0x0000000000347984 */ /* 0x000fee0000000c00 */
[----:B------:R-:W-:Y:S01]  /*5c6e0*/  BAR.SYNC.DEFER_BLOCKING 0x0 ;  /* 0x0000000000007b1d */ /* 0x000fe20000010000 */
[----:B----4-:R-:W-:-:S02]  /*5c6f0*/  F2FP.SATFINITE.E4M3.F32.PACK_AB_MERGE_C R130, R223, R231, R77 ;  /* 0x000000e7df82723e */ /* 0x010fc4000480704d */
[----:B--2---:R-:W-:-:S05]  /*5c700*/  F2FP.SATFINITE.E4M3.F32.PACK_AB_MERGE_C R139, R72, R73, R139 ;  /* 0x00000049488b723e */ /* 0x004fca000480708b */
[----:B------:R-:W2:Y:S01]  /*5c710*/  LDC R178, c[0x0][0x278] ;  /* 0x00009e00ffb27b82 */ /* 0x000ea20000000800 */
[----:B---3--:R-:W-:Y:S02]  /*5c720*/  F2FP.SATFINITE.E4M3.F32.PACK_AB_MERGE_C R131, R116, R156, R131 ;  /* 0x0000009c7483723e */ /* 0x008fe40004807083 */
[----:B------:R-:W3:Y:S05]  /*5c730*/  LDL.LU R116, [R1+0x458] ;  /* 0x0004580001747983 */ /* 0x000eea0000300800 */
[----:B------:R-:W4:Y:S01]  /*5c740*/  LDC R179, c[0x0][0x278] ;  /* 0x00009e00ffb37b82 */ /* 0x000f220000000800 */
[----:B------:R-:W2:Y:S04]  /*5c750*/  LDL.LU R117, [R1+0xa0] ;  /* 0x0000a00001757983 */ /* 0x000ea80000300800 */
[----:B------:R-:W2:Y:S04]  /*5c760*/  LDL.LU R149, [R1+0xbc] ;  /* 0x0000bc0001957983 */ /* 0x000ea80000300800 */
[----:B------:R0:W-:Y:S01]  /*5c770*/  STSM.16.M88.4 [R183], R168 ;  /* 0x000000a8b7007844 */ /* 0x0001e20000000200 */
[----:B------:R-:W-:Y:S06]  /*5c780*/  BAR.SYNC.DEFER_BLOCKING 0x0 ;  /* 0x0000000000007b1d */ /* 0x000fec0000010000 */
[----:B------:R-:W4:Y:S04]  /*5c790*/  LDL.LU R157, [R1+0x378] ;  /* 0x00037800019d7983 */ /* 0x000f280000300800 */
[----:B------:R-:W4:Y:S01]  /*5c7a0*/  LDL.LU R206, [R1+0x37c] ;  /* 0x00037c0001ce7983 */ /* 0x000f220000300800 */
[----:B------:R-:W-:Y:S01]  /*5c7b0*/  F2FP.SATFINITE.E4M3.F32.PACK_AB_MERGE_C R122, R213, R217, R76 ;  /* 0x000000d9d57a723e */ /* 0x000fe2000480704c */
[----:B0-----:R-:W0:Y:S02]  /*5c7c0*/  LDC R168, c[0x0][0x278] ;  /* 0x00009e00ffa87b82 */ /* 0x001e240000000800 */
[----:B------:R-:W2:Y:S04]  /*5c7d0*/  LDL.LU R212, [R1+0x45c] ;  /* 0x00045c0001d47983 */ /* 0x000ea80000300800 */
[----:B------:R-:W2:Y:S01]  /*5c7e0*/  LDL.LU R156, [R1+0x460] ;  /* 0x00046000019c7983 */ /* 0x000ea20000300800 */
[----:B------:R-:W-:Y:S01]  /*5c7f0*/  F2FP.SATFINITE.E4M3.F32.PACK_AB_MERGE_C R123, R148, R205, R123 ;  /* 0x000000cd947b723e */ /* 0x000fe2000480707b */
[----:B------:R-:W1:Y:S02]  /*5c800*/  LDC R169, c[0x0][0x278] ;  /* 0x00009e00ffa97b82 */ /* 0x000e640000000800 */
[----:B------:R-:W-:Y:S06]  /*5c810*/  LDS.128 R56, [R0] ;  /* 0x0000000000387984 */ /* 0x000fec0000000c00 */
[----:B------:R-:W-:Y:S01]  /*5c820*/  BAR.SYNC.DEFER_BLOCKING 0x0 ;  /* 0x0000000000007b1d */ /* 0x000fe20000010000 */
[----:B------:R-:W-:-:S02]  /*5c830*/  F2FP.SATFINITE.E4M3.F32.PACK_AB_MERGE_C R113, R242, R95, R106 ;  /* 0x0000005ff271723e */ /* 0x000fc4000480706a */
[----:B------:R-:W-:-:S05]  /*5c840*/  F2FP.SATFINITE.E4M3.F32.PACK_AB_MERGE_C R114, R251, R248, R92 ;  /* 0x000000f8fb72723e */ /* 0x000fca000480705c */
[----:B------:R-:W1:Y:S01]  /*5c850*/  LDC R170, c[0x0][0x278] ;  /* 0x00009e00ffaa7b82 */ /* 0x000e620000000800 */
[----:B------:R-:W2:Y:S04]  /*5c860*/  LDL.LU R214, [R1+0xe4] ;  /* 0x0000e40001d67983 */ /* 0x000ea80000300800 */
[----:B------:R-:W2:Y:S03]  /*5c870*/  LDL.LU R222, [R1+0x10c] ;  /* 0x00010c0001de7983 */ /* 0x000ea60000300800 */
[----:B------:R-:W1:Y:S01]  /*5c880*/  LDC R171, c[0x0][0x278] ;  /* 0x00009e00ffab7b82 */ /* 0x000e620000000800 */
[----:B------:R-:W2:Y:S04]  /*5c890*/  LDL.LU R230, [R1+0x3a0] ;  /* 0x0003a00001e67983 */ /* 0x000ea80000300800 */
[----:B------:R-:W2:Y:S04]  /*5c8a0*/  LDL.LU R238, [R1+0x3a4] ;  /* 0x0003a40001ee7983 */ /* 0x000ea80000300800 */
[----:B------:R0:W-:Y:S01]  /*5c8b0*/  STSM.16.M88.4 [R183], R160 ;  /* 0x000000a0b7007844 */ /* 0x0001e20000000200 */
[----:B------:R-:W-:Y:S06]  /*5c8c0*/  BAR.SYNC.DEFER_BLOCKING 0x0 ;  /* 0x0000000000007b1d */ /* 0x000fec0000010000 */
[----:B------:R-:W2:Y:S04]  /*5c8d0*/  LDL.LU R239, [R1+0x474] ;  /* 0x0004740001ef7983 */ /* 0x000ea80000300800 */
[----:B------:R-:W2:Y:S01]  /*5c8e0*/  LDL.LU R240, [R1+0x478] ;  /* 0x0004780001f07983 */ /* 0x000ea20000300800 */
[----:B0-----:R-:W0:Y:S03]  /*5c8f0*/  LDC R160, c[0x0][0x278] ;  /* 0x00009e00ffa07b82 */ /* 0x001e260000000800 */
[----:B------:R-:W2:Y:S04]  /*5c900*/  LDL.LU R231, [R1+0x110] ;  /* 0x0001100001e77983 */ /* 0x000ea80000300800 */
[----:B------:R-:W2:Y:S01]  /*5c910*/  LDL.LU R223, [R1+0x12c] ;  /* 0x00012c0001df7983 */ /* 0x000ea20000300800 */
[----:B------:R-:W1:Y:S03]  /*5c920*/  LDC R161, c[0x0][0x278] ;  /* 0x00009e00ffa17b82 */ /* 0x000e660000000800 */
[----:B------:R-:W2:Y:S04]  /*5c930*/  LDL.LU R217, [R1+0x3ac] ;  /* 0x0003ac0001d97983 */ /* 0x000ea80000300800 */
[----:B------:R-:W2:Y:S01]  /*5c940*/  LDL.LU R213, [R1+0x3b4] ;  /* 0x0003b40001d57983 */ /* 0x000ea20000300800 */
[----:B------:R-:W1:Y:S03]  /*5c950*/  LDC R162, c[0x0][0x278] ;  /* 0x00009e00ffa27b82 */ /* 0x000e660000000800 */
[----:B------:R-:W2:Y:S04]  /*5c960*/  LDL.LU R205, [R1+0x47c] ;  /* 0x00047c0001cd7983 */ /* 0x000ea80000300800 */
[----:B------:R-:W2:Y:S01]  /*5c970*/  LDL.LU R148, [R1+0x480] ;  /* 0x0004800001947983 */ /* 0x000ea20000300800 */
[----:B------:R-:W1:Y:S03]  /*5c980*/  LDC R163, c[0x0][0x278] ;  /* 0x00009e00ffa37b82 */ /* 0x000e660000000800 */
[----:B------:R-:W-:Y:S05]  /*5c990*/  LDS.128 R60, [R0] ;  /* 0x00000000003c7984 */ /* 0x000fea0000000c00 */
[----:B------:R-:W-:Y:S06]  /*5c9a0*/  BAR.SYNC.DEFER_BLOCKING 0x0 ;  /* 0x0000000000007b1d */ /* 0x000fec0000010000 */
[----:B------:R-:W2:Y:S04]  /*5c9b0*/  LDL.LU R233, [R1+0x130] ;  /* 0x0001300001e97983 */ /* 0x000ea80000300800 */
[----:B------:R-:W2:Y:S04]  /*5c9c0*/  LDL.LU R234, [R1+0x14c] ;  /* 0x00014c0001ea7983 */ /* 0x000ea80000300800 */
[----:B------:R-:W2:Y:S04]  /*5c9d0*/  LDL.LU R235, [R1+0x3d0] ;  /* 0x0003d00001eb7983 */ /* 0x000ea80000300800 */
[----:B------:R-:W2:Y:S04]  /*5c9e0*/  LDL.LU R229, [R1+0x3d4] ;  /* 0x0003d40001e57983 */ /* 0x000ea80000300800 */
[----:B------:R-:W-:Y:S01]  /*5c9f0*/  STSM.16.M88.4 [R183], R152 ;  /* 0x00000098b7007844 */ /* 0x000fe20000000200 */
[----:B------:R-:W-:Y:S06]  /*5ca00*/  BAR.SYNC.DEFER_BLOCKING 0x0 ;  /* 0x0000000000007b1d */ /* 0x000fec0000010000 */
[----:B------:R-:W2:Y:S04]  /*5ca10*/  LDL.LU R236, [R1+0x494] ;  /* 0x0004940001ec7983 */ /* 0x000ea80000300800 */
[----:B------:R-:W2:Y:S04]  /*5ca20*/  LDL.LU R244, [R1+0x498] ;  /* 0x0004980001f47983 */ /* 0x000ea80000300800 */
[----:B------:R-:W2:Y:S04]  /*5ca30*/  LDL.LU R243, [R1+0x20] ;  /* 0x0000200001f37983 */ /* 0x000ea80000300800 */
[----:B------:R-:W2:Y:S04]  /*5ca40*/  LDL.LU R221, [R1+0x24] ;  /* 0x0000240001dd7983 */ /* 0x000ea80000300800 */
[----:B------:R-:W-:Y:S01]  /*5ca50*/  LDS.128 R68, [R0] ;  /* 0x0000000000447984 */ /* 0x000fe20000000c00 */
        /* <DEDUP_REMOVED lines=14> */
[----:B------:R-:W-:Y:S01]  /*5cb40*/  STSM.16.M88.4 [R183], R136 ;  /* 0x00000088b7007844 */ /* 0x000fe20000000200 */
        /* <DEDUP_REMOVED lines=8> */
[----:B------:R-:W-:Y:S01]  /*5cbd0*/  BAR.SYNC.DEFER_BLOCKING 0x0 ;  /* 0x0000000000007b1d */ /* 0x000fe20000010000 */
[----:B---3--:R-:W-:-:S05]  /*5cbe0*/  F2FP.SATFINITE.E4M3.F32.PACK_AB_MERGE_C R115, R116, R93, R115 ;  /* 0x0000005d7473723e */ /* 0x008fca0004807073 */
[----:B------:R-:W-:Y:S02]  /*5cbf0*/  LDS.128 R92, [R0] ;  /* 0x00000000005c7984 */ /* 0x000fe40000000c00 */
[----:B------:R-:W-:Y:S01]  /*5cc00*/  BAR.SYNC.DEFER_BLOCKING 0x0 ;  /* 0x0000000000007b1d */ /* 0x000fe20000010000 */
[----:B----4-:R-:W-:Y:S02]  /*5cc10*/  F2FP.SATFINITE.E4M3.F32.PACK_AB_MERGE_C R118, R206, R157, R118 ;  /* 0x0000009dce76723e */ /* 0x010fe40004807076 */
[----:B--2---:R-:W-:-:S03]  /*5cc20*/  F2FP.SATFINITE.E4M3.F32.PACK_AB_MERGE_C R119, R156, R212, R119 ;  /* 0x000000d49c77723e */ /* 0x004fc60004807077 */
[----:B------:R-:W2:Y:S04]  /*5cc30*/  LDL.LU R206, [R1+0x18c] ;  /* 0x00018c0001ce7983 */ /* 0x000ea80000300800 */
[----:B------:R-:W3:Y:S01]  /*5cc40*/  LDL.LU R212, [R1+0x404] ;  /* 0x0004040001d47983 */ /* 0x000ee20000300800 */
[----:B------:R-:W-:-:S03]  /*5cc50*/  F2FP.SATFINITE.E4M3.F32.PACK_AB_MERGE_C R134, R213, R217, R124 ;  /* 0x000000d9d586723e */ /* 0x000fc6000480707c */
[----:B------:R4:W-:Y:S01]  /*5cc60*/  STSM.16.M88.4 [R183], R112 ;  /* 0x00000070b7007844 */ /* 0x0009e20000000200 */
[----:B------:R-:W-:Y:S01]  /*5cc70*/  F2FP.SATFINITE.E4M3.F32.PACK_AB_MERGE_C R135, R148, R205, R125 ;  /* 0x000000cd9487723e */ /* 0x000fe2000480707d */
[----:B------:R-:W-:Y:S01]  /*5cc80*/  BAR.SYNC.DEFER_BLOCKING 0x0 ;  /* 0x0000000000007b1d */ /* 0x000fe20000010000 */
[----:B----4-:R-:W-:-:S05]  /*5cc90*/  F2FP.SATFINITE.E4M3.F32.PACK_AB_MERGE_C R113, R222, R214, R126 ;  /* 0x000000d6de71723e */ /* 0x010fca000480707e */
[----:B------:R-:W3:Y:S01]  /*5cca0*/  LDL.LU R214, [R1+0x408] ;  /* 0x0004080001d67983 */ /* 0x000ee20000300800 */
[----:B------:R-:W-:-:S03]  /*5ccb0*/  F2FP.SATFINITE.E4M3.F32.PACK_AB_MERGE_C R114, R238, R230, R110 ;  /* 0x000000e6ee72723e */ /* 0x000fc6000480706e */
[----:B------:R-:W4:Y:S01]  /*5ccc0*/  LDL.LU R222, [R1+0x4a4] ;  /* 0x0004a40001de7983 */ /* 0x000f220000300800 */
[----:B------:R-:W-:-:S03]  /*5ccd0*/  F2FP.SATFINITE.E4M3.F32.PACK_AB_MERGE_C R115, R240, R239, R111 ;  /* 0x000000eff073723e */ /* 0x000fc6000480706f */
[----:B------:R-:W4:Y:S01]  /*5cce0*/  LDL.LU R230, [R1+0x4a8] ;  /* 0x0004a80001e67983 */ /* 0x000f220000300800 */
[----:B------:R-:W-:-:S03]  /*5ccf0*/  F2FP.SATFINITE.E4M3.F32.PACK_AB_MERGE_C R112, R96, R97, R133 ;  /* 0x000000616070723e */ /* 0x000fc60004807085 */
[----:B------:R-:W2:Y:S01]  /*5cd00*/  LDL.LU R238, [R1+0x30] ;  /* 0x0000300001ee7983 */ /* 0x000ea20000300800 */
[----:B------:R-:W-:-:S03]  /*5cd10*/  F2FP.SATFINITE.E4M3.F32.PACK_AB_MERGE_C R133, R223, R231, R82 ;  /* 0x000000e7df85723e */ /* 0x000fc60004807052 */
[----:B------:R-:W2:Y:S04]  /*5cd20*/  LDL.LU R239, [R1+0x34] ;  /* 0x0000340001ef7983 */ /* 0x000ea80000300800 */
[----:B------:R-:W3:Y:S04]  /*5cd30*/  LDL.LU R240, [R1+0x190] ;  /* 0x0001900001f07983 */ /* 0x000ee80000300800 */
[----:B------:R-:W3:Y:S04]  /*5cd40*/  LDL.LU R231, [R1+0x1ac] ;  /* 0x0001ac0001e77983 */ /* 0x000ee80000300800 */
[----:B------:R-:W4:Y:S04]  /*5cd50*/  LDL.LU R223, [R1+0x40c] ;  /* 0x00040c0001df7983 */ /* 0x000f280000300800 */
[----:B------:R-:W4:Y:S04]  /*5cd60*/  LDL.LU R217, [R1+0x410] ;  /* 0x0004100001d97983 */ /* 0x000f280000300800 */
[----:B------:R-:W2:Y:S04]  /*5cd70*/  LDL.LU R213, [R1+0x4ac] ;  /* 0x0004ac0001d57983 */ /* 0x000ea80000300800 */
[----:B------:R-:W2:Y:S04]  /*5cd80*/  LDL.LU R205, [R1+0x4b0] ;  /* 0x0004b00001cd7983 */ /* 0x000ea80000300800 */
[----:B------:R-:W-:Y:S01]  /*5cd90*/  LDS.128 R156, [R0] ;  /* 0x00000000009c7984 */ /* 0x000fe20000000c00 */
[----:B------:R-:W-:-:S02]  /*5cda0*/  F2FP.SATFINITE.E4M3.F32.PACK_AB_MERGE_C R116, R104, R105, R33 ;  /* 0x000000696874723e */ /* 0x000fc40004807021 */
[----:B------:R-:W-:Y:S01]  /*5cdb0*/  F2FP.SATFINITE.E4M3.F32.PACK_AB_MERGE_C R117, R149, R117, R98 ;  /* 0x000000759575723e */ /* 0x000fe20004807062 */
[----:B------:R-:W-:Y:S06]  /*5cdc0*/  BAR.SYNC.DEFER_BLOCKING 0x0 ;  /* 0x0000000000007b1d */ /* 0x000fec0000010000 */
[----:B------:R-:W-:Y:S02]  /*5cdd0*/  STSM.16.M88.4 [R183], R116 ;  /* 0x00000074b7007844 */ /* 0x000fe40000000200 */
[----:B------:R-:W-:Y:S06]  /*5cde0*/  BAR.SYNC.DEFER_BLOCKING 0x0 ;  /* 0x0000000000007b1d */ /* 0x000fec0000010000 */
[----:B------:R-:W-:Y:S02]  /*5cdf0*/  LDS.128 R152, [R0] ;  /* 0x0000000000987984 */ /* 0x000fe40000000c00 */
[----:B------:R-:W-:Y:S06]  /*5ce00*/  BAR.SYNC.DEFER_BLOCKING 0x0 ;  /* 0x0000000000007b1d */ /* 0x000fec0000010000 */
[----:B------:R1:W-:Y:S02]  /*5ce10*/  STSM.16.M88.4 [R183], R112 ;  /* 0x00000070b7007844 */ /* 0x0003e40000000200 */
[----:B------:R-:W-:Y:S06]  /*5ce20*/  BAR.SYNC.DEFER_BLOCKING 0x0 ;  /* 0x0000000000007b1d */ /* 0x000fec0000010000 */
[----:B------:R-:W1:Y:S02]  /*5ce30*/  LDS.128 R148, [R0] ;  /* 0x0000000000947984 */ /* 0x000e640000000c00 */
[----:B------:R-:W-:Y:S06]  /*5ce40*/  BAR.SYNC.DEFER_BLOCKING 0x0 ;  /* 0x0000000000007b1d */ /* 0x000fec0000010000 */
[----:B------:R-:W-:Y:S02]  /*5ce50*/  STSM.16.M88.4 [R183], R132 ;  /* 0x00000084b7007844 */ /* 0x000fe40000000200 */
[----:B------:R-:W-:Y:S01]  /*5ce60*/  BAR.SYNC.DEFER_BLOCKING 0x0 ;  /* 0x0000000000007b1d */ /* 0x000fe20000010000 */
[----:B------:R-:W-:-:S02]  /*5ce70*/  F2FP.SATFINITE.E4M3.F32.PACK_AB_MERGE_C R104, R241, R143, R142 ;  /* 0x0000008ff168723e */ /* 0x000fc4000480708e */
[----:B------:R-:W-:Y:S02]  /*5ce80*/  F2FP.SATFINITE.E4M3.F32.PACK_AB_MERGE_C R105, R234, R233, R140 ;  /* 0x000000e9ea69723e */ /* 0x000fe4000480708c */
[----:B------:R-:W-:Y:S01]  /*5ce90*/  F2FP.SATFINITE.E4M3.F32.PACK_AB_MERGE_C R106, R229, R235, R103 ;  /* 0x000000ebe56a723e */ /* 0x000fe20004807067 */
[----:B0-----:R-:W-:Y:S01]  /*5cea0*/  IMAD R160, R160, 0x66, RZ ;  /* 0x00000066a0a07824 */ /* 0x001fe200078e02ff */
[----:B------:R-:W-:Y:S02]  /*5ceb0*/  F2FP.SATFINITE.E4M3.F32.PACK_AB_MERGE_C R107, R244, R236, R107 ;  /* 0x000000ecf46b723e */ /* 0x000fe4000480706b */
[----:B-1----:R-:W-:Y:S01]  /*5cec0*/  F2FP.SATFINITE.E4M3.F32.PACK_AB_MERGE_C R112, R221, R243, R141 ;  /* 0x000000f3dd70723e */ /* 0x002fe2000480708d */
[----:B------:R0:W-:Y:S01]  /*5ced0*/  STL [R1+0x2910], R151 ;  /* 0x0029109701007387 */ /* 0x0001e20000100800 */
[----:B----4-:R-:W-:-:S03]  /*5cee0*/  F2FP.SATFINITE.E4M3.F32.PACK_AB_MERGE_C R98, R217, R223, R99 ;  /* 0x000000dfd962723e */ /* 0x010fc60004807063 */
[----:B------:R-:W1:Y:S01]  /*5cef0*/  LDS.128 R144, [R0] ;  /* 0x0000000000907984 */ /* 0x000e620000000c00 */
[----:B------:R-:W-:Y:S01]  /*5cf00*/  F2FP.SATFINITE.E4M3.F32.PACK_AB_MERGE_C R113, R245, R220, R66 ;  /* 0x000000dcf571723e */ /* 0x000fe20004807042 */
[----:B------:R-:W-:Y:S01]  /*5cf10*/  IMAD R161, R161, 0x67, RZ ;  /* 0x00000067a1a17824 */ /* 0x000fe200078e02ff */
[----:B------:R-:W-:Y:S01]  /*5cf20*/  F2FP.SATFINITE.E4M3.F32.PACK_AB_MERGE_C R114, R246, R247, R108 ;  /* 0x000000f7f672723e */ /* 0x000fe2000480706c */
[----:B------:R-:W-:Y:S01]  /*5cf30*/  BAR.SYNC.DEFER_BLOCKING 0x0 ;  /* 0x0000000000007b1d */ /* 0x000fe20000010000 */
[----:B--2---:R-:W-:Y:S02]  /*5cf40*/  F2FP.SATFINITE.E4M3.F32.PACK_AB_MERGE_C R99, R205, R213, R100 ;  /* 0x000000d5cd63723e */ /* 0x004fe40004807064 */
[----:B------:R-:W-:-:S05]  /*5cf50*/  F2FP.SATFINITE.E4M3.F32.PACK_AB_MERGE_C R115, R237, R252, R109 ;  /* 0x000000fced73723e */ /* 0x000fca000480706d */
[----:B------:R-:W2:Y:S01]  /*5cf60*/  LDC R66, c[0x0][0x278] ;  /* 0x00009e00ff427b82 */ /* 0x000ea20000000800 */
[----:B------:R-:W-:Y:S02]  /*5cf70*/  F2FP.SATFINITE.E4M3.F32.PACK_AB_MERGE_C R96, R239, R238, R173 ;  /* 0x000000eeef60723e */ /* 0x000fe400048070ad */
[----:B---3--:R-:W-:Y:S02]  /*5cf80*/  F2FP.SATFINITE.E4M3.F32.PACK_AB_MERGE_C R97, R231, R240, R50 ;  /* 0x000000f0e761723e */ /* 0x008fe40004807032 */
[----:B0-----:R-:W-:-:S03]  /*5cf90*/  PRMT R151, R4, 0x7770, RZ ;  /* 0x0000777004977816 */ /* 0x001fc600000000ff */
[----:B------:R-:W0:Y:S01]  /*5cfa0*/  LDC R50, c[0x0][0x278] ;  /* 0x00009e00ff327b82 */ /* 0x000e220000000800 */
[----:B------:R-:W-:Y:S02]  /*5cfb0*/  IMAD R162, R162, 0x68, RZ ;  /* 0x00000068a2a27824 */ /* 0x000fe400078e02ff */
[----:B------:R-:W-:Y:S02]  /*5cfc0*/  IMAD R163, R163, 0x69, RZ ;  /* 0x00000069a3a37824 */ /* 0x000fe400078e02ff */
[----:B------:R-:W-:Y:S02]  /*5cfd0*/  IMAD R168, R168, 0x6e, RZ ;  /* 0x0000006ea8a87824 */ /* 0x000fe400078e02ff */
[----:B------:R-:W-:Y:S01]  /*5cfe0*/  IMAD R169, R169, 0x6f, RZ ;  /* 0x0000006fa9a97824 */ /* 0x000fe200078e02ff */
[----:B------:R-:W3:Y:S01]  /*5cff0*/  LDC R241, c[0x0][0x278] ;  /* 0x00009e00fff17b82 */ /* 0x000ee20000000800 */
[----:B------:R-:W-:Y:S07]  /*5d000*/  STSM.16.M88.4 [R183], R104 ;  /* 0x00000068b7007844 */ /* 0x000fee0000000200 */
[----:B------:R-:W-:Y:S06]  /*5d010*/  BAR.SYNC.DEFER_BLOCKING 0x0 ;  /* 0x0000000000007b1d */ /* 0x000fec0000010000 */
[----:B------:R-:W4:Y:S04]  /*5d020*/  LDS.128 R140, [R0] ;  /* 0x00000000008c7984 */ /* 0x000f280000000c00 */
[----:B-1----:R-:W-:Y:S04]  /*5d030*/  STL [R1+0x290c], R144 ;  /* 0x00290c9001007387 */ /* 0x002fe80000100800 */
[----:B------:R-:W-:Y:S04]  /*5d040*/  STL [R1+0x2908], R145 ;  /* 0x0029089101007387 */ /* 0x000fe80000100800 */
[----:B------:R-:W-:Y:S04]  /*5d050*/  STL [R1+0x28f8], R146 ;  /* 0x0028f89201007387 */ /* 0x000fe80000100800 */
[----:B------:R-:W-:Y:S01]  /*5d060*/  STL [R1+0x28e8], R147 ;  /* 0x0028e89301007387 */ /* 0x000fe20000100800 */
[----:B------:R-:W-:Y:S06]  /*5d070*/  BAR.SYNC.DEFER_BLOCKING 0x0 ;  /* 0x0000000000007b1d */ /* 0x000fec0000010000 */
[----:B----4-:R-:W-:Y:S04]  /*5d080*/  STL [R1+0x28e4], R140 ;  /* 0x0028e48c01007387 */ /* 0x010fe80000100800 */
[----:B------:R-:W-:Y:S04]  /*5d090*/  STL [R1+0x28e0], R141 ;  /* 0x0028e08d01007387 */ /* 0x000fe80000100800 */
[----:B------:R-:W-:Y:S04]  /*5d0a0*/  STL [R1+0x28d0], R142 ;  /* 0x0028d08e01007387 */ /* 0x000fe80000100800 */
[----:B------:R1:W-:Y:S04]  /*5d0b0*/  STL [R1+0x28c0], R143 ;  /* 0x0028c08f01007387 */ /* 0x0003e80000100800 */
        /* <DEDUP_REMOVED lines=8> */
[----:B------:R-:W-:Y:S01]  /*5d140*/  STSM.16.M88.4 [R183], R112 ;  /* 0x00000070b7007844 */ /* 0x000fe20000000200 */
[----:B------:R-:W-:Y:S01]  /*5d150*/  BAR.SYNC.DEFER_BLOCKING 0x0 ;  /* 0x0000000000007b1d */ /* 0x000fe20000010000 */
[----:B------:R-:W-:-:S02]  /*5d160*/  F2FP.SATFINITE.E4M3.F32.PACK_AB_MERGE_C R104, R248, R242, R187 ;  /* 0x000000f2f868723e */ /* 0x000fc400048070bb */
[----:B------:R-:W-:Y:S02]  /*5d170*/  F2FP.SATFINITE.E4M3.F32.PACK_AB_MERGE_C R105, R206, R251, R181 ;  /* 0x000000fbce69723e */ /* 0x000fe400048070b5 */
[----:B------:R-:W-:Y:S01]  /*5d180*/  F2FP.SATFINITE.E4M3.F32.PACK_AB_MERGE_C R106, R214, R212, R102 ;  /* 0x000000d4d66a723e */ /* 0x000fe20004807066 */
[----:B0-----:R-:W-:Y:S01]  /*5d190*/  IMAD R50, R50, 0x30, RZ ;  /* 0x0000003032327824 */ /* 0x001fe200078e02ff */
[----:B------:R-:W-:Y:S01]  /*5d1a0*/  F2FP.SATFINITE.E4M3.F32.PACK_AB_MERGE_C R107, R230, R222, R101 ;  /* 0x000000dee66b723e */ /* 0x000fe20004807065 */
[----:B------:R-:W3:Y:S01]  /*5d1b0*/  LDL.LU R243, [R1+0x40] ;  /* 0x0000400001f37983 */ /* 0x000ee20000300800 */
[----:B-1----:R-:W-:Y:S01]  /*5d1c0*/  PRMT R143, R4, 0x7772, RZ ;  /* 0x00007772048f7816 */ /* 0x002fe200000000ff */
[----:B--2---:R-:W-:Y:S01]  /*5d1d0*/  IMAD.SHL.U32 R66, R66, 0x40, RZ ;  /* 0x0000004042427824 */ /* 0x004fe200078e00ff */
[C---:B------:R-:W-:Y:S01]  /*5d1e0*/  PRMT R142, R7.reuse, 0x7771, RZ ;  /* 0x00007771078e7816 */ /* 0x040fe200000000ff */
[----:B------:R-:W2:Y:S01]  /*5d1f0*/  LDL.LU R221, [R1+0x44] ;  /* 0x0000440001dd7983 */ /* 0x000ea20000300800 */
[----:B------:R-:W-:Y:S01]  /*5d200*/  PRMT R140, R6, 0x7771, RZ ;  /* 0x00007771068c7816 */ /* 0x000fe200000000ff */
[----:B------:R-:W-:Y:S01]  /*5d210*/  IMAD R170, R170, 0x70, RZ ;  /* 0x00000070aaaa7824 */ /* 0x000fe200078e02ff */
[----:B------:R-:W-:Y:S01]  /*5d220*/  PRMT R141, R7, 0x7770, RZ ;  /* 0x00007770078d7816 */ /* 0x000fe200000000ff */
[----:B------:R-:W2:Y:S01]  /*5d230*/  LDL.LU R220, [R1+0x1d0] ;  /* 0x0001d00001dc7983 */ /* 0x000ea20000300800 */
[----:B------:R-:W-:Y:S01]  /*5d240*/  PRMT R144, R4, 0x7771, RZ ;  /* 0x0000777104907816 */ /* 0x000fe200000000ff */
[----:B------:R-:W-:Y:S01]  /*5d250*/  IMAD R171, R171, 0x71, RZ ;  /* 0x00000071abab7824 */ /* 0x000fe200078e02ff */
[----:B------:R-:W-:Y:S01]  /*5d260*/  PRMT R147, R6, 0x7770, RZ ;  /* 0x0000777006937816 */ /* 0x000fe200000000ff */
[----:B------:R-:W2:Y:S01]  /*5d270*/  LDL.LU R245, [R1+0x1ec] ;  /* 0x0001ec0001f57983 */ /* 0x000ea20000300800 */
[C---:B------:R-:W-:Y:S01]  /*5d280*/  PRMT R146, R5.reuse, 0x7771, RZ ;  /* 0x0000777105927816 */ /* 0x040fe200000000ff */
[----:B------:R-:W0:Y:S02]  /*5d290*/  LDC R181, c[0x0][0x278] ;  /* 0x00009e00ffb57b82 */ /* 0x000e240000000800 */
[----:B------:R-:W1:Y:S06]  /*5d2a0*/  LDS.128 R136, [R0] ;  /* 0x0000000000887984 */ /* 0x000e6c0000000c00 */
[----:B------:R-:W-:Y:S01]  /*5d2b0*/  BAR.SYNC.DEFER_BLOCKING 0x0 ;  /* 0x0000000000007b1d */ /* 0x000fe20000010000 */
[----:B------:R-:W-:Y:S01]  /*5d2c0*/  PRMT R145, R5, 0x7770, RZ ;  /* 0x0000777005917816 */ /* 0x000fe200000000ff */
[----:B------:R-:W-:-:S02]  /*5d2d0*/  IMAD R176, R176, 0x76, RZ ;  /* 0x00000076b0b07824 */ /* 0x000fc400078e02ff */
[----:B------:R-:W-:Y:S02]  /*5d2e0*/  IMAD R177, R177, 0x77, RZ ;  /* 0x00000077b1b17824 */ /* 0x000fe400078e02ff */
[----:B------:R-:W-:Y:S02]  /*5d2f0*/  IMAD R178, R178, 0x78, RZ ;  /* 0x00000078b2b27824 */ /* 0x000fe400078e02ff */
[----:B------:R-:W0:Y:S01]  /*5d300*/  LDC R187, c[0x0][0x278] ;  /* 0x00009e00ffbb7b82 */ /* 0x000e220000000800 */
[----:B------:R-:W2:Y:S04]  /*5d310*/  LDL.LU R247, [R1+0x42c] ;  /* 0x00042c0001f77983 */ /* 0x000ea80000300800 */
[----:B------:R-:W2:Y:S04]  /*5d320*/  LDL.LU R246, [R1+0x430] ;  /* 0x0004300001f67983 */ /* 0x000ea80000300800 */
[----:B------:R-:W2:Y:S04]  /*5d330*/  LDL.LU R252, [R1+0x4bc] ;  /* 0x0004bc0001fc7983 */ /* 0x000ea80000300800 */
[----:B------:R-:W2:Y:S04]  /*5d340*/  LDL.LU R237, [R1+0x4c0] ;  /* 0x0004c00001ed7983 */ /* 0x000ea80000300800 */
[----:B------:R-:W-:Y:S01]  /*5d350*/  STSM.16.M88.4 [R183], R104 ;  /* 0x00000068b7007844 */ /* 0x000fe20000000200 */
[----:B------:R-:W-:Y:S06]  /*5d360*/  BAR.SYNC.DEFER_BLOCKING 0x0 ;  /* 0x0000000000007b1d */ /* 0x000fec0000010000 */
[----:B------:R-:W0:Y:S02]  /*5d370*/  LDS.128 R132, [R0] ;  /* 0x0000000000847984 */ /* 0x000e240000000c00 */
[----:B------:R-:W-:Y:S06]  /*5d380*/  BAR.SYNC.DEFER_BLOCKING 0x0 ;  /* 0x0000000000007b1d */ /* 0x000fec0000010000 */
[----:B-1----:R-:W-:Y:S04]  /*5d390*/  STL [R1+0x28bc], R136 ;  /* 0x0028bc8801007387 */ /* 0x002fe80000100800 */
[----:B------:R-:W-:Y:S04]  /*5d3a0*/  STL [R1+0x28b8], R137 ;  /* 0x0028b88901007387 */ /* 0x000fe80000100800 */
[----:B------:R-:W-:Y:S04]  /*5d3b0*/  STL [R1+0x28a8], R138 ;  /* 0x0028a88a01007387 */ /* 0x000fe80000100800 */
[----:B------:R-:W-:Y:S04]  /*5d3c0*/  STL [R1+0x2898], R139 ;  /* 0x0028988b01007387 */ /* 0x000fe80000100800 */
[----:B------:R4:W-:Y:S01]  /*5d3d0*/  STSM.16.M88.4 [R183], R96 ;  /* 0x00000060b7007844 */ /* 0x0009e20000000200 */
[----:B------:R-:W-:Y:S06]  /*5d3e0*/  BAR.SYNC.DEFER_BLOCKING 0x0 ;  /* 0x0000000000007b1d */ /* 0x000fec0000010000 */
[----:B0-----:R0:W-:Y:S04]  /*5d3f0*/  STL [R1+0x2894], R132 ;  /* 0x0028948401007387 */ /* 0x0011e80000100800 */
[----:B------:R1:W-:Y:S04]  /*5d400*/  STL [R1+0x2890], R133 ;  /* 0x0028908501007387 */ /* 0x0003e80000100800 */
[----:B------:R1:W-:Y:S04]  /*5d410*/  STL [R1+0x2880], R134 ;  /* 0x0028808601007387 */ /* 0x0003e80000100800 */
[----:B------:R1:W-:Y:S04]  /*5d420*/  STL [R1+0x2870], R135 ;  /* 0x0028708701007387 */ /* 0x0003e80000100800 */
[----:B------:R-:W2:Y:S04]  /*5d430*/  LDL.LU R242, [R1+0x48] ;  /* 0x0000480001f27983 */ /* 0x000ea80000300800 */
[----:B------:R-:W2:Y:S04]  /*5d440*/  LDL.LU R248, [R1+0x4c] ;  /* 0x00004c0001f87983 */ /* 0x000ea80000300800 */
[----:B------:R-:W2:Y:S04]  /*5d450*/  LDL.LU R251, [R1+0x1f0] ;  /* 0x0001f00001fb7983 */ /* 0x000ea80000300800 */
[----:B------:R-:W1:Y:S01]  /*5d460*/  LDS.128 R128, [R0] ;  /* 0x0000000000807984 */ /* 0x000e620000000c00 */
[----:B----4-:R-:W-:-:S03]  /*5d470*/  F2FP.SATFINITE.E4M3.F32.PACK_AB_MERGE_C R96, R205, R213, R198 ;  /* 0x000000d5cd60723e */ /* 0x010fc600048070c6 */
[----:B------:R-:W4:Y:S01]  /*5d480*/  LDL.LU R205, [R1+0x348] ;  /* 0x0003480001cd7983 */ /* 0x000f220000300800 */
[----:B---3--:R-:W-:-:S03]  /*5d490*/  F2FP.SATFINITE.E4M3.F32.PACK_AB_MERGE_C R97, R234, R233, R190 ;  /* 0x000000e9ea61723e */ /* 0x008fc600048070be */
[----:B------:R-:W3:Y:S01]  /*5d4a0*/  LDL.LU R206, [R1+0x444] ;  /* 0x0004440001ce7983 */ /* 0x000ee20000300800 */
[----:B------:R-:W-:-:S03]  /*5d4b0*/  F2FP.SATFINITE.E4M3.F32.PACK_AB_MERGE_C R98, R229, R235, R88 ;  /* 0x000000ebe562723e */ /* 0x000fc60004807058 */
[----:B------:R-:W3:Y:S01]  /*5d4c0*/  LDL.LU R212, [R1+0x448] ;  /* 0x0004480001d47983 */ /* 0x000ee20000300800 */
[----:B------:R-:W-:-:S03]  /*5d4d0*/  F2FP.SATFINITE.E4M3.F32.PACK_AB_MERGE_C R99, R244, R236, R89 ;  /* 0x000000ecf463723e */ /* 0x000fc60004807059 */
[----:B------:R-:W3:Y:S01]  /*5d4e0*/  LDL.LU R214, [R1+0x4c4] ;  /* 0x0004c40001d67983 */ /* 0x000ee20000300800 */
[----:B--2---:R-:W-:-:S03]  /*5d4f0*/  F2FP.SATFINITE.E4M3.F32.PACK_AB_MERGE_C R172, R221, R243, R172 ;  /* 0x000000f3ddac723e */ /* 0x004fc600048070ac */
[----:B------:R-:W2:Y:S01]  /*5d500*/  LDL.LU R222, [R1+0x4c8] ;  /* 0x0004c80001de7983 */ /* 0x000ea20000300800 */
[----:B------:R-:W-:-:S03]  /*5d510*/  F2FP.SATFINITE.E4M3.F32.PACK_AB_MERGE_C R173, R245, R220, R34 ;  /* 0x000000dcf5ad723e */ /* 0x000fc60004807022 */
[----:B------:R-:W2:Y:S01]  /*5d520*/  LDL.LU R230, [R1+0x50] ;  /* 0x0000500001e67983 */ /* 0x000ea20000300800 */
[----:B------:R-:W-:-:S03]  /*5d530*/  F2FP.SATFINITE.E4M3.F32.PACK_AB_MERGE_C R174, R246, R247, R91 ;  /* 0x000000f7f6ae723e */ /* 0x000fc6000480705b */
[----:B------:R-:W2:Y:S01]  /*5d540*/  LDL.LU R238, [R1+0x60] ;  /* 0x0000600001ee7983 */ /* 0x000ea20000300800 */
[----:B------:R-:W-:Y:S01]  /*5d550*/  F2FP.SATFINITE.E4M3.F32.PACK_AB_MERGE_C R175, R237, R252, R90 ;  /* 0x000000fcedaf723e */ /* 0x000fe2000480705a */
[----:B------:R-:W-:Y:S01]  /*5d560*/  BAR.SYNC.DEFER_BLOCKING 0x0 ;  /* 0x0000000000007b1d */ /* 0x000fe20000010000 */
[----:B------:R-:W-:Y:S02]  /*5d570*/  PRMT R136, R4, 0x7773, RZ ;  /* 0x0000777304887816 */ /* 0x000fe400000000ff */
[C---:B------:R-:W-:Y:S02]  /*5d580*/  PRMT R137, R5.reuse, 0x7772, RZ ;  /* 0x0000777205897816 */ /* 0x040fe400000000ff */
[----:B------:R-:W-:Y:S01]  /*5d590*/  PRMT R138, R5, 0x7773, RZ ;  /* 0x00007773058a7816 */ /* 0x000fe200000000ff */
[----:B------:R-:W-:Y:S01]  /*5d5a0*/  IMAD R179, R179, 0x79, RZ ;  /* 0x00000079b3b37824 */ /* 0x000fe200078e02ff */
[C---:B------:R-:W-:Y:S01]  /*5d5b0*/  PRMT R139, R6.reuse, 0x7772, RZ ;  /* 0x00007772068b7816 */ /* 0x040fe200000000ff */
[----:B------:R-:W2:Y:S01]  /*5d5c0*/  LDL.LU R239, [R1+0x35c] ;  /* 0x00035c0001ef7983 */ /* 0x000ea20000300800 */
[----:B0-----:R-:W-:Y:S01]  /*5d5d0*/  PRMT R132, R6, 0x7773, RZ ;  /* 0x0000777306847816 */ /* 0x001fe200000000ff */
[----:B------:R-:W-:Y:S01]  /*5d5e0*/  IMAD R181, R181, 0x7b, RZ ;  /* 0x0000007bb5b57824 */ /* 0x000fe200078e02ff */
[C---:B-1----:R-:W-:Y:S01]  /*5d5f0*/  PRMT R133, R7.reuse, 0x7772, RZ ;  /* 0x0000777207857816 */ /* 0x042fe200000000ff */
[----:B------:R-:W2:Y:S01]  /*5d600*/  LDL.LU R240, [R1+0x364] ;  /* 0x0003640001f07983 */ /* 0x000ea20000300800 */
[----:B------:R-:W-:Y:S01]  /*5d610*/  PRMT R134, R7, 0x7773, RZ ;  /* 0x0000777307867816 */ /* 0x000fe200000000ff */
[----:B------:R-:W0:Y:S02]  /*5d620*/  LDC R190, c[0x0][0x278] ;  /* 0x00009e00ffbe7b82 */ /* 0x000e240000000800 */
[----:B------:R-:W2:Y:S04]  /*5d630*/  LDL.LU R231, [R1+0x44c] ;  /* 0x00044c0001e77983 */ /* 0x000ea80000300800 */
[----:B------:R-:W2:Y:S01]  /*5d640*/  LDL.LU R223, [R1+0x450] ;  /* 0x0004500001df7983 */ /* 0x000ea20000300800 */
[----:B------:R-:W-:Y:S01]  /*5d650*/  PRMT R135, R12, 0x7770, RZ ;  /* 0x000077700c877816 */ /* 0x000fe200000000ff */
[----:B------:R-:W1:Y:S02]  /*5d660*/  LDC R7, c[0x0][0x278] ;  /* 0x00009e00ff077b82 */ /* 0x000e640000000800 */
[----:B------:R-:W-:Y:S06]  /*5d670*/  STSM.16.M88.4 [R183], R96 ;  /* 0x00000060b7007844 */ /* 0x000fec0000000200 */
[----:B------:R-:W-:Y:S01]  /*5d680*/  BAR.SYNC.DEFER_BLOCKING 0x0 ;  /* 0x0000000000007b1d */ /* 0x000fe20000010000 */
[----:B------:R-:W-:-:S07]  /*5d690*/  IMAD R187, R187, 0x81, RZ ;  /* 0x00000081bbbb7824 */ /* 0x000fce00078e02ff */
[----:B------:R-:W0:Y:S01]  /*5d6a0*/  LDC R198, c[0x0][0x278] ;  /* 0x00009e00ffc67b82 */ /* 0x000e220000000800 */
[----:B------:R-:W2:Y:S04]  /*5d6b0*/  LDL.LU R217, [R1+0x4cc] ;  /* 0x0004cc0001d97983 */ /* 0x000ea80000300800 */
[----:B------:R-:W2:Y:S01]  /*5d6c0*/  LDL.LU R213, [R1+0x4d0] ;  /* 0x0004d00001d57983 */ /* 0x000ea20000300800 */
[----:B------:R-:W-:-:S03]  /*5d6d0*/  F2FP.SATFINITE.E4M3.F32.PACK_AB_MERGE_C R204, R248, R242, R204 ;  /* 0x000000f2f8cc723e */ /* 0x000fc600048070cc */
[----:B------:R-:W1:Y:S01]  /*5d6e0*/  LDS.128 R124, [R0] ;  /* 0x00000000007c7984 */ /* 0x000e620000000c00 */
[----:B----4-:R-:W-:-:S03]  /*5d6f0*/  F2FP.SATFINITE.E4M3.F32.PACK_AB_MERGE_C R205, R205, R251, R189 ;  /* 0x000000fbcdcd723e */ /* 0x010fc600048070bd */
[----:B------:R4:W-:Y:S01]  /*5d700*/  STL [R1+0x286c], R128 ;  /* 0x00286c8001007387 */ /* 0x0009e20000100800 */
[----:B---3--:R-:W-:-:S03]  /*5d710*/  F2FP.SATFINITE.E4M3.F32.PACK_AB_MERGE_C R206, R212, R206, R67 ;  /* 0x000000ced4ce723e */ /* 0x008fc60004807043 */
[----:B------:R3:W-:Y:S01]  /*5d720*/  STL [R1+0x2868], R129 ;  /* 0x0028688101007387 */ /* 0x0007e20000100800 */
[----:B--2---:R-:W-:-:S03]  /*5d730*/  F2FP.SATFINITE.E4M3.F32.PACK_AB_MERGE_C R207, R222, R214, R81 ;  /* 0x000000d6decf723e */ /* 0x004fc60004807051 */
[----:B------:R2:W-:Y:S01]  /*5d740*/  STL [R1+0x2858], R130 ;  /* 0x0028588201007387 */ /* 0x0005e20000100800 */
[----:B------:R-:W-:-:S03]  /*5d750*/  F2FP.SATFINITE.E4M3.F32.PACK_AB_MERGE_C R88, R238, R230, R165 ;  /* 0x000000e6ee58723e */ /* 0x000fc600048070a5 */
[----:B------:R0:W-:Y:S01]  /*5d760*/  STL [R1+0x2848], R131 ;  /* 0x0028488301007387 */ /* 0x0001e20000100800 */
[----:B------:R-:W-:-:S03]  /*5d770*/  F2FP.SATFINITE.E4M3.F32.PACK_AB_MERGE_C R89, R240, R239, R18 ;  /* 0x000000eff059723e */ /* 0x000fc60004807012 */
[----:B-1----:R-:W-:Y:S01]  /*5d780*/  STL [R1+0x2844], R124 ;  /* 0x0028447c01007387 */ /* 0x002fe20000100800 */
[----:B------:R-:W-:-:S03]  /*5d790*/  F2FP.SATFINITE.E4M3.F32.PACK_AB_MERGE_C R90, R223, R231, R80 ;  /* 0x000000e7df5a723e */ /* 0x000fc60004807050 */
[----:B------:R-:W-:Y:S01]  /*5d7a0*/  STL [R1+0x2840], R125 ;  /* 0x0028407d01007387 */ /* 0x000fe20000100800 */
[----:B------:R-:W-:Y:S02]  /*5d7b0*/  PRMT R4, R23, 0x7772, RZ ;  /* 0x0000777217047816 */ /* 0x000fe400000000ff */
[C---:B------:R-:W-:Y:S01]  /*5d7c0*/  PRMT R6, R24.reuse, 0x7773, RZ ;  /* 0x0000777318067816 */ /* 0x040fe200000000ff */
[----:B------:R-:W-:Y:S01]  /*5d7d0*/  STL [R1+0x2830], R126 ;  /* 0x0028307e01007387 */ /* 0x000fe20000100800 */
[----:B------:R-:W-:Y:S01]  /*5d7e0*/  PRMT R5, R24, 0x7772, RZ ;  /* 0x0000777218057816 */ /* 0x000fe200000000ff */
[----:B------:R-:W-:Y:S01]  /*5d7f0*/  IMAD R7, R7, 0x5, RZ ;  /* 0x0000000507077824 */ /* 0x000fe200078e02ff */
[----:B------:R-:W1:Y:S01]  /*5d800*/  LDC R96, c[0x0][0x278] ;  /* 0x00009e00ff607b82 */ /* 0x000e620000000800 */
[----:B------:R0:W-:Y:S04]  /*5d810*/  STL [R1+0x2824], R127 ;  /* 0x0028247f01007387 */ /* 0x0001e80000100800 */
[----:B------:R-:W2:Y:S03]  /*5d820*/  LDL.LU R218, [R1+0x80] ;  /* 0x0000800001da7983 */ /* 0x000ea60000300800 */
[----:B------:R-:W1:Y:S01]  /*5d830*/  LDC R97, c[0x0][0x278] ;  /* 0x00009e00ff617b82 */ /* 0x000e620000000800 */
[----:B------:R-:W2:Y:S04]  /*5d840*/  LDL.LU R219, [R1+0x9c] ;  /* 0x00009c0001db7983 */ /* 0x000ea80000300800 */
[----:B------:R-:W2:Y:S03]  /*5d850*/  LDL.LU R228, [R1+0x384] ;  /* 0x0003840001e47983 */ /* 0x000ea60000300800 */
[----:B------:R-:W1:Y:S01]  /*5d860*/  LDC R98, c[0x0][0x278] ;  /* 0x00009e00ff627b82 */ /* 0x000e620000000800 */
[----:B------:R-:W2:Y:S04]  /*5d870*/  LDL.LU R232, [R1+0x38c] ;  /* 0x00038c0001e87983 */ /* 0x000ea80000300800 */
[----:B------:R-:W2:Y:S03]  /*5d880*/  LDL.LU R233, [R1+0x464] ;  /* 0x0004640001e97983 */ /* 0x000ea60000300800 */
[----:B------:R-:W1:Y:S01]  /*5d890*/  LDC R99, c[0x0][0x278] ;  /* 0x00009e00ff637b82 */ /* 0x000e620000000800 */
[----:B------:R-:W2:Y:S04]  /*5d8a0*/  LDL.LU R234, [R1+0x468] ;  /* 0x0004680001ea7983 */ /* 0x000ea80000300800 */
[----:B------:R-:W2:Y:S03]  /*5d8b0*/  LDL.LU R235, [R1+0x4d4] ;  /* 0x0004d40001eb7983 */ /* 0x000ea60000300800 */
[----:B------:R-:W-:Y:S01]  /*5d8c0*/  BAR.SYNC.DEFER_BLOCKING 0x0 ;  /* 0x0000000000007b1d */ /* 0x000fe20000010000 */
[----:B------:R-:W-:-:S02]  /*5d8d0*/  F2FP.SATFINITE.E4M3.F32.PACK_AB_MERGE_C R91, R213, R217, R83 ;  /* 0x000000d9d55b723e */ /* 0x000fc40004807053 */
[----:B----4-:R-:W-:Y:S02]  /*5d8e0*/  PRMT R128, R12, 0x7771, RZ ;  /* 0x000077710c807816 */ /* 0x010fe400000000ff */
[----:B---3--:R-:W-:-:S03]  /*5d8f0*/  PRMT R129, R13, 0x7770, RZ ;  /* 0x000077700d817816 */ /* 0x008fc600000000ff */
[----:B------:R-:W3:Y:S01]  /*5d900*/  LDC R18, c[0x0][0x278] ;  /* 0x00009e00ff127b82 */ /* 0x000ee20000000800 */
[----:B------:R-:W4:Y:S04]  /*5d910*/  LDL.LU R229, [R1+0x4d8] ;  /* 0x0004d80001e57983 */ /* 0x000f280000300800 */
[----:B------:R-:W4:Y:S01]  /*5d920*/  LDL.LU R236, [R1+0xc0] ;  /* 0x0000c00001ec7983 */ /* 0x000f220000300800 */
[----:B--2---:R-:W-:Y:S02]  /*5d930*/  PRMT R130, R13, 0x7771, RZ ;  /* 0x000077710d827816 */ /* 0x004fe400000000ff */
[----:B------:R-:W2:Y:S01]  /*5d940*/  LDC R67, c[0x0][0x278] ;  /* 0x00009e00ff437b82 */ /* 0x000ea20000000800 */
[----:B------:R-:W2:Y:S04]  /*5d950*/  LDL.LU R244, [R1+0xdc] ;  /* 0x0000dc0001f47983 */ /* 0x000ea80000300800 */
[----:B------:R-:W2:Y:S03]  /*5d960*/  LDL.LU R243, [R1+0x390] ;  /* 0x0003900001f37983 */ /* 0x000ea60000300800 */
[----:B------:R-:W1:Y:S01]  /*5d970*/  LDC R165, c[0x0][0x278] ;  /* 0x00009e00ffa57b82 */ /* 0x000e620000000800 */
[----:B------:R-:W2:Y:S04]  /*5d980*/  LDL.LU R221, [R1+0x394] ;  /* 0x0003940001dd7983 */ /* 0x000ea80000300800 */
[----:B------:R-:W2:Y:S03]  /*5d990*/  LDL.LU R220, [R1+0x46c] ;  /* 0x00046c0001dc7983 */ /* 0x000ea60000300800 */
[----:B------:R-:W1:Y:S01]  /*5d9a0*/  LDC R189, c[0x0][0x278] ;  /* 0x00009e00ffbd7b82 */ /* 0x000e620000000800 */
        /* <DEDUP_REMOVED lines=13> */
[----:B------:R1:W-:Y:S01]  /*5da80*/  STSM.16.M88.4 [R183], R172 ;  /* 0x000000acb7007844 */ /* 0x0003e20000000200 */
[----:B------:R-:W-:Y:S06]  /*5da90*/  BAR.SYNC.DEFER_BLOCKING 0x0 ;  /* 0x0000000000007b1d */ /* 0x000fec0000010000 */
[----:B------:R-:W2:Y:S04]  /*5daa0*/  LDL.LU R239, [R1+0x48c] ;  /* 0x00048c0001ef7983 */ /* 0x000ea80000300800 */
[----:B------:R-:W2:Y:S01]  /*5dab0*/  LDL.LU R240, [R1+0x490] ;  /* 0x0004900001f07983 */ /* 0x000ea20000300800 */
[----:B------:R-:W-:-:S03]  /*5dac0*/  F2FP.SATFINITE.E4M3.F32.PACK_AB_MERGE_C R80, R219, R218, R197 ;  /* 0x000000dadb50723e */ /* 0x000fc600048070c5 */
[----:B------:R-:W1:Y:S01]  /*5dad0*/  LDS.128 R120, [R0] ;  /* 0x0000000000787984 */ /* 0x000e620000000c00 */
[----:B------:R-:W-:Y:S01]  /*5dae0*/  F2FP.SATFINITE.E4M3.F32.PACK_AB_MERGE_C R81, R232, R228, R188 ;  /* 0x000000e4e851723e */ /* 0x000fe200048070bc */
[----:B------:R-:W-:Y:S01]  /*5daf0*/  BAR.SYNC.DEFER_BLOCKING 0x0 ;  /* 0x0000000000007b1d */ /* 0x000fe20000010000 */
[----:B------:R-:W-:-:S05]  /*5db00*/  F2FP.SATFINITE.E4M3.F32.PACK_AB_MERGE_C R82, R234, R233, R49 ;  /* 0x000000e9ea52723e */ /* 0x000fca0004807031 */
[----:B------:R-:W2:Y:S01]  /*5db10*/  LDL.LU R231, [R1+0x4ec] ;  /* 0x0004ec0001e77983 */ /* 0x000ea20000300800 */
[----:B0-----:R-:W-:Y:S02]  /*5db20*/  PRMT R131, R14, 0x7770, RZ ;  /* 0x000077700e837816 */ /* 0x001fe400000000ff */
[----:B------:R-:W-:Y:S01]  /*5db30*/  PRMT R127, R12, 0x7772, RZ ;  /* 0x000077720c7f7816 */ /* 0x000fe200000000ff */
[----:B------:R-:W2:Y:S01]  /*5db40*/  LDL.LU R223, [R1+0x4f0] ;  /* 0x0004f00001df7983 */ /* 0x000ea20000300800 */
[C---:B------:R-:W-:Y:S02]  /*5db50*/  PRMT R126, R15.reuse, 0x7771, RZ ;  /* 0x000077710f7e7816 */ /* 0x040fe400000000ff */
[----:B------:R-:W-:Y:S01]  /*5db60*/  PRMT R124, R14, 0x7771, RZ ;  /* 0x000077710e7c7816 */ /* 0x000fe200000000ff */
[----:B------:R-:W2:Y:S01]  /*5db70*/  LDL.LU R217, [R1+0xf8] ;  /* 0x0000f80001d97983 */ /* 0x000ea20000300800 */
[----:B------:R-:W-:Y:S01]  /*5db80*/  PRMT R125, R15, 0x7770, RZ ;  /* 0x000077700f7d7816 */ /* 0x000fe200000000ff */
[----:B---3--:R-:W-:Y:S01]  /*5db90*/  IMAD.SHL.U32 R18, R18, 0x10, RZ ;  /* 0x0000001012127824 */ /* 0x008fe200078e00ff */
[----:B------:R-:W0:Y:S01]  /*5dba0*/  LDC R49, c[0x0][0x278] ;  /* 0x00009e00ff317b82 */ /* 0x000e220000000800 */
[----:B------:R-:W3:Y:S04]  /*5dbb0*/  LDL.LU R213, [R1+0xfc] ;  /* 0x0000fc0001d57983 */ /* 0x000ee80000300800 */
[----:B------:R-:W-:Y:S01]  /*5dbc0*/  STSM.16.M88.4 [R183], R204 ;  /* 0x000000ccb7007844 */ /* 0x000fe20000000200 */
[----:B----4-:R-:W-:-:S02]  /*5dbd0*/  F2FP.SATFINITE.E4M3.F32.PACK_AB_MERGE_C R83, R229, R235, R51 ;  /* 0x000000ebe553723e */ /* 0x010fc40004807033 */
[----:B------:R-:W4:Y:S08]  /*5dbe0*/  LDC R51, c[0x0][0x278] ;  /* 0x00009e00ff337b82 */ /* 0x000f300000000800 */
[----:B------:R-:W-:Y:S01]  /*5dbf0*/  BAR.SYNC.DEFER_BLOCKING 0x0 ;  /* 0x0000000000007b1d */ /* 0x000fe20000010000 */
[----:B--2---:R-:W-:Y:S02]  /*5dc00*/  IMAD R67, R67, 0x41, RZ ;  /* 0x0000004143437824 */ /* 0x004fe400078e02ff */
[----:B-1----:R-:W-:-:S02]  /*5dc10*/  IMAD R96, R96, 0x5e, RZ ;  /* 0x0000005e60607824 */ /* 0x002fc400078e02ff */
[----:B------:R-:W-:Y:S02]  /*5dc20*/  IMAD R97, R97, 0x5f, RZ ;  /* 0x0000005f61617824 */ /* 0x000fe400078e02ff */
[----:B------:R-:W-:Y:S01]  /*5dc30*/  IMAD R98, R98, 0x60, RZ ;  /* 0x0000006062627824 */ /* 0x000fe200078e02ff */
[----:B------:R-:W-:Y:S01]  /*5dc40*/  F2FP.SATFINITE.E4M3.F32.PACK_AB_MERGE_C R32, R248, R242, R196 ;  /* 0x000000f2f820723e */ /* 0x000fe200048070c4 */
[----:B------:R-:W1:Y:S01]  /*5dc50*/  LDS.128 R116, [R0] ;  /* 0x0000000000747984 */ /* 0x000e620000000c00 */
[----:B------:R-:W-:Y:S01]  /*5dc60*/  F2FP.SATFINITE.E4M3.F32.PACK_AB_MERGE_C R9, R237, R252, R10 ;  /* 0x000000fced09723e */ /* 0x000fe2000480700a */
[----:B------:R-:W-:Y:S01]  /*5dc70*/  IMAD R99, R99, 0x61, RZ ;  /* 0x0000006163637824 */ /* 0x000fe200078e02ff */
[----:B------:R-:W2:Y:S08]  /*5dc80*/  LDC R172, c[0x0][0x278] ;  /* 0x00009e00ffac7b82 */ /* 0x000eb00000000800 */
[----:B------:R-:W-:Y:S01]  /*5dc90*/  BAR.SYNC.DEFER_BLOCKING 0x0 ;  /* 0x0000000000007b1d */ /* 0x000fe20000010000 */
[----:B------:R-:W-:Y:S01]  /*5dca0*/  F2FP.SATFINITE.E4M3.F32.PACK_AB_MERGE_C R33, R212, R251, R180 ;  /* 0x000000fbd421723e */ /* 0x000fe200048070b4 */
[----:B------:R-:W-:-:S06]  /*5dcb0*/  IMAD R165, R165, 0x6b, RZ ;  /* 0x0000006ba5a57824 */ /* 0x000fcc00078e02ff */
[----:B------:R-:W2:Y:S01]  /*5dcc0*/  LDC R173, c[0x0][0x278] ;  /* 0x00009e00ffad7b82 */ /* 0x000ea20000000800 */
[----:B------:R-:W-:Y:S02]  /*5dcd0*/  F2FP.SATFINITE.E4M3.F32.PACK_AB_MERGE_C R34, R222, R214, R19 ;  /* 0x000000d6de22723e */ /* 0x000fe40004807013 */
[----:B------:R-:W-:Y:S01]  /*5dce0*/  F2FP.SATFINITE.E4M3.F32.PACK_AB_MERGE_C R35, R238, R230, R35 ;  /* 0x000000e6ee23723e */ /* 0x000fe20004807023 */
[----:B------:R-:W-:Y:S04]  /*5dcf0*/  STL [R1+0x2820], R121 ;  /* 0x0028207901007387 */ /* 0x000fe80000100800 */
[----:B------:R-:W1:Y:S01]  /*5dd00*/  LDC R19, c[0x0][0x278] ;  /* 0x00009e00ff137b82 */ /* 0x000e620000000800 */
[----:B------:R4:W-:Y:S07]  /*5dd10*/  STSM.16.M88.4 [R183], R88 ;  /* 0x00000058b7007844 */ /* 0x0009ee0000000200 */
[----:B------:R-:W-:Y:S01]  /*5dd20*/  BAR.SYNC.DEFER_BLOCKING 0x0 ;  /* 0x0000000000007b1d */ /* 0x000fe20000010000 */
[----:B0-----:R-:W-:-:S02]  /*5dd30*/  IMAD R49, R49, 0x2f, RZ ;  /* 0x0000002f31317824 */ /* 0x001fc400078e02ff */
[----:B----4-:R-:W-:Y:S01]  /*5dd40*/  IMAD R51, R51, 0x31, RZ ;  /* 0x0000003133337824 */ /* 0x010fe200078e02ff */
[----:B------:R-:W-:-:S04]  /*5dd50*/  PRMT R252, R21, 0x7771, RZ ;  /* 0x0000777115fc7816 */ /* 0x000fc800000000ff */
[----:B------:R-:W0:Y:S01]  /*5dd60*/  LDC R174, c[0x0][0x278] ;  /* 0x00009e00ffae7b82 */ /* 0x000e220000000800 */
[----:B------:R-:W-:Y:S02]  /*5dd70*/  F2FP.SATFINITE.E4M3.F32.PACK_AB_MERGE_C R10, R240, R239, R48 ;  /* 0x000000eff00a723e */ /* 0x000fe40004807030 */
[----:B------:R-:W-:Y:S01]  /*5dd80*/  F2FP.SATFINITE.E4M3.F32.PACK_AB_MERGE_C R88, R244, R236, R249 ;  /* 0x000000ecf458723e */ /* 0x000fe200048070f9 */
[----:B------:R4:W-:Y:S01]  /*5dd90*/  STL [R1+0x2810], R122 ;  /* 0x0028107a01007387 */ /* 0x0009e20000100800 */
[----:B------:R-:W-:-:S03]  /*5dda0*/  F2FP.SATFINITE.E4M3.F32.PACK_AB_MERGE_C R89, R221, R243, R250 ;  /* 0x000000f3dd59723e */ /* 0x000fc600048070fa */
[----:B------:R-:W0:Y:S01]  /*5ddb0*/  LDC R48, c[0x0][0x278] ;  /* 0x00009e00ff307b82 */ /* 0x000e220000000800 */
[----:B------:R-:W3:Y:S01]  /*5ddc0*/  LDS.128 R112, [R0] ;  /* 0x0000000000707984 */ /* 0x000ee20000000c00 */
[----:B------:R-:W-:-:S06]  /*5ddd0*/  F2FP.SATFINITE.E4M3.F32.PACK_AB_MERGE_C R90, R245, R220, R64 ;  /* 0x000000dcf55a723e */ /* 0x000fcc0004807040 */
[----:B------:R-:W2:Y:S08]  /*5dde0*/  LDC R175, c[0x0][0x278] ;  /* 0x00009e00ffaf7b82 */ /* 0x000eb00000000800 */
[----:B------:R-:W-:Y:S01]  /*5ddf0*/  BAR.SYNC.DEFER_BLOCKING 0x0 ;  /* 0x0000000000007b1d */ /* 0x000fe20000010000 */
[----:B------:R-:W-:Y:S02]  /*5de00*/  F2FP.SATFINITE.E4M3.F32.PACK_AB_MERGE_C R91, R246, R247, R65 ;  /* 0x000000f7f65b723e */ /* 0x000fe40004807041 */
[----:B------:R-:W-:-:S02]  /*5de10*/  PRMT R121, R13, 0x7772, RZ ;  /* 0x000077720d797816 */ /* 0x000fc400000000ff */
[----:B----4-:R-:W-:Y:S01]  /*5de20*/  PRMT R122, R13, 0x7773, RZ ;  /* 0x000077730d7a7816 */ /* 0x010fe200000000ff */
[----:B-1----:R-:W-:Y:S02]  /*5de30*/  IMAD R19, R19, 0x11, RZ ;  /* 0x0000001113137824 */ /* 0x002fe400078e02ff */
[----:B------:R-:W1:Y:S01]  /*5de40*/  LDC R13, c[0x0][0x278] ;  /* 0x00009e00ff0d7b82 */ /* 0x000e620000000800 */
[----:B------:R4:W-:Y:S01]  /*5de50*/  STL [R1+0x2800], R123 ;  /* 0x0028007b01007387 */ /* 0x0009e20000100800 */
[----:B0-----:R-:W-:-:S06]  /*5de60*/  IMAD R48, R48, 0x2e, RZ ;  /* 0x0000002e30307824 */ /* 0x001fcc00078e02ff */
[----:B------:R-:W0:Y:S08]  /*5de70*/  LDC R64, c[0x0][0x278] ;  /* 0x00009e00ff407b82 */ /* 0x000e300000000800 */
[----:B------:R-:W2:Y:S01]  /*5de80*/  LDC R188, c[0x0][0x278] ;  /* 0x00009e00ffbc7b82 */ /* 0x000ea20000000800 */
[----:B------:R1:W-:Y:S07]  /*5de90*/  STSM.16.M88.4 [R183], R80 ;  /* 0x00000050b7007844 */ /* 0x0003ee0000000200 */
[----:B------:R-:W-:Y:S08]  /*5dea0*/  BAR.SYNC.DEFER_BLOCKING 0x0 ;  /* 0x0000000000007b1d */ /* 0x000ff00000010000 */
[----:B------:R-:W0:Y:S01]  /*5deb0*/  LDC R65, c[0x0][0x278] ;  /* 0x00009e00ff417b82 */ /* 0x000e220000000800 */
[----:B------:R0:W-:Y:S01]  /*5dec0*/  STL [R1+0x27fc], R117 ;  /* 0x0027fc7501007387 */ /* 0x0001e20000100800 */
[----:B----4-:R-:W-:Y:S01]  /*5ded0*/  PRMT R123, R14, 0x7772, RZ ;  /* 0x000077720e7b7816 */ /* 0x010fe200000000ff */
[----:B-1----:R-:W-:-:S02]  /*5dee0*/  IMAD R13, R13, 0xb, RZ ;  /* 0x0000000b0d0d7824 */ /* 0x002fc400078e02ff */
[----:B------:R-:W-:-:S03]  /*5def0*/  IMAD R189, R189, 0x83, RZ ;  /* 0x00000083bdbd7824 */ /* 0x000fc600078e02ff */
[----:B------:R-:W1:Y:S01]  /*5df00*/  LDC R197, c[0x0][0x278] ;  /* 0x00009e00ffc57b82 */ /* 0x000e620000000800 */
[----:B------:R-:W-:Y:S02]  /*5df10*/  IMAD R190, R190, 0x84, RZ ;  /* 0x00000084bebe7824 */ /* 0x000fe400078e02ff */
[----:B------:R-:W-:Y:S02]  /*5df20*/  IMAD R198, R198, 0x8c, RZ ;  /* 0x0000008cc6c67824 */ /* 0x000fe400078e02ff */
[----:B------:R-:W-:Y:S02]  /*5df30*/  IMAD R200, R200, 0x8e, RZ ;  /* 0x0000008ec8c87824 */ /* 0x000fe400078e02ff */
[----:B------:R-:W-:Y:S01]  /*5df40*/  IMAD R201, R201, 0x8f, RZ ;  /* 0x0000008fc9c97824 */ /* 0x000fe200078e02ff */
[----:B------:R-:W4:Y:S01]  /*5df50*/  LDC R80, c[0x0][0x278] ;  /* 0x00009e00ff507b82 */ /* 0x000f220000000800 */
[----:B------:R-:W1:Y:S07]  /*5df60*/  LDS.128 R108, [R0] ;  /* 0x00000000006c7984 */ /* 0x000e6e0000000c00 */
[----:B------:R-:W-:Y:S01]  /*5df70*/  BAR.SYNC.DEFER_BLOCKING 0x0 ;  /* 0x0000000000007b1d */ /* 0x000fe20000010000 */
[----:B------:R-:W-:-:S02]  /*5df80*/  IMAD R202, R202, 0x90, RZ ;  /* 0x00000090caca7824 */ /* 0x000fc400078e02ff */
[----:B------:R-:W-:Y:S02]  /*5df90*/  IMAD R203, R203, 0x91, RZ ;  /* 0x00000091cbcb7824 */ /* 0x000fe400078e02ff */
[----:B------:R-:W-:-:S03]  /*5dfa0*/  IMAD R208, R208, 0x96, RZ ;  /* 0x00000096d0d07824 */ /* 0x000fc600078e02ff */
[----:B------:R-:W4:Y:S01]  /*5dfb0*/  LDC R81, c[0x0][0x278] ;  /* 0x00009e00ff517b82 */ /* 0x000f220000000800 */
[----:B------:R-:W-:-:S07]  /*5dfc0*/  IMAD R211, R211, 0x99, RZ ;  /* 0x00000099d3d37824 */ /* 0x000fce00078e02ff */
[----:B------:R-:W2:Y:S08]  /*5dfd0*/  LDC R218, c[0x0][0x278] ;  /* 0x00009e00ffda7b82 */ /* 0x000eb00000000800 */
[----:B------:R-:W2:Y:S01]  /*5dfe0*/  LDC R219, c[0x0][0x278] ;  /* 0x00009e00ffdb7b82 */ /* 0x000ea20000000800 */
[----:B------:R-:W-:Y:S07]  /*5dff0*/  STSM.16.M88.4 [R183], R88 ;  /* 0x00000058b7007844 */ /* 0x000fee0000000200 */
[----:B------:R-:W-:Y:S01]  /*5e000*/  BAR.SYNC.DEFER_BLOCKING 0x0 ;  /* 0x0000000000007b1d */ /* 0x000fe20000010000 */
[----:B------:R-:W-:-:S02]  /*5e010*/  IMAD R215, R215, 0x9d, RZ ;  /* 0x0000009dd7d77824 */ /* 0x000fc400078e02ff */
[----:B------:R-:W-:-:S05]  /*5e020*/  IMAD R216, R216, 0x9e, RZ ;  /* 0x0000009ed8d87824 */ /* 0x000fca00078e02ff */
[----:B------:R-:W2:Y:S01]  /*5e030*/  LDC R228, c[0x0][0x278] ;  /* 0x00009e00ffe47b82 */ /* 0x000ea20000000800 */
[----:B------:R1:W-:Y:S01]  /*5e040*/  STL [R1+0x27f8], R118 ;  /* 0x0027f87601007387 */ /* 0x0003e20000100800 */
[----:B0-----:R-:W-:Y:S01]  /*5e050*/  PRMT R117, R15, 0x7772, RZ ;  /* 0x000077720f757816 */ /* 0x001fe200000000ff */
[----:B------:R-:W-:Y:S02]  /*5e060*/  IMAD R224, R224, 0xa6, RZ ;  /* 0x000000a6e0e07824 */ /* 0x000fe400078e02ff */
[----:B------:R-:W-:-:S03]  /*5e070*/  IMAD R225, R225, 0xa7, RZ ;  /* 0x000000a7e1e17824 */ /* 0x000fc600078e02ff */
[----:B------:R-:W0:Y:S01]  /*5e080*/  LDC R232, c[0x0][0x278] ;  /* 0x00009e00ffe87b82 */ /* 0x000e220000000800 */
[----:B------:R-:W-:Y:S02]  /*5e090*/  IMAD R226, R226, 0xa8, RZ ;  /* 0x000000a8e2e27824 */ /* 0x000fe400078e02ff */
[----:B------:R-:W-:-:S05]  /*5e0a0*/  IMAD R227, R227, 0xa9, RZ ;  /* 0x000000a9e3e37824 */ /* 0x000fca00078e02ff */
[----:B------:R-:W0:Y:S01]  /*5e0b0*/  LDC R233, c[0x0][0x278] ;  /* 0x00009e00ffe97b82 */ /* 0x000e220000000800 */
[----:B------:R-:W4:Y:S07]  /*5e0c0*/  LDS.128 R104, [R0] ;  /* 0x0000000000687984 */ /* 0x000f2e0000000c00 */
[----:B------:R-:W-:Y:S08]  /*5e0d0*/  BAR.SYNC.DEFER_BLOCKING 0x0 ;  /* 0x0000000000007b1d */ /* 0x000ff00000010000 */
[----:B------:R-:W0:Y:S01]  /*5e0e0*/  LDC R234, c[0x0][0x278] ;  /* 0x00009e00ffea7b82 */ /* 0x000e220000000800 */
[----:B------:R-:W-:Y:S01]  /*5e0f0*/  F2FP.SATFINITE.E4M3.F32.PACK_AB_MERGE_C R11, R223, R231, R11 ;  /* 0x000000e7df0b723e */ /* 0x000fe2000480700b */
[----:B------:R2:W-:Y:S01]  /*5e100*/  STSM.16.M88.4 [R183], R32 ;  /* 0x00000020b7007844 */ /* 0x0005e20000000200 */
[----:B-1----:R-:W-:-:S02]  /*5e110*/  PRMT R118, R15, 0x7773, RZ ;  /* 0x000077730f767816 */ /* 0x002fc400000000ff */
[----:B---3--:R-:W-:-:S03]  /*5e120*/  F2FP.SATFINITE.E4M3.F32.PACK_AB_MERGE_C R8, R213, R217, R164 ;  /* 0x000000d9d508723e */ /* 0x008fc600048070a4 */
[----:B------:R-:W-:Y:S08]  /*5e130*/  BAR.SYNC.DEFER_BLOCKING 0x0 ;  /* 0x0000000000007b1d */ /* 0x000ff00000010000 */
[----:B------:R-:W1:Y:S01]  /*5e140*/  LDC R15, c[0x0][0x278] ;  /* 0x00009e00ff0f7b82 */ /* 0x000e620000000800 */
[----:B------:R-:W-:Y:S07]  /*5e150*/  STL [R1+0x27ec], R119 ;  /* 0x0027ec7701007387 */ /* 0x000fee0000100800 */
[----:B--2---:R-:W2:Y:S08]  /*5e160*/  LDC R32, c[0x0][0x278] ;  /* 0x00009e00ff207b82 */ /* 0x004eb00000000800 */
[----:B------:R-:W3:Y:S01]  /*5e170*/  LDC R33, c[0x0][0x278] ;  /* 0x00009e00ff217b82 */ /* 0x000ee20000000800 */
[----:B------:R-:W0:Y:S04]  /*5e180*/  LDS.128 R100, [R0] ;  /* 0x0000000000647984 */ /* 0x000e280000000c00 */
[----:B------:R-:W-:Y:S03]  /*5e190*/  STL [R1+0x27e8], R112 ;  /* 0x0027e87001007387 */ /* 0x000fe60000100800 */
[----:B------:R-:W3:Y:S01]  /*5e1a0*/  LDC R34, c[0x0][0x278] ;  /* 0x00009e00ff227b82 */ /* 0x000ee20000000800 */
[----:B------:R-:W-:Y:S04]  /*5e1b0*/  STL [R1+0x27d8], R113 ;  /* 0x0027d87101007387 */ /* 0x000fe80000100800 */
[----:B------:R-:W-:Y:S03]  /*5e1c0*/  STL.64 [R1+0x27c8], R114 ;  /* 0x0027c87201007387 */ /* 0x000fe60000100a00 */
[----:B------:R-:W3:Y:S01]  /*5e1d0*/  LDC R35, c[0x0][0x278] ;  /* 0x00009e00ff237b82 */ /* 0x000ee20000000800 */
[----:B------:R-:W-:Y:S04]  /*5e1e0*/  STL [R1+0x27c4], R108 ;  /* 0x0027c46c01007387 */ /* 0x000fe80000100800 */
[----:B------:R-:W-:Y:S01]  /*5e1f0*/  STL [R1+0x27c0], R109 ;  /* 0x0027c06d01007387 */ /* 0x000fe20000100800 */
[----:B------:R-:W-:-:S02]  /*5e200*/  IMAD R64, R64, 0x3e, RZ ;  /* 0x0000003e40407824 */ /* 0x000fc400078e02ff */
[----:B------:R-:W3:Y:S01]  /*5e210*/  LDC R82, c[0x0][0x278] ;  /* 0x00009e00ff527b82 */ /* 0x000ee20000000800 */
[----:B------:R-:W-:Y:S04]  /*5e220*/  STL [R1+0x27b0], R110 ;  /* 0x0027b06e01007387 */ /* 0x000fe80000100800 */
[----:B------:R-:W-:Y:S01]  /*5e230*/  STL [R1+0x27a0], R111 ;  /* 0x0027a06f01007387 */ /* 0x000fe20000100800 */
[----:B------:R-:W-:Y:S02]  /*5e240*/  IMAD R65, R65, 0x3f, RZ ;  /* 0x0000003f41417824 */ /* 0x000fe400078e02ff */
[----:B------:R-:W3:Y:S01]  /*5e250*/  LDC R83, c[0x0][0x278] ;  /* 0x00009e00ff537b82 */ /* 0x000ee20000000800 */
[----:B----4-:R4:W-:Y:S04]  /*5e260*/  STL [R1+0x279c], R105 ;  /* 0x00279c6901007387 */ /* 0x0109e80000100800 */
[----:B------:R-:W-:Y:S03]  /*5e270*/  STL [R1+0x2798], R106 ;  /* 0x0027986a01007387 */ /* 0x000fe60000100800 */
[----:B------:R-:W3:Y:S01]  /*5e280*/  LDC R88, c[0x0][0x278] ;  /* 0x00009e00ff587b82 */ /* 0x000ee20000000800 */
[----:B------:R-:W-:Y:S04]  /*5e290*/  STL [R1+0x278c], R107 ;  /* 0x00278c6b01007387 */ /* 0x000fe80000100800 */
[----:B0-----:R-:W-:Y:S01]  /*5e2a0*/  STL [R1+0x2788], R102 ;  /* 0x0027886601007387 */ /* 0x001fe20000100800 */
[----:B------:R-:W-:-:S02]  /*5e2b0*/  IMAD R80, R80, 0x4e, RZ ;  /* 0x0000004e50507824 */ /* 0x000fc400078e02ff */
[----:B------:R-:W0:Y:S01]  /*5e2c0*/  LDC R89, c[0x0][0x278] ;  /* 0x00009e00ff597b82 */ /* 0x000e220000000800 */
[----:B------:R1:W-:Y:S04]  /*5e2d0*/  STL.64 [R1+0x2780], R100 ;  /* 0x0027806401007387 */ /* 0x0003e80000100a00 */
[----:B------:R-:W-:Y:S01]  /*5e2e0*/  STL [R1+0x2778], R103 ;  /* 0x0027786701007387 */ /* 0x000fe20000100800 */
[----:B------:R-:W-:Y:S02]  /*5e2f0*/  IMAD R81, R81, 0x4f, RZ ;  /* 0x0000004f51517824 */ /* 0x000fe400078e02ff */
[----:B------:R-:W0:Y:S01]  /*5e300*/  LDC R90, c[0x0][0x278] ;  /* 0x00009e00ff5a7b82 */ /* 0x000e220000000800 */
[----:B------:R2:W-:Y:S04]  /*5e310*/  STL [R1+0x2268], R0 ;  /* 0x0022680001007387 */ /* 0x0005e80000100800 */
[----:B------:R-:W-:Y:S01]  /*5e320*/  STL.64 [R1+0x28c8], R136 ;  /* 0x0028c88801007387 */ /* 0x000fe20000100a00 */
[----:B----4-:R-:W-:-:S02]  /*5e330*/  PRMT R105, R20, 0x7773, RZ ;  /* 0x0000777314697816 */ /* 0x010fc400000000ff */
[----:B-1----:R-:W1:Y:S01]  /*5e340*/  LDC R100, c[0x0][0x278] ;  /* 0x00009e00ff647b82 */ /* 0x002e620000000800 */
[----:B------:R-:W-:Y:S01]  /*5e350*/  STL.64 [R1+0x28d8], R138 ;  /* 0x0028d88a01007387 */ /* 0x000fe20000100a00 */
[----:B--2---:R-:W-:-:S03]  /*5e360*/  PRMT R0, R12, 0x7773, RZ ;  /* 0x000077730c007816 */ /* 0x004fc600000000ff */
[----:B------:R-:W-:Y:S01]  /*5e370*/  STL.64 [R1+0x28a0], R132 ;  /* 0x0028a08401007387 */ /* 0x000fe20000100a00 */
[----:B------:R-:W-:Y:S02]  /*5e380*/  PRMT R119, R20, 0x7770, RZ ;  /* 0x0000777014777816 */ /* 0x000fe400000000ff */
[----:B------:R-:W2:Y:S01]  /*5e390*/  LDC R12, c[0x0][0x278] ;  /* 0x00009e00ff0c7b82 */ /* 0x000ea20000000800 */
[----:B------:R-:W-:Y:S04]  /*5e3a0*/  STL.64 [R1+0x28f0], R142 ;  /* 0x0028f08e01007387 */ /* 0x000fe80000100a00 */
[----:B------:R-:W-:Y:S03]  /*5e3b0*/  STL.64 [R1+0x2900], R140 ;  /* 0x0029008c01007387 */ /* 0x000fe60000100a00 */
[----:B------:R-:W4:Y:S01]  /*5e3c0*/  LDC R91, c[0x0][0x278] ;  /* 0x00009e00ff5b7b82 */ /* 0x000f220000000800 */
[----:B------:R3:W-:Y:S04]  /*5e3d0*/  STL [R1+0xe04], R0 ;  /* 0x000e040001007387 */ /* 0x0007e80000100800 */
[----:B------:R-:W-:Y:S03]  /*5e3e0*/  STL.64 [R1+0x28b0], R134 ;  /* 0x0028b08601007387 */ /* 0x000fe60000100a00 */
[----:B------:R-:W4:Y:S01]  /*5e3f0*/  LDC R164, c[0x0][0x278] ;  /* 0x00009e00ffa47b82 */ /* 0x000f220000000800 */
[----:B------:R-:W-:Y:S01]  /*5e400*/  STL.64 [R1+0x2828], R120 ;  /* 0x0028287801007387 */ /* 0x000fe20000100a00 */
[----:B---3--:R-:W-:-:S03]  /*5e410*/  PRMT R0, R14, 0x7773, RZ ;  /* 0x000077730e007816 */ /* 0x008fc600000000ff */
[----:B------:R-:W-:Y:S01]  /*5e420*/  STL.64 [R1+0x2878], R128 ;  /* 0x0028788001007387 */ /* 0x000fe20000100a00 */
[----:B------:R-:W-:Y:S02]  /*5e430*/  PRMT R112, R20, 0x7771, RZ ;  /* 0x0000777114707816 */ /* 0x000fe400000000ff */
[----:B------:R-:W3:Y:S01]  /*5e440*/  LDC R14, c[0x0][0x278] ;  /* 0x00009e00ff0e7b82 */ /* 0x000ee20000000800 */
[----:B------:R-:W-:Y:S04]  /*5e450*/  STL.64 [R1+0x2838], R122 ;  /* 0x0028387a01007387 */ /* 0x000fe80000100a00 */
[----:B------:R0:W-:Y:S03]  /*5e460*/  STL [R1+0xe54], R0 ;  /* 0x000e540001007387 */ /* 0x0001e60000100800 */
[----:B------:R-:W4:Y:S01]  /*5e470*/  LDC R180, c[0x0][0x278] ;  /* 0x00009e00ffb47b82 */ /* 0x000f220000000800 */
[----:B------:R-:W-:Y:S04]  /*5e480*/  STL.64 [R1+0x2888], R130 ;  /* 0x0028888201007387 */ /* 0x000fe80000100a00 */
[----:B------:R-:W-:Y:S01]  /*5e490*/  STL.64 [R1+0x2808], R116 ;  /* 0x0028087401007387 */ /* 0x000fe20000100a00 */
[----:B0-----:R-:W-:Y:S01]  /*5e4a0*/  PRMT R0, R21, 0x7772, RZ ;  /* 0x0000777215007816 */ /* 0x001fe200000000ff */
[----:B------:R-:W-:-:S02]  /*5e4b0*/  IMAD R172, R172, 0x72, RZ ;  /* 0x00000072acac7824 */ /* 0x000fc400078e02ff */
[----:B------:R-:W-:Y:S01]  /*5e4c0*/  STL.64 [R1+0x2850], R126 ;  /* 0x0028507e01007387 */ /* 0x000fe20000100a00 */
[----:B------:R-:W-:Y:S01]  /*5e4d0*/  PRMT R113, R21, 0x7770, RZ ;  /* 0x0000777015717816 */ /* 0x000fe200000000ff */
[----:B------:R-:W-:Y:S01]  /*5e4e0*/  IMAD R173, R173, 0x73, RZ ;  /* 0x00000073adad7824 */ /* 0x000fe200078e02ff */
[----:B------:R-:W0:Y:S01]  /*5e4f0*/  LDC R196, c[0x0][0x278] ;  /* 0x00009e00ffc47b82 */ /* 0x000e220000000800 */
[----:B------:R-:W-:Y:S01]  /*5e500*/  STL.64 [R1+0x2860], R124 ;  /* 0x0028607c01007387 */ /* 0x000fe20000100a00 */
[----:B------:R-:W-:-:S03]  /*5e510*/  PRMT R106, R21, 0x7773, RZ ;  /* 0x00007773156a7816 */ /* 0x000fc600000000ff */
[----:B------:R1:W-:Y:S01]  /*5e520*/  STL.64 [R1+0x27a8], R104 ;  /* 0x0027a86801007387 */ /* 0x0003e20000100a00 */
[----:B------:R-:W-:Y:S02]  /*5e530*/  PRMT R107, R22, 0x7772, RZ ;  /* 0x00007772166b7816 */ /* 0x000fe400000000ff */
[----:B------:R-:W-:Y:S01]  /*5e540*/  PRMT R111, R20, 0x7772, RZ ;  /* 0x00007772146f7816 */ /* 0x000fe200000000ff */
[----:B------:R-:W-:Y:S01]  /*5e550*/  STL.64 [R1+0x2818], R118 ;  /* 0x0028187601007387 */ /* 0x000fe20000100a00 */
[C---:B------:R-:W-:Y:S01]  /*5e560*/  PRMT R110, R23.reuse, 0x7771, RZ ;  /* 0x00007771176e7816 */ /* 0x040fe200000000ff */
[----:B------:R-:W4:Y:S02]  /*5e570*/  LDC R20, c[0x0][0x278] ;  /* 0x00009e00ff147b82 */ /* 0x000f240000000800 */
[----:B------:R2:W-:Y:S01]  /*5e580*/  STL [R1+0x10b0], R0 ;  /* 0x0010b00001007387 */ /* 0x0005e20000100800 */
[C---:B------:R-:W-:Y:S02]  /*5e590*/  PRMT R108, R22.reuse, 0x7771, RZ ;  /* 0x00007771166c7816 */ /* 0x040fe400000000ff */
[C---:B------:R-:W-:Y:S01]  /*5e5a0*/  PRMT R109, R23.reuse, 0x7770, RZ ;  /* 0x00007770176d7816 */ /* 0x040fe200000000ff */
[----:B------:R-:W-:Y:S01]  /*5e5b0*/  STL.64 [R1+0x27f0], R112 ;  /* 0x0027f07001007387 */ /* 0x000fe20000100a00 */
[----:B------:R-:W-:Y:S01]  /*5e5c0*/  PRMT R102, R23, 0x7773, RZ ;  /* 0x0000777317667816 */ /* 0x000fe200000000ff */
[----:B-1----:R-:W1:Y:S08]  /*5e5d0*/  LDC R104, c[0x0][0x278] ;  /* 0x00009e00ff687b82 */ /* 0x002e700000000800 */
[----:B------:R-:W-:Y:S01]  /*5e5e0*/  BAR.SYNC.DEFER_BLOCKING 0x0 ;  /* 0x0000000000007b1d */ /* 0x000fe20000010000 */
[----:B--2---:R-:W-:-:S02]  /*5e5f0*/  PRMT R0, R22, 0x7773, RZ ;  /* 0x0000777316007816 */ /* 0x004fc400000000ff */
[----:B------:R-:W-:Y:S01]  /*5e600*/  PRMT R103, R24, 0x7770, RZ ;  /* 0x0000777018677816 */ /* 0x000fe200000000ff */
[----:B------:R-:W-:-:S04]  /*5e610*/  IMAD R12, R12, 0xa, RZ ;  /* 0x0000000a0c0c7824 */ /* 0x000fc800078e02ff */
[----:B------:R-:W2:Y:S01]  /*5e620*/  LDC R21, c[0x0][0x278] ;  /* 0x00009e00ff157b82 */ /* 0x000ea20000000800 */
[----:B------:R-:W-:Y:S04]  /*5e630*/  STL.64 [R1+0x27b8], R106 ;  /* 0x0027b86a01007387 */ /* 0x000fe80000100a00 */
[----:B------:R-:W-:Y:S03]  /*5e640*/  STL [R1+0x11b8], R0 ;  /* 0x0011b80001007387 */ /* 0x000fe60000100800 */
[----:B------:R-:W0:Y:S01]  /*5e650*/  LDC R23, c[0x0][0x278] ;  /* 0x00009e00ff177b82 */ /* 0x000e220000000800 */
[----:B------:R-:W-:Y:S04]  /*5e660*/  STL.64 [R1+0x27d0], R110 ;  /* 0x0027d06e01007387 */ /* 0x000fe80000100a00 */
[----:B------:R3:W-:Y:S01]  /*5e670*/  STL [R1+0x11a0], R4 ;  /* 0x0011a00401007387 */ /* 0x0007e20000100800 */
[----:B------:R-:W-:-:S02]  /*5e680*/  IMAD R174, R174, 0x74, RZ ;  /* 0x00000074aeae7824 */ /* 0x000fc400078e02ff */
[----:B------:R-:W0:Y:S01]  /*5e690*/  LDC R204, c[0x0][0x278] ;  /* 0x00009e00ffcc7b82 */ /* 0x000e220000000800 */
[----:B------:R-:W-:Y:S04]  /*5e6a0*/  STL.64 [R1+0x27e0], R108 ;  /* 0x0027e06c01007387 */ /* 0x000fe80000100a00 */
[----:B------:R4:W-:Y:S01]  /*5e6b0*/  STL [R1+0x1290], R6 ;  /* 0x0012900601007387 */ /* 0x0009e20000100800 */
[----:B---3--:R-:W-:Y:S01]  /*5e6c0*/  PRMT R4, R24, 0x7771, RZ ;  /* 0x0000777118047816 */ /* 0x008fe200000000ff */
[----:B------:R-:W-:Y:S02]  /*5e6d0*/  IMAD R175, R175, 0x75, RZ ;  /* 0x00000075afaf7824 */ /* 0x000fe400078e02ff */
[----:B------:R3:W-:Y:S01]  /*5e6e0*/  STL [R1+0x128c], R5 ;  /* 0x00128c0501007387 */ /* 0x0007e20000100800 */
[----:B------:R-:W-:Y:S01]  /*5e6f0*/  IMAD R188, R188, 0x82, RZ ;  /* 0x00000082bcbc7824 */ /* 0x000fe200078e02ff */
[----:B------:R-:W0:Y:S02]  /*5e700*/  LDC R205, c[0x0][0x278] ;  /* 0x00009e00ffcd7b82 */ /* 0x000e240000000800 */
[----:B------:R-:W-:Y:S04]  /*5e710*/  STL.64 [R1+0x2790], R102 ;  /* 0x0027906601007387 */ /* 0x000fe80000100a00 */
[----:B------:R1:W-:Y:S01]  /*5e720*/  STL [R1+0x1288], R4 ;  /* 0x0012880401007387 */ /* 0x0003e20000100800 */
[C---:B----4-:R-:W-:Y:S01]  /*5e730*/  PRMT R6, R25.reuse, 0x7772, RZ ;  /* 0x0000777219067816 */ /* 0x050fe200000000ff */
[----:B------:R-:W4:Y:S01]  /*5e740*/  LDC R24, c[0x0][0x278] ;  /* 0x00009e00ff187b82 */ /* 0x000f220000000800 */
[----:B---3--:R-:W-:-:S02]  /*5e750*/  PRMT R5, R25, 0x7771, RZ ;  /* 0x0000777119057816 */ /* 0x008fc400000000ff */
[----:B-1----:R-:W-:Y:S01]  /*5e760*/  PRMT R4, R25, 0x7773, RZ ;  /* 0x0000777319047816 */ /* 0x002fe200000000ff */
[----:B------:R-:W-:-:S04]  /*5e770*/  IMAD R197, R197, 0x8b, RZ ;  /* 0x0000008bc5c57824 */ /* 0x000fc800078e02ff */
[----:B------:R-:W1:Y:S01]  /*5e780*/  LDC R206, c[0x0][0x278] ;  /* 0x00009e00ffce7b82 */ /* 0x000e620000000800 */
[----:B------:R3:W-:Y:S04]  /*5e790*/  STL [R1+0x1284], R4 ;  /* 0x0012840401007387 */ /* 0x0007e80000100800 */
[----:B------:R2:W-:Y:S03]  /*5e7a0*/  STL [R1+0x1280], R6 ;  /* 0x0012800601007387 */ /* 0x0005e60000100800 */
[----:B------:R-:W1:Y:S01]  /*5e7b0*/  LDC R207, c[0x0][0x278] ;  /* 0x00009e00ffcf7b82 */ /* 0x000e620000000800 */
[----:B---3--:R-:W-:Y:S01]  /*5e7c0*/  PRMT R4, R25, 0x7770, RZ ;  /* 0x0000777019047816 */ /* 0x008fe200000000ff */
[----:B------:R3:W-:Y:S06]  /*5e7d0*/  STL [R1+0x127c], R5 ;  /* 0x00127c0501007387 */ /* 0x0007ec0000100800 */
[----:B------:R-:W1:Y:S01]  /*5e7e0*/  LDC R212, c[0x0][0x278] ;  /* 0x00009e00ffd47b82 */ /* 0x000e620000000800 */
[C---:B--2---:R-:W-:Y:S01]  /*5e7f0*/  PRMT R6, R26.reuse, 0x7773, RZ ;  /* 0x000077731a067816 */ /* 0x044fe200000000ff */
[----:B------:R2:W-:Y:S01]  /*5e800*/  STL [R1+0x126c], R4 ;  /* 0x00126c0401007387 */ /* 0x0005e20000100800 */
[----:B---3--:R-:W-:-:S03]  /*5e810*/  PRMT R5, R26, 0x7772, RZ ;  /* 0x000077721a057816 */ /* 0x008fc600000000ff */
[----:B------:R3:W-:Y:S02]  /*5e820*/  STL [R1+0x1278], R6 ;  /* 0x0012780601007387 */ /* 0x0007e40000100800 */
[----:B------:R-:W1:Y:S01]  /*5e830*/  LDC R213, c[0x0][0x278] ;  /* 0x00009e00ffd57b82 */ /* 0x000e620000000800 */
[C---:B--2---:R-:W-:Y:S01]  /*5e840*/  PRMT R4, R26.reuse, 0x7771, RZ ;  /* 0x000077711a047816 */ /* 0x044fe200000000ff */
[----:B------:R2:W-:Y:S04]  /*5e850*/  STL [R1+0x1274], R5 ;  /* 0x0012740501007387 */ /* 0x0005e80000100800 */
[----:B------:R0:W-:Y:S02]  /*5e860*/  STL [R1+0x1270], R4 ;  /* 0x0012700401007387 */ /* 0x0001e40000100800 */
[----:B------:R-:W1:Y:S01]  /*5e870*/  LDC R214, c[0x0][0x278] ;  /* 0x00009e00ffd67b82 */ /* 0x000e620000000800 */
[----:B---3--:R-:W-:-:S02]  /*5e880*/  PRMT R6, R26, 0x7770, RZ ;  /* 0x000077701a067816 */ /* 0x008fc400000000ff */
[----:B--2---:R-:W-:-:S03]  /*5e890*/  PRMT R5, R27, 0x7773, RZ ;  /* 0x000077731b057816 */ /* 0x004fc600000000ff */
[----:B------:R2:W-:Y:S02]  /*5e8a0*/  STL [R1+0x125c], R6 ;  /* 0x00125c0601007387 */ /* 0x0005e40000100800 */
[----:B------:R-:W3:Y:S01]  /*5e8b0*/  LDC R217, c[0x0][0x278] ;  /* 0x00009e00ffd97b82 */ /* 0x000ee20000000800 */
[C---:B0-----:R-:W-:Y:S01]  /*5e8c0*/  PRMT R4, R27.reuse, 0x7772, RZ ;  /* 0x000077721b047816 */ /* 0x041fe200000000ff */
[----:B------:R0:W-:Y:S04]  /*5e8d0*/  STL [R1+0x1268], R5 ;  /* 0x0012680501007387 */ /* 0x0001e80000100800 */
[----:B------:R4:W-:Y:S01]  /*5e8e0*/  STL [R1+0x1264], R4 ;  /* 0x0012640401007387 */ /* 0x0009e20000100800 */
[----:B--2---:R-:W-:Y:S01]  /*5e8f0*/  PRMT R6, R27, 0x7771, RZ ;  /* 0x000077711b067816 */ /* 0x004fe200000000ff */
[----:B------:R-:W-:-:S02]  /*5e900*/  IMAD R15, R15, 0xd, RZ ;  /* 0x0000000d0f0f7824 */ /* 0x000fc400078e02ff */
[----:B------:R-:W-:Y:S01]  /*5e910*/  STSM.16.M88.4 [R183], R8 ;  /* 0x00000008b7007844 */ /* 0x000fe20000000200 */
[----:B------:R-:W-:Y:S01]  /*5e920*/  IADD3 R102, P5, R2, R100, RZ ;  /* 0x0000006402667210 */ /* 0x000fe20007fbe0ff */
[----:B------:R-:W-:Y:S01]  /*5e930*/  IMAD R14, R14, 0xc, RZ ;  /* 0x0000000c0e0e7824 */ /* 0x000fe200078e02ff */
[----:B0-----:R-:W-:Y:S01]  /*5e940*/  PRMT R5, R27, 0x7770, RZ ;  /* 0x000077701b057816 */ /* 0x001fe200000000ff */
[----:B------:R-:W0:Y:S01]  /*5e950*/  LDC R25, c[0x0][0x278] ;  /* 0x00009e00ff197b82 */ /* 0x000e220000000800 */
[----:B----4-:R-:W-:Y:S01]  /*5e960*/  PRMT R4, R28, 0x7773, RZ ;  /* 0x000077731c047816 */ /* 0x010fe200000000ff */
[----:B------:R2:W-:Y:S04]  /*5e970*/  STL [R1+0x1260], R6 ;  /* 0x0012600601007387 */ /* 0x0005e80000100800 */
[----:B------:R4:W-:Y:S01]  /*5e980*/  STL [R1+0x1258], R5 ;  /* 0x0012580501007387 */ /* 0x0009e20000100800 */
[----:B------:R-:W-:Y:S01]  /*5e990*/  PRMT R0, R22, 0x7770, RZ ;  /* 0x0000777016007816 */ /* 0x000fe200000000ff */
[----:B------:R-:W1:Y:S02]  /*5e9a0*/  LDC R27, c[0x0][0x278] ;  /* 0x00009e00ff1b7b82 */ /* 0x000e640000000800 */
[----:B------:R4:W-:Y:S01]  /*5e9b0*/  STL [R1+0x1254], R4 ;  /* 0x0012540401007387 */ /* 0x0009e20000100800 */
[----:B--2---:R-:W-:-:S05]  /*5e9c0*/  PRMT R6, R28, 0x7772, RZ ;  /* 0x000077721c067816 */ /* 0x004fca00000000ff */
[----:B------:R-:W2:Y:S01]  /*5e9d0*/  LDC R26, c[0x0][0x278] ;  /* 0x00009e00ff1a7b82 */ /* 0x000ea20000000800 */
[----:B----4-:R-:W-:Y:S01]  /*5e9e0*/  PRMT R5, R28, 0x7771, RZ ;  /* 0x000077711c057816 */ /* 0x010fe200000000ff */
[----:B------:R-:W-:-:S06]  /*5e9f0*/  IMAD R20, R20, 0x12, RZ ;  /* 0x0000001214147824 */ /* 0x000fcc00078e02ff */
[----:B------:R-:W-:Y:S01]  /*5ea00*/  BAR.SYNC.DEFER_BLOCKING 0x0 ;  /* 0x0000000000007b1d */ /* 0x000fe20000010000 */
[----:B------:R-:W-:-:S07]  /*5ea10*/  PRMT R4, R28, 0x7770, RZ ;  /* 0x000077701c047816 */ /* 0x000fce00000000ff */
[----:B------:R-:W4:Y:S01]  /*5ea20*/  LDC R8, c[0x0][0x278] ;  /* 0x00009e00ff087b82 */ /* 0x000f220000000800 */
[----:B------:R3:W-:Y:S04]  /*5ea30*/  STL [R1+0x1250], R6 ;  /* 0x0012500601007387 */ /* 0x0007e80000100800 */
[----:B------:R0:W-:Y:S03]  /*5ea40*/  STL [R1+0x124c], R5 ;  /* 0x00124c0501007387 */ /* 0x0001e60000100800 */
[----:B------:R-:W1:Y:S01]  /*5ea50*/  LDC R9, c[0x0][0x278] ;  /* 0x00009e00ff097b82 */ /* 0x000e620000000800 */
[----:B------:R0:W-:Y:S01]  /*5ea60*/  STL [R1+0x123c], R4 ;  /* 0x00123c0401007387 */ /* 0x0001e20000100800 */
[----:B---3--:R-:W-:-:S02]  /*5ea70*/  PRMT R6, R29, 0x7773, RZ ;  /* 0x000077731d067816 */ /* 0x008fc400000000ff */
[----:B0-----:R-:W-:-:S03]  /*5ea80*/  PRMT R5, R29, 0x7772, RZ ;  /* 0x000077721d057816 */ /* 0x001fc600000000ff */
[----:B------:R0:W-:Y:S01]  /*5ea90*/  STL [R1+0x1248], R6 ;  /* 0x0012480601007387 */ /* 0x0001e20000100800 */
[----:B------:R-:W3:Y:S01]  /*5eaa0*/  LDC R11, c[0x0][0x278] ;  /* 0x00009e00ff0b7b82 */ /* 0x000ee20000000800 */
[C---:B------:R-:W-:Y:S02]  /*5eab0*/  PRMT R4, R29.reuse, 0x7771, RZ ;  /* 0x000077711d047816 */ /* 0x040fe400000000ff */
[----:B------:R2:W-:Y:S04]  /*5eac0*/  STL [R1+0x1244], R5 ;  /* 0x0012440501007387 */ /* 0x0005e80000100800 */
[----:B------:R4:W-:Y:S01]  /*5ead0*/  STL [R1+0x1240], R4 ;  /* 0x0012400401007387 */ /* 0x0009e20000100800 */
[----:B------:R-:W3:Y:S01]  /*5eae0*/  LDC R10, c[0x0][0x278] ;  /* 0x00009e00ff0a7b82 */ /* 0x000ee20000000800 */
[----:B0-----:R-:W-:-:S02]  /*5eaf0*/  PRMT R6, R29, 0x7770, RZ ;  /* 0x000077701d067816 */ /* 0x001fc400000000ff */
[----:B--2---:R-:W-:-:S03]  /*5eb00*/  PRMT R5, R30, 0x7773, RZ ;  /* 0x000077731e057816 */ /* 0x004fc600000000ff */
[----:B------:R0:W-:Y:S01]  /*5eb10*/  STL [R1+0x122c], R6 ;  /* 0x00122c0601007387 */ /* 0x0001e20000100800 */
[----:B------:R-:W-:Y:S01]  /*5eb20*/  LEA.HI.X.SX32 R103, R104, R3, 0x1, P5 ;  /* 0x0000000368677211 */ /* 0x000fe200028f0eff */
[----:B----4-:R-:W-:Y:S01]  /*5eb30*/  IMAD R8, R8, 0x6, RZ ;  /* 0x0000000608087824 */ /* 0x010fe200078e02ff */
[C---:B------:R-:W-:Y:S01]  /*5eb40*/  PRMT R4, R30.reuse, 0x7772, RZ ;  /* 0x000077721e047816 */ /* 0x040fe200000000ff */
[----:B------:R2:W-:Y:S01]  /*5eb50*/  STL [R1+0x1238], R5 ;  /* 0x0012380501007387 */ /* 0x0005e20000100800 */
[----:B-1----:R-:W-:Y:S01]  /*5eb60*/  IMAD R9, R9, 0x7, RZ ;  /* 0x0000000709097824 */ /* 0x002fe200078e02ff */
[----:B------:R-:W1:Y:S02]  /*5eb70*/  LDC R22, c[0x0][0x278] ;  /* 0x00009e00ff167b82 */ /* 0x000e640000000800 */
[----:B------:R4:W-:Y:S01]  /*5eb80*/  STL [R1+0x1234], R4 ;  /* 0x0012340401007387 */ /* 0x0009e20000100800 */
[C---:B0-----:R-:W-:Y:S02]  /*5eb90*/  PRMT R6, R30.reuse, 0x7771, RZ ;  /* 0x000077711e067816 */ /* 0x041fe400000000ff */
[----:B--2---:R-:W-:-:S03]  /*5eba0*/  PRMT R5, R30, 0x7770, RZ ;  /* 0x000077701e057816 */ /* 0x004fc600000000ff */
[----:B------:R0:W-:Y:S01]  /*5ebb0*/  STL [R1+0x1230], R6 ;  /* 0x0012300601007387 */ /* 0x0001e20000100800 */
[----:B---3--:R-:W-:Y:S01]  /*5ebc0*/  IMAD R11, R11, 0x9, RZ ;  /* 0x000000090b0b7824 */ /* 0x008fe200078e02ff */
[----:B------:R-:W2:Y:S01]  /*5ebd0*/  LDC R28, c[0x0][0x278] ;  /* 0x00009e00ff1c7b82 */ /* 0x000ea20000000800 */
[C---:B----4-:R-:W-:Y:S01]  /*5ebe0*/  PRMT R4, R31.reuse, 0x7773, RZ ;  /* 0x000077731f047816 */ /* 0x050fe200000000ff */
[----:B------:R3:W-:Y:S04]  /*5ebf0*/  STL [R1+0x121c], R5 ;  /* 0x00121c0501007387 */ /* 0x0007e80000100800 */
[----:B------:R4:W-:Y:S01]  /*5ec00*/  STL [R1+0x1228], R4 ;  /* 0x0012280401007387 */ /* 0x0009e20000100800 */
[C---:B0-----:R-:W-:Y:S01]  /*5ec10*/  PRMT R6, R31.reuse, 0x7772, RZ ;  /* 0x000077721f067816 */ /* 0x041fe200000000ff */
[----:B------:R-:W-:Y:S01]  /*5ec20*/  IMAD.SHL.U32 R10, R10, 0x8, RZ ;  /* 0x000000080a0a7824 */ /* 0x000fe200078e00ff */
[----:B------:R-:W0:Y:S01]  /*5ec30*/  LDC R29, c[0x0][0x278] ;  /* 0x00009e00ff1d7b82 */ /* 0x000e220000000800 */
[----:B---3--:R-:W-:-:S02]  /*5ec40*/  PRMT R5, R31, 0x7771, RZ ;  /* 0x000077711f057816 */ /* 0x008fc400000000ff */
[----:B------:R3:W-:Y:S01]  /*5ec50*/  STL [R1+0x1224], R6 ;  /* 0x0012240601007387 */ /* 0x0007e20000100800 */
[----:B----4-:R-:W-:-:S03]  /*5ec60*/  PRMT R4, R31, 0x7770, RZ ;  /* 0x000077701f047816 */ /* 0x010fc600000000ff */
[----:B------:R4:W-:Y:S01]  /*5ec70*/  STL [R1+0x1220], R5 ;  /* 0x0012200501007387 */ /* 0x0009e20000100800 */
[----:B------:R-:W-:Y:S01]  /*5ec80*/  IMAD R21, R21, 0x13, RZ ;  /* 0x0000001315157824 */ /* 0x000fe200078e02ff */
[----:B------:R-:W0:Y:S02]  /*5ec90*/  LDC R30, c[0x0][0x278] ;  /* 0x00009e00ff1e7b82 */ /* 0x000e240000000800 */
[----:B------:R1:W-:Y:S01]  /*5eca0*/  STL [R1+0x1218], R4 ;  /* 0x0012180401007387 */ /* 0x0003e20000100800 */
[C---:B---3--:R-:W-:Y:S02]  /*5ecb0*/  PRMT R6, R36.reuse, 0x7773, RZ ;  /* 0x0000777324067816 */ /* 0x048fe400000000ff */
[----:B----4-:R-:W-:-:S03]  /*5ecc0*/  PRMT R5, R36, 0x7772, RZ ;  /* 0x0000777224057816 */ /* 0x010fc600000000ff */
[----:B------:R3:W-:Y:S01]  /*5ecd0*/  STL [R1+0x1214], R6 ;  /* 0x0012140601007387 */ /* 0x0007e20000100800 */
[----:B------:R-:W-:Y:S01]  /*5ece0*/  IMAD R23, R23, 0x15, RZ ;  /* 0x0000001517177824 */ /* 0x000fe200078e02ff */
[----:B------:R-:W4:Y:S01]  /*5ecf0*/  LDC R31, c[0x0][0x278] ;  /* 0x00009e00ff1f7b82 */ /* 0x000f220000000800 */
[C---:B-1----:R-:W-:Y:S01]  /*5ed00*/  PRMT R4, R36.reuse, 0x7771, RZ ;  /* 0x0000777124047816 */ /* 0x042fe200000000ff */
[----:B------:R1:W-:Y:S04]  /*5ed10*/  STL [R1+0x1210], R5 ;  /* 0x0012100501007387 */ /* 0x0003e80000100800 */
[----:B------:R2:W-:Y:S01]  /*5ed20*/  STL [R1+0x120c], R4 ;  /* 0x00120c0401007387 */ /* 0x0005e20000100800 */
[----:B---3--:R-:W-:Y:S01]  /*5ed30*/  PRMT R6, R36, 0x7770, RZ ;  /* 0x0000777024067816 */ /* 0x008fe200000000ff */
[----:B------:R-:W-:Y:S01]  /*5ed40*/  IMAD R22, R22, 0x14, RZ ;  /* 0x0000001416167824 */ /* 0x000fe200078e02ff */
[----:B------:R-:W3:Y:S01]  /*5ed50*/  LDC R36, c[0x0][0x278] ;  /* 0x00009e00ff247b82 */ /* 0x000ee20000000800 */
[----:B-1----:R-:W-:-:S02]  /*5ed60*/  PRMT R5, R37, 0x7773, RZ ;  /* 0x0000777325057816 */ /* 0x002fc400000000ff */
[----:B------:R1:W-:Y:S01]  /*5ed70*/  STL [R1+0x11fc], R6 ;  /* 0x0011fc0601007387 */ /* 0x0003e20000100800 */
[----:B--2---:R-:W-:-:S03]  /*5ed80*/  PRMT R4, R37, 0x7772, RZ ;  /* 0x0000777225047816 */ /* 0x004fc600000000ff */
[----:B------:R2:W-:Y:S01]  /*5ed90*/  STL [R1+0x1208], R5 ;  /* 0x0012080501007387 */ /* 0x0005e20000100800 */
[----:B------:R-:W-:Y:S01]  /*5eda0*/  IMAD R24, R24, 0x16, RZ ;  /* 0x0000001618187824 */ /* 0x000fe200078e02ff */
[----:B------:R-:W3:Y:S02]  /*5edb0*/  LDC R183, c[0x0][0x278] ;  /* 0x00009e00ffb77b82 */ /* 0x000ee40000000800 */
[----:B------:R0:W-:Y:S01]  /*5edc0*/  STL [R1+0x1204], R4 ;  /* 0x0012040401007387 */ /* 0x0001e20000100800 */
[C---:B-1----:R-:W-:Y:S02]  /*5edd0*/  PRMT R6, R37.reuse, 0x7771, RZ ;  /* 0x0000777125067816 */ /* 0x042fe400000000ff */
[----:B--2---:R-:W-:-:S03]  /*5ede0*/  PRMT R5, R37, 0x7770, RZ ;  /* 0x0000777025057816 */ /* 0x004fc600000000ff */
[----:B------:R1:W-:Y:S01]  /*5edf0*/  STL [R1+0x1200], R6 ;  /* 0x0012000601007387 */ /* 0x0003e20000100800 */
[----:B------:R-:W-:Y:S01]  /*5ee00*/  IMAD R25, R25, 0x17, RZ ;  /* 0x0000001719197824 */ /* 0x000fe200078e02ff */
[----:B------:R-:W2:Y:S01]  /*5ee10*/  LDC R37, c[0x0][0x278] ;  /* 0x00009e00ff257b82 */ /* 0x000ea20000000800 */
[C---:B0-----:R-:W-:Y:S01]  /*5ee20*/  PRMT R4, R38.reuse, 0x7773, RZ ;  /* 0x0000777326047816 */ /* 0x041fe200000000ff */
[----:B------:R0:W-:Y:S04]  /*5ee30*/  STL [R1+0x11ec], R5 ;  /* 0x0011ec0501007387 */ /* 0x0001e80000100800 */
[----:B------:R4:W-:Y:S01]  /*5ee40*/  STL [R1+0x11f8], R4 ;  /* 0x0011f80401007387 */ /* 0x0009e20000100800 */
[C---:B-1----:R-:W-:Y:S01]  /*5ee50*/  PRMT R6, R38.reuse, 0x7772, RZ ;  /* 0x0000777226067816 */ /* 0x042fe200000000ff */
[----:B------:R-:W1:Y:S01]  /*5ee60*/  LDC R220, c[0x0][0x278] ;  /* 0x00009e00ffdc7b82 */ /* 0x000e620000000800 */
[----:B0-----:R-:W-:-:S03]  /*5ee70*/  PRMT R5, R38, 0x7771, RZ ;  /* 0x0000777126057816 */ /* 0x001fc600000000ff */
[----:B------:R0:W-:Y:S01]  /*5ee80*/  STL [R1+0x11f4], R6 ;  /* 0x0011f40601007387 */ /* 0x0001e20000100800 */
[----:B----4-:R-:W-:-:S03]  /*5ee90*/  PRMT R4, R38, 0x7770, RZ ;  /* 0x0000777026047816 */ /* 0x010fc600000000ff */
[----:B------:R4:W-:Y:S01]  /*5eea0*/  STL [R1+0x11f0], R5 ;  /* 0x0011f00501007387 */ /* 0x0009e20000100800 */
[----:B------:R-:W-:Y:S01]  /*5eeb0*/  IMAD R27, R27, 0x19, RZ ;  /* 0x000000191b1b7824 */ /* 0x000fe200078e02ff */
[----:B------:R-:W1:Y:S02]  /*5eec0*/  LDC R38, c[0x0][0x278] ;  /* 0x00009e00ff267b82 */ /* 0x000e640000000800 */
[----:B------:R3:W-:Y:S01]  /*5eed0*/  STL [R1+0x11dc], R4 ;  /* 0x0011dc0401007387 */ /* 0x0007e20000100800 */
[C---:B0-----:R-:W-:Y:S02]  /*5eee0*/  PRMT R6, R39.reuse, 0x7773, RZ ;  /* 0x0000777327067816 */ /* 0x041fe400000000ff */
[----:B----4-:R-:W-:-:S03]  /*5eef0*/  PRMT R5, R39, 0x7772, RZ ;  /* 0x0000777227057816 */ /* 0x010fc600000000ff */
[----:B------:R0:W-:Y:S01]  /*5ef00*/  STL [R1+0x11e8], R6 ;  /* 0x0011e80601007387 */ /* 0x0001e20000100800 */
[----:B------:R-:W4:Y:S01]  /*5ef10*/  LDC R221, c[0x0][0x278] ;  /* 0x00009e00ffdd7b82 */ /* 0x000f220000000800 */
[C---:B---3--:R-:W-:Y:S02]  /*5ef20*/  PRMT R4, R39.reuse, 0x7771, RZ ;  /* 0x0000777127047816 */ /* 0x048fe400000000ff */
[----:B------:R3:W-:Y:S04]  /*5ef30*/  STL [R1+0x11e4], R5 ;  /* 0x0011e40501007387 */ /* 0x0007e80000100800 */
[----:B------:R2:W-:Y:S01]  /*5ef40*/  STL [R1+0x11e0], R4 ;  /* 0x0011e00401007387 */ /* 0x0005e20000100800 */
[----:B------:R-:W4:Y:S01]  /*5ef50*/  LDC R222, c[0x0][0x278] ;  /* 0x00009e00ffde7b82 */ /* 0x000f220000000800 */
[----:B0-----:R-:W-:-:S02]  /*5ef60*/  PRMT R6, R39, 0x7770, RZ ;  /* 0x0000777027067816 */ /* 0x001fc400000000ff */
[----:B---3--:R-:W-:-:S03]  /*5ef70*/  PRMT R5, R40, 0x7773, RZ ;  /* 0x0000777328057816 */ /* 0x008fc600000000ff */
[----:B------:R0:W-:Y:S01]  /*5ef80*/  STL [R1+0x11d8], R6 ;  /* 0x0011d80601007387 */ /* 0x0001e20000100800 */
[----:B------:R-:W-:Y:S01]  /*5ef90*/  IMAD R26, R26, 0x18, RZ ;  /* 0x000000181a1a7824 */ /* 0x000fe200078e02ff */
[----:B------:R-:W3:Y:S01]  /*5efa0*/  LDC R39, c[0x0][0x278] ;  /* 0x00009e00ff277b82 */ /* 0x000ee20000000800 */
[C---:B--2---:R-:W-:Y:S01]  /*5efb0*/  PRMT R4, R40.reuse, 0x7772, RZ ;  /* 0x0000777228047816 */ /* 0x044fe200000000ff */
[----:B------:R2:W-:Y:S04]  /*5efc0*/  STL [R1+0x11d4], R5 ;  /* 0x0011d40501007387 */ /* 0x0005e80000100800 */
[----:B------:R2:W-:Y:S01]  /*5efd0*/  STL [R1+0x11d0], R4 ;  /* 0x0011d00401007387 */ /* 0x0005e20000100800 */
[C---:B0-----:R-:W-:Y:S01]  /*5efe0*/  PRMT R6, R40.reuse, 0x7771, RZ ;  /* 0x0000777128067816 */ /* 0x041fe200000000ff */
[----:B------:R-:W0:Y:S01]  /*5eff0*/  LDC R223, c[0x0][0x278] ;  /* 0x00009e00ffdf7b82 */ /* 0x000e220000000800 */
[----:B--2---:R-:W-:-:S03]  /*5f000*/  PRMT R5, R40, 0x7770, RZ ;  /* 0x0000777028057816 */ /* 0x004fc600000000ff */
[----:B------:R2:W-:Y:S01]  /*5f010*/  STL [R1+0x11cc], R6 ;  /* 0x0011cc0601007387 */ /* 0x0005e20000100800 */
[----:B------:R-:W-:-:S03]  /*5f020*/  PRMT R4, R41, 0x7773, RZ ;  /* 0x0000777329047816 */ /* 0x000fc600000000ff */
[----:B------:R1:W-:Y:S01]  /*5f030*/  STL [R1+0x11bc], R5 ;  /* 0x0011bc0501007387 */ /* 0x0003e20000100800 */
[----:B------:R-:W-:Y:S01]  /*5f040*/  IMAD R28, R28, 0x1a, RZ ;  /* 0x0000001a1c1c7824 */ /* 0x000fe200078e02ff */
[----:B------:R-:W4:Y:S02]  /*5f050*/  LDC R40, c[0x0][0x278] ;  /* 0x00009e00ff287b82 */ /* 0x000f240000000800 */
[----:B------:R1:W-:Y:S01]  /*5f060*/  STL [R1+0x11c8], R4 ;  /* 0x0011c80401007387 */ /* 0x0003e20000100800 */
[C---:B--2---:R-:W-:Y:S02]  /*5f070*/  PRMT R6, R41.reuse, 0x7772, RZ ;  /* 0x0000777229067816 */ /* 0x044fe400000000ff */
[----:B-1----:R-:W-:-:S03]  /*5f080*/  PRMT R5, R41, 0x7771, RZ ;  /* 0x0000777129057816 */ /* 0x002fc600000000ff */
[----:B------:R1:W-:Y:S01]  /*5f090*/  STL [R1+0x11c4], R6 ;  /* 0x0011c40601007387 */ /* 0x0003e20000100800 */
[----:B------:R-:W-:Y:S01]  /*5f0a0*/  IMAD R218, R218, 0xa0, RZ ;  /* 0x000000a0dada7824 */ /* 0x000fe200078e02ff */
[----:B------:R-:W2:Y:S01]  /*5f0b0*/  LDC R229, c[0x0][0x278] ;  /* 0x00009e00ffe57b82 */ /* 0x000ea20000000800 */
[----:B------:R-:W-:Y:S01]  /*5f0c0*/  PRMT R4, R41, 0x7770, RZ ;  /* 0x0000777029047816 */ /* 0x000fe200000000ff */
[----:B------:R1:W-:Y:S04]  /*5f0d0*/  STL [R1+0x11c0], R5 ;  /* 0x0011c00501007387 */ /* 0x0003e80000100800 */
[----:B------:R3:W-:Y:S01]  /*5f0e0*/  STL [R1+0x11a8], R4 ;  /* 0x0011a80401007387 */ /* 0x0007e20000100800 */
[C---:B-1----:R-:W-:Y:S01]  /*5f0f0*/  PRMT R6, R42.reuse, 0x7773, RZ ;  /* 0x000077732a067816 */ /* 0x042fe200000000ff */
[----:B------:R-:W-:Y:S01]  /*5f100*/  IMAD R29, R29, 0x1b, RZ ;  /* 0x0000001b1d1d7824 */ /* 0x000fe200078e02ff */
[----:B------:R-:W1:Y:S01]  /*5f110*/  LDC R41, c[0x0][0x278] ;  /* 0x00009e00ff297b82 */ /* 0x000e620000000800 */
[----:B------:R-:W-:-:S02]  /*5f120*/  PRMT R5, R42, 0x7772, RZ ;  /* 0x000077722a057816 */ /* 0x000fc400000000ff */
[----:B------:R0:W-:Y:S01]  /*5f130*/  STL [R1+0x11b4], R6 ;  /* 0x0011b40601007387 */ /* 0x0001e20000100800 */
[----:B---3--:R-:W-:-:S03]  /*5f140*/  PRMT R4, R42, 0x7771, RZ ;  /* 0x000077712a047816 */ /* 0x008fc600000000ff */
[----:B------:R3:W-:Y:S01]  /*5f150*/  STL [R1+0x11b0], R5 ;  /* 0x0011b00501007387 */ /* 0x0007e20000100800 */
[----:B------:R-:W-:Y:S01]  /*5f160*/  IMAD R219, R219, 0xa1, RZ ;  /* 0x000000a1dbdb7824 */ /* 0x000fe200078e02ff */
[----:B------:R-:W2:Y:S02]  /*5f170*/  LDC R230, c[0x0][0x278] ;  /* 0x00009e00ffe67b82 */ /* 0x000ea40000000800 */
[----:B------:R3:W-:Y:S01]  /*5f180*/  STL [R1+0x11ac], R4 ;  /* 0x0011ac0401007387 */ /* 0x0007e20000100800 */
[----:B0-----:R-:W-:Y:S02]  /*5f190*/  PRMT R6, R42, 0x7770, RZ ;  /* 0x000077702a067816 */ /* 0x001fe400000000ff */
[----:B---3--:R-:W-:-:S03]  /*5f1a0*/  PRMT R5, R43, 0x7773, RZ ;  /* 0x000077732b057816 */ /* 0x008fc600000000ff */
[----:B------:R0:W-:Y:S01]  /*5f1b0*/  STL [R1+0x1190], R6 ;  /* 0x0011900601007387 */ /* 0x0001e20000100800 */
[----:B------:R-:W-:Y:S01]  /*5f1c0*/  IMAD R32, R32, 0x1e, RZ ;  /* 0x0000001e20207824 */ /* 0x000fe200078e02ff */
[----:B------:R-:W3:Y:S01]  /*5f1d0*/  LDC R42, c[0x0][0x278] ;  /* 0x00009e00ff2a7b82 */ /* 0x000ee20000000800 */
[C---:B------:R-:W-:Y:S01]  /*5f1e0*/  PRMT R4, R43.reuse, 0x7772, RZ ;  /* 0x000077722b047816 */ /* 0x040fe200000000ff */
[----:B------:R4:W-:Y:S04]  /*5f1f0*/  STL [R1+0x119c], R5 ;  /* 0x00119c0501007387 */ /* 0x0009e80000100800 */
[----:B------:R4:W-:Y:S01]  /*5f200*/  STL [R1+0x1198], R4 ;  /* 0x0011980401007387 */ /* 0x0009e20000100800 */
[C---:B0-----:R-:W-:Y:S01]  /*5f210*/  PRMT R6, R43.reuse, 0x7771, RZ ;  /* 0x000077712b067816 */ /* 0x041fe200000000ff */
[----:B------:R-:W0:Y:S01]  /*5f220*/  LDC R231, c[0x0][0x278] ;  /* 0x00009e00ffe77b82 */ /* 0x000e220000000800 */
[----:B----4-:R-:W-:-:S03]  /*5f230*/  PRMT R5, R43, 0x7770, RZ ;  /* 0x000077702b057816 */ /* 0x010fc600000000ff */
[----:B------:R4:W-:Y:S01]  /*5f240*/  STL [R1+0x1194], R6 ;  /* 0x0011940601007387 */ /* 0x0009e20000100800 */
[----:B------:R-:W-:-:S03]  /*5f250*/  PRMT R4, R44, 0x7773, RZ ;  /* 0x000077732c047816 */ /* 0x000fc600000000ff */
[----:B------:R1:W-:Y:S01]  /*5f260*/  STL [R1+0x118c], R5 ;  /* 0x00118c0501007387 */ /* 0x0003e20000100800 */
[----:B------:R-:W2:Y:S03]  /*5f270*/  LDC R43, c[0x0][0x278] ;  /* 0x00009e00ff2b7b82 */ /* 0x000ea60000000800 */
[----:B------:R1:W-:Y:S01]  /*5f280*/  STL [R1+0x1188], R4 ;  /* 0x0011880401007387 */ /* 0x0003e20000100800 */
[----:B----4-:R-:W-:-:S04]  /*5f290*/  PRMT R6, R44, 0x7772, RZ ;  /* 0x000077722c067816 */ /* 0x010fc800000000ff */
[----:B------:R-:W4:Y:S01]  /*5f2a0*/  LDC R235, c[0x0][0x278] ;  /* 0x00009e00ffeb7b82 */ /* 0x000f220000000800 */
[C---:B-1----:R-:W-:Y:S01]  /*5f2b0*/  PRMT R5, R44.reuse, 0x7771, RZ ;  /* 0x000077712c057816 */ /* 0x042fe200000000ff */
[----:B------:R1:W-:Y:S01]  /*5f2c0*/  STL [R1+0x1184], R6 ;  /* 0x0011840601007387 */ /* 0x0003e20000100800 */
[----:B------:R-:W-:-:S03]  /*5f2d0*/  PRMT R4, R44, 0x7770, RZ ;  /* 0x000077702c047816 */ /* 0x000fc600000000ff */
[----:B------:R3:W-:Y:S01]  /*5f2e0*/  STL [R1+0x1180], R5 ;  /* 0x0011800501007387 */ /* 0x0007e20000100800 */
[----:B------:R-:W-:Y:S01]  /*5f2f0*/  IMAD R30, R30, 0x1c, RZ ;  /* 0x0000001c1e1e7824 */ /* 0x000fe200078e02ff */
[----:B------:R-:W0:Y:S02]  /*5f300*/  LDC R44, c[0x0][0x278] ;  /* 0x00009e00ff2c7b82 */ /* 0x000e240000000800 */
[----:B------:R3:W-:Y:S01]  /*5f310*/  STL [R1+0x116c], R4 ;  /* 0x00116c0401007387 */ /* 0x0007e20000100800 */
[C---:B-1----:R-:W-:Y:S02]  /*5f320*/  PRMT R6, R45.reuse, 0x7773, RZ ;  /* 0x000077732d067816 */ /* 0x042fe400000000ff */
[----:B---3--:R-:W-:-:S03]  /*5f330*/  PRMT R5, R45, 0x7772, RZ ;  /* 0x000077722d057816 */ /* 0x008fc600000000ff */
[----:B------:R1:W-:Y:S01]  /*5f340*/  STL [R1+0x1178], R6 ;  /* 0x0011780601007387 */ /* 0x0003e20000100800 */
[----:B------:R-:W3:Y:S01]  /*5f350*/  LDC R236, c[0x0][0x278] ;  /* 0x00009e00ffec7b82 */ /* 0x000ee20000000800 */
[C---:B------:R-:W-:Y:S02]  /*5f360*/  PRMT R4, R45.reuse, 0x7771, RZ ;  /* 0x000077712d047816 */ /* 0x040fe400000000ff */
[----:B------:R1:W-:Y:S04]  /*5f370*/  STL [R1+0x1174], R5 ;  /* 0x0011740501007387 */ /* 0x0003e80000100800 */
[----:B------:R2:W-:Y:S01]  /*5f380*/  STL [R1+0x1170], R4 ;  /* 0x0011700401007387 */ /* 0x0005e20000100800 */
[----:B------:R-:W3:Y:S01]  /*5f390*/  LDC R237, c[0x0][0x278] ;  /* 0x00009e00ffed7b82 */ /* 0x000ee20000000800 */
[----:B-1----:R-:W-:-:S02]  /*5f3a0*/  PRMT R6, R45, 0x7770, RZ ;  /* 0x000077702d067816 */ /* 0x002fc400000000ff */
[----:B------:R-:W-:-:S03]  /*5f3b0*/  PRMT R5, R46, 0x7773, RZ ;  /* 0x000077732e057816 */ /* 0x000fc600000000ff */
[----:B------:R1:W-:Y:S01]  /*5f3c0*/  STL [R1+0x115c], R6 ;  /* 0x00115c0601007387 */ /* 0x0003e20000100800 */
[----:B------:R-:W-:Y:S01]  /*5f3d0*/  IMAD R31, R31, 0x1d, RZ ;  /* 0x0000001d1f1f7824 */ /* 0x000fe200078e02ff */
[----:B------:R-:W4:Y:S01]  /*5f3e0*/  LDC R45, c[0x0][0x278] ;  /* 0x00009e00ff2d7b82 */ /* 0x000f220000000800 */
[C---:B--2---:R-:W-:Y:S01]  /*5f3f0*/  PRMT R4, R46.reuse, 0x7772, RZ ;  /* 0x000077722e047816 */ /* 0x044fe200000000ff */
[----:B------:R2:W-:Y:S04]  /*5f400*/  STL [R1+0x1168], R5 ;  /* 0x0011680501007387 */ /* 0x0005e80000100800 */
[----:B------:R2:W-:Y:S01]  /*5f410*/  STL [R1+0x1164], R4 ;  /* 0x0011640401007387 */ /* 0x0005e20000100800 */
[C---:B-1----:R-:W-:Y:S01]  /*5f420*/  PRMT R6, R46.reuse, 0x7771, RZ ;  /* 0x000077712e067816 */ /* 0x042fe200000000ff */
[----:B------:R-:W1:Y:S01]  /*5f430*/  LDC R238, c[0x0][0x278] ;  /* 0x00009e00ffee7b82 */ /* 0x000e620000000800 */
[----:B--2---:R-:W-:-:S03]  /*5f440*/  PRMT R5, R46, 0x7770, RZ ;  /* 0x000077702e057816 */ /* 0x004fc600000000ff */
[----:B------:R2:W-:Y:S01]  /*5f450*/  STL [R1+0x1160], R6 ;  /* 0x0011600601007387 */ /* 0x0005e20000100800 */
[----:B------:R-:W-:-:S03]  /*5f460*/  PRMT R4, R47, 0x7773, RZ ;  /* 0x000077732f047816 */ /* 0x000fc600000000ff */
[----:B------:R0:W-:Y:S01]  /*5f470*/  STL [R1+0x114c], R5 ;  /* 0x00114c0501007387 */ /* 0x0001e20000100800 */
[----:B------:R-:W-:Y:S01]  /*5f480*/  IMAD R33, R33, 0x1f, RZ ;  /* 0x0000001f21217824 */ /* 0x000fe200078e02ff */
[----:B------:R-:W3:Y:S02]  /*5f490*/  LDC R46, c[0x0][0x278] ;  /* 0x00009e00ff2e7b82 */ /* 0x000ee40000000800 */
[----:B------:R0:W-:Y:S01]  /*5f4a0*/  STL [R1+0x1158], R4 ;  /* 0x0011580401007387 */ /* 0x0001e20000100800 */
[C---:B--2---:R-:W-:Y:S02]  /*5f4b0*/  PRMT R6, R47.reuse, 0x7772, RZ ;  /* 0x000077722f067816 */ /* 0x044fe400000000ff */
[----:B0-----:R-:W-:-:S03]  /*5f4c0*/  PRMT R5, R47, 0x7771, RZ ;  /* 0x000077712f057816 */ /* 0x001fc600000000ff */
[----:B------:R0:W-:Y:S01]  /*5f4d0*/  STL [R1+0x1154], R6 ;  /* 0x0011540601007387 */ /* 0x0001e20000100800 */
[----:B------:R-:W2:Y:S01]  /*5f4e0*/  LDC R239, c[0x0][0x278] ;  /* 0x00009e00ffef7b82 */ /* 0x000ea20000000800 */
[----:B------:R-:W-:Y:S02]  /*5f4f0*/  PRMT R4, R47, 0x7770, RZ ;  /* 0x000077702f047816 */ /* 0x000fe400000000ff */
[----:B------:R4:W-:Y:S04]  /*5f500*/  STL [R1+0x1150], R5 ;  /* 0x0011500501007387 */ /* 0x0009e80000100800 */
[----:B------:R4:W-:Y:S01]  /*5f510*/  STL [R1+0x1148], R4 ;  /* 0x0011480401007387 */ /* 0x0009e20000100800 */
[----:B------:R-:W-:Y:S01]  /*5f520*/  IMAD.SHL.U32 R34, R34, 0x20, RZ ;  /* 0x0000002022227824 */ /* 0x000fe200078e00ff */
[C---:B0-----:R-:W-:Y:S01]  /*5f530*/  PRMT R6, R52.reuse, 0x7773, RZ ;  /* 0x0000777334067816 */ /* 0x041fe200000000ff */
[----:B------:R-:W-:Y:S01]  /*5f540*/  IMAD R35, R35, 0x21, RZ ;  /* 0x0000002123237824 */ /* 0x000fe200078e02ff */
[----:B------:R-:W0:Y:S01]  /*5f550*/  LDC R47, c[0x0][0x278] ;  /* 0x00009e00ff2f7b82 */ /* 0x000e220000000800 */
[----:B----4-:R-:W-:-:S02]  /*5f560*/  PRMT R5, R52, 0x7772, RZ ;  /* 0x0000777234057816 */ /* 0x010fc400000000ff */
[----:B------:R4:W-:Y:S01]  /*5f570*/  STL [R1+0x1144], R6 ;  /* 0x0011440601007387 */ /* 0x0009e20000100800 */
[----:B------:R-:W-:-:S03]  /*5f580*/  PRMT R4, R52, 0x7771, RZ ;  /* 0x0000777134047816 */ /* 0x000fc600000000ff */
[----:B------:R1:W-:Y:S01]  /*5f590*/  STL [R1+0x1140], R5 ;  /* 0x0011400501007387 */ /* 0x0003e20000100800 */
[----:B------:R-:W2:Y:S03]  /*5f5a0*/  LDC R240, c[0x0][0x278] ;  /* 0x00009e00fff07b82 */ /* 0x000ea60000000800 */
[----:B------:R3:W-:Y:S01]  /*5f5b0*/  STL [R1+0x113c], R4 ;  /* 0x00113c0401007387 */ /* 0x0007e20000100800 */
[----:B----4-:R-:W-:Y:S01]  /*5f5c0*/  PRMT R6, R52, 0x7770, RZ ;  /* 0x0000777034067816 */ /* 0x010fe200000000ff */
[----:B------:R-:W-:Y:S02]  /*5f5d0*/  IMAD R36, R36, 0x22, RZ ;  /* 0x0000002224247824 */ /* 0x000fe400078e02ff */
[----:B------:R-:W-:Y:S01]  /*5f5e0*/  IMAD R37, R37, 0x23, RZ ;  /* 0x0000002325257824 */ /* 0x000fe200078e02ff */
[C---:B-1----:R-:W-:Y:S01]  /*5f5f0*/  PRMT R5, R53.reuse, 0x7773, RZ ;  /* 0x0000777335057816 */ /* 0x042fe200000000ff */
[----:B------:R1:W-:Y:S01]  /*5f600*/  STL [R1+0x112c], R6 ;  /* 0x00112c0601007387 */ /* 0x0003e20000100800 */
[----:B------:R-:W-:Y:S01]  /*5f610*/  IMAD R38, R38, 0x24, RZ ;  /* 0x0000002426267824 */ /* 0x000fe200078e02ff */
[----:B------:R-:W4:Y:S01]  /*5f620*/  LDC R52, c[0x0][0x278] ;  /* 0x00009e00ff347b82 */ /* 0x000f220000000800 */
[C---:B---3--:R-:W-:Y:S01]  /*5f630*/  PRMT R4, R53.reuse, 0x7772, RZ ;  /* 0x0000777235047816 */ /* 0x048fe200000000ff */
[----:B------:R3:W-:Y:S04]  /*5f640*/  STL [R1+0x1138], R5 ;  /* 0x0011380501007387 */ /* 0x0007e80000100800 */
[----:B------:R3:W-:Y:S01]  /*5f650*/  STL [R1+0x1134], R4 ;  /* 0x0011340401007387 */ /* 0x0007e20000100800 */
[C---:B-1----:R-:W-:Y:S01]  /*5f660*/  PRMT R6, R53.reuse, 0x7771, RZ ;  /* 0x0000777135067816 */ /* 0x042fe200000000ff */
[----:B------:R-:W1:Y:S01]  /*5f670*/  LDC R242, c[0x0][0x278] ;  /* 0x00009e00fff27b82 */ /* 0x000e620000000800 */
[----:B---3--:R-:W-:-:S03]  /*5f680*/  PRMT R5, R53, 0x7770, RZ ;  /* 0x0000777035057816 */ /* 0x008fc600000000ff */
[----:B------:R3:W-:Y:S01]  /*5f690*/  STL [R1+0x1130], R6 ;  /* 0x0011300601007387 */ /* 0x0007e20000100800 */
[----:B------:R-:W-:-:S03]  /*5f6a0*/  PRMT R4, R54, 0x7773, RZ ;  /* 0x0000777336047816 */ /* 0x000fc600000000ff */
[----:B------:R0:W-:Y:S01]  /*5f6b0*/  STL [R1+0x111c], R5 ;  /* 0x00111c0501007387 */ /* 0x0001e20000100800 */
[----:B------:R-:W-:Y:S01]  /*5f6c0*/  IMAD R39, R39, 0x25, RZ ;  /* 0x0000002527277824 */ /* 0x000fe200078e02ff */
[----:B------:R-:W2:Y:S02]  /*5f6d0*/  LDC R53, c[0x0][0x278] ;  /* 0x00009e00ff357b82 */ /* 0x000ea40000000800 */
[----:B------:R0:W-:Y:S01]  /*5f6e0*/  STL [R1+0x1128], R4 ;  /* 0x0011280401007387 */ /* 0x0001e20000100800 */
[C---:B---3--:R-:W-:Y:S02]  /*5f6f0*/  PRMT R6, R54.reuse, 0x7772, RZ ;  /* 0x0000777236067816 */ /* 0x048fe400000000ff */
[----:B0-----:R-:W-:-:S03]  /*5f700*/  PRMT R5, R54, 0x7771, RZ ;  /* 0x0000777136057816 */ /* 0x001fc600000000ff */
[----:B------:R0:W-:Y:S01]  /*5f710*/  STL [R1+0x1124], R6 ;  /* 0x0011240601007387 */ /* 0x0001e20000100800 */
[----:B------:R-:W3:Y:S01]  /*5f720*/  LDC R243, c[0x0][0x278] ;  /* 0x00009e00fff37b82 */ /* 0x000ee20000000800 */
[----:B------:R-:W-:Y:S02]  /*5f730*/  PRMT R4, R54, 0x7770, RZ ;  /* 0x0000777036047816 */ /* 0x000fe400000000ff */
[----:B------:R4:W-:Y:S04]  /*5f740*/  STL [R1+0x1120], R5 ;  /* 0x0011200501007387 */ /* 0x0009e80000100800 */
[----:B------:R4:W-:Y:S01]  /*5f750*/  STL [R1+0x110c], R4 ;  /* 0x00110c0401007387 */ /* 0x0009e20000100800 */
[----:B------:R-:W-:Y:S01]  /*5f760*/  IMAD R40, R40, 0x26, RZ ;  /* 0x0000002628287824 */ /* 0x000fe200078e02ff */
[----:B0-----:R-:W-:Y:S01]  /*5f770*/  PRMT R6, R55, 0x7773, RZ ;  /* 0x0000777337067816 */ /* 0x001fe200000000ff */
[----:B------:R-:W-:Y:S01]  /*5f780*/  IMAD R41, R41, 0x27, RZ ;  /* 0x0000002729297824 */ /* 0x000fe200078e02ff */
[----:B------:R-:W0:Y:S01]  /*5f790*/  LDC R54, c[0x0][0x278] ;  /* 0x00009e00ff367b82 */ /* 0x000e220000000800 */
[----:B----4-:R-:W-:-:S02]  /*5f7a0*/  PRMT R5, R55, 0x7772, RZ ;  /* 0x0000777237057816 */ /* 0x010fc400000000ff */
[----:B------:R4:W-:Y:S01]  /*5f7b0*/  STL [R1+0x1118], R6 ;  /* 0x0011180601007387 */ /* 0x0009e20000100800 */
[----:B------:R-:W-:-:S03]  /*5f7c0*/  PRMT R4, R55, 0x7771, RZ ;  /* 0x0000777137047816 */ /* 0x000fc600000000ff */
[----:B------:R1:W-:Y:S01]  /*5f7d0*/  STL [R1+0x1114], R5 ;  /* 0x0011140501007387 */ /* 0x0003e20000100800 */
[----:B------:R-:W3:Y:S03]  /*5f7e0*/  LDC R244, c[0x0][0x278] ;  /* 0x00009e00fff47b82 */ /* 0x000ee60000000800 */
[----:B------:R2:W-:Y:S01]  /*5f7f0*/  STL [R1+0x1110], R4 ;  /* 0x0011100401007387 */ /* 0x0005e20000100800 */
[----:B----4-:R-:W-:Y:S01]  /*5f800*/  PRMT R6, R55, 0x7770, RZ ;  /* 0x0000777037067816 */ /* 0x010fe200000000ff */
[----:B------:R-:W-:Y:S02]  /*5f810*/  IMAD R42, R42, 0x28, RZ ;  /* 0x000000282a2a7824 */ /* 0x000fe400078e02ff */
[----:B------:R-:W-:Y:S01]  /*5f820*/  IMAD R43, R43, 0x29, RZ ;  /* 0x000000292b2b7824 */ /* 0x000fe200078e02ff */
[----:B-1----:R-:W-:Y:S01]  /*5f830*/  PRMT R5, R56, 0x7773, RZ ;  /* 0x0000777338057816 */ /* 0x002fe200000000ff */
        /* <DEDUP_REMOVED lines=22> */
[----:B------:R-:W-:Y:S01]  /*5f9a0*/  IMAD R46, R46, 0x2c, RZ ;  /* 0x0000002c2e2e7824 */ /* 0x000fe200078e02ff */
[C---:B0-----:R-:W-:Y:S01]  /*5f9b0*/  PRMT R6, R58.reuse, 0x7773, RZ ;  /* 0x000077733a067816 */ /* 0x041fe200000000ff */
[----:B------:R-:W-:Y:S01]  /*5f9c0*/  IMAD R47, R47, 0x2d, RZ ;  /* 0x0000002d2f2f7824 */ /* 0x000fe200078e02ff */
[----:B------:R-:W0:Y:S01]  /*5f9d0*/  LDC R57, c[0x0][0x278] ;  /* 0x00009e00ff397b82 */ /* 0x000e220000000800 */
[----:B----4-:R-:W-:-:S02]  /*5f9e0*/  PRMT R5, R58, 0x7772, RZ ;  /* 0x000077723a057816 */ /* 0x010fc400000000ff */
[----:B------:R4:W-:Y:S01]  /*5f9f0*/  STL [R1+0x10e8], R6 ;  /* 0x0010e80601007387 */ /* 0x0009e20000100800 */
[----:B------:R-:W-:-:S03]  /*5fa00*/  PRMT R4, R58, 0x7771, RZ ;  /* 0x000077713a047816 */ /* 0x000fc600000000ff */
[----:B------:R1:W-:Y:S01]  /*5fa10*/  STL [R1+0x10e4], R5 ;  /* 0x0010e40501007387 */ /* 0x0003e20000100800 */
[----:B------:R-:W-:Y:S01]  /*5fa20*/  IMAD R241, R241, 0xb7, RZ ;  /* 0x000000b7f1f17824 */ /* 0x000fe200078e02ff */
[----:B------:R-:W2:Y:S02]  /*5fa30*/  LDC R248, c[0x0][0x278] ;  /* 0x00009e00fff87b82 */ /* 0x000ea40000000800 */
[----:B------:R3:W-:Y:S01]  /*5fa40*/  STL [R1+0x10e0], R4 ;  /* 0x0010e00401007387 */ /* 0x0007e20000100800 */
[----:B----4-:R-:W-:Y:S02]  /*5fa50*/  PRMT R6, R58, 0x7770, RZ ;  /* 0x000077703a067816 */ /* 0x010fe400000000ff */
[----:B-1----:R-:W-:-:S03]  /*5fa60*/  PRMT R5, R59, 0x7773, RZ ;  /* 0x000077733b057816 */ /* 0x002fc600000000ff */
[----:B------:R1:W-:Y:S01]  /*5fa70*/  STL [R1+0x10cc], R6 ;  /* 0x0010cc0601007387 */ /* 0x0003e20000100800 */
[----:B------:R-:W4:Y:S01]  /*5fa80*/  LDC R58, c[0x0][0x278] ;  /* 0x00009e00ff3a7b82 */ /* 0x000f220000000800 */
[C---:B---3--:R-:W-:Y:S02]  /*5fa90*/  PRMT R4, R59.reuse, 0x7772, RZ ;  /* 0x000077723b047816 */ /* 0x048fe400000000ff */
[----:B------:R3:W-:Y:S04]  /*5faa0*/  STL [R1+0x10d8], R5 ;  /* 0x0010d80501007387 */ /* 0x0007e80000100800 */
[----:B------:R3:W-:Y:S01]  /*5fab0*/  STL [R1+0x10d4], R4 ;  /* 0x0010d40401007387 */ /* 0x0007e20000100800 */
[----:B------:R-:W2:Y:S01]  /*5fac0*/  LDC R247, c[0x0][0x278] ;  /* 0x00009e00fff77b82 */ /* 0x000ea20000000800 */
[----:B-1----:R-:W-:-:S02]  /*5fad0*/  PRMT R6, R59, 0x7771, RZ ;  /* 0x000077713b067816 */ /* 0x002fc400000000ff */
[----:B---3--:R-:W-:-:S03]  /*5fae0*/  PRMT R5, R59, 0x7770, RZ ;  /* 0x000077703b057816 */ /* 0x008fc600000000ff */
[----:B------:R1:W-:Y:S01]  /*5faf0*/  STL [R1+0x10d0], R6 ;  /* 0x0010d00601007387 */ /* 0x0003e20000100800 */
[----:B------:R-:W-:Y:S01]  /*5fb00*/  IMAD R52, R52, 0x32, RZ ;  /* 0x0000003234347824 */ /* 0x000fe200078e02ff */
[----:B------:R-:W3:Y:S01]  /*5fb10*/  LDC R59, c[0x0][0x278] ;  /* 0x00009e00ff3b7b82 */ /* 0x000ee20000000800 */
[C---:B------:R-:W-:Y:S01]  /*5fb20*/  PRMT R4, R60.reuse, 0x7773, RZ ;  /* 0x000077733c047816 */ /* 0x040fe200000000ff */
[----:B------:R0:W-:Y:S04]  /*5fb30*/  STL [R1+0x10c4], R5 ;  /* 0x0010c40501007387 */ /* 0x0001e80000100800 */
[----:B------:R0:W-:Y:S01]  /*5fb40*/  STL [R1+0x10c0], R4 ;  /* 0x0010c00401007387 */ /* 0x0001e20000100800 */
[C---:B-1----:R-:W-:Y:S01]  /*5fb50*/  PRMT R6, R60.reuse, 0x7772, RZ ;  /* 0x000077723c067816 */ /* 0x042fe200000000ff */
[----:B------:R-:W1:Y:S01]  /*5fb60*/  LDC R249, c[0x0][0x278] ;  /* 0x00009e00fff97b82 */ /* 0x000e620000000800 */
[----:B0-----:R-:W-:-:S03]  /*5fb70*/  PRMT R5, R60, 0x7771, RZ ;  /* 0x000077713c057816 */ /* 0x001fc600000000ff */
[----:B------:R0:W-:Y:S01]  /*5fb80*/  STL [R1+0x10bc], R6 ;  /* 0x0010bc0601007387 */ /* 0x0001e20000100800 */
[----:B------:R-:W-:-:S03]  /*5fb90*/  PRMT R4, R60, 0x7770, RZ ;  /* 0x000077703c047816 */ /* 0x000fc600000000ff */
[----:B------:R4:W-:Y:S01]  /*5fba0*/  STL [R1+0x10b8], R5 ;  /* 0x0010b80501007387 */ /* 0x0009e20000100800 */
[----:B------:R-:W2:Y:S03]  /*5fbb0*/  LDC R60, c[0x0][0x278] ;  /* 0x00009e00ff3c7b82 */ /* 0x000ea60000000800 */
[----:B------:R4:W-:Y:S01]  /*5fbc0*/  STL [R1+0x10a0], R4 ;  /* 0x0010a00401007387 */ /* 0x0009e20000100800 */
[----:B0-----:R-:W-:-:S04]  /*5fbd0*/  PRMT R6, R61, 0x7773, RZ ;  /* 0x000077733d067816 */ /* 0x001fc800000000ff */
[----:B------:R-:W0:Y:S01]  /*5fbe0*/  LDC R250, c[0x0][0x278] ;  /* 0x00009e00fffa7b82 */ /* 0x000e220000000800 */
[C---:B----4-:R-:W-:Y:S01]  /*5fbf0*/  PRMT R5, R61.reuse, 0x7772, RZ ;  /* 0x000077723d057816 */ /* 0x050fe200000000ff */
[----:B------:R4:W-:Y:S01]  /*5fc00*/  STL [R1+0x10ac], R6 ;  /* 0x0010ac0601007387 */ /* 0x0009e20000100800 */
[----:B------:R-:W-:-:S03]  /*5fc10*/  PRMT R4, R61, 0x7771, RZ ;  /* 0x000077713d047816 */ /* 0x000fc600000000ff */
[----:B------:R3:W-:Y:S02]  /*5fc20*/  STL [R1+0x10a8], R5 ;  /* 0x0010a80501007387 */ /* 0x0007e40000100800 */
[----:B------:R-:W0:Y:S02]  /*5fc30*/  LDC R251, c[0x0][0x278] ;  /* 0x00009e00fffb7b82 */ /* 0x000e240000000800 */
[----:B------:R3:W-:Y:S01]  /*5fc40*/  STL [R1+0x10a4], R4 ;  /* 0x0010a40401007387 */ /* 0x0007e20000100800 */
[----:B----4-:R-:W-:Y:S02]  /*5fc50*/  PRMT R6, R61, 0x7770, RZ ;  /* 0x000077703d067816 */ /* 0x010fe400000000ff */
[----:B---3--:R-:W-:-:S03]  /*5fc60*/  PRMT R5, R62, 0x7773, RZ ;  /* 0x000077733e057816 */ /* 0x008fc600000000ff */
[----:B------:R3:W-:Y:S01]  /*5fc70*/  STL [R1+0x108c], R6 ;  /* 0x00108c0601007387 */ /* 0x0007e20000100800 */
[----:B------:R-:W4:Y:S01]  /*5fc80*/  LDC R61, c[0x0][0x278] ;  /* 0x00009e00ff3d7b82 */ /* 0x000f220000000800 */
[C---:B------:R-:W-:Y:S02]  /*5fc90*/  PRMT R4, R62.reuse, 0x7772, RZ ;  /* 0x000077723e047816 */ /* 0x040fe400000000ff */
[----:B------:R1:W-:Y:S04]  /*5fca0*/  STL [R1+0x1098], R5 ;  /* 0x0010980501007387 */ /* 0x0003e80000100800 */
[----:B------:R2:W-:Y:S01]  /*5fcb0*/  STL [R1+0x1094], R4 ;  /* 0x0010940401007387 */ /* 0x0005e20000100800 */
[C---:B---3--:R-:W-:Y:S02]  /*5fcc0*/  PRMT R6, R62.reuse, 0x7771, RZ ;  /* 0x000077713e067816 */ /* 0x048fe400000000ff */
[----:B-1----:R-:W-:-:S03]  /*5fcd0*/  PRMT R5, R62, 0x7770, RZ ;  /* 0x000077703e057816 */ /* 0x002fc600000000ff */
[----:B------:R1:W-:Y:S01]  /*5fce0*/  STL [R1+0x1090], R6 ;  /* 0x0010900601007387 */ /* 0x0003e20000100800 */
[----:B------:R-:W-:Y:S01]  /*5fcf0*/  IMAD R53, R53, 0x33, RZ ;  /* 0x0000003335357824 */ /* 0x000fe200078e02ff */
[----:B------:R-:W3:Y:S01]  /*5fd00*/  LDC R62, c[0x0][0x278] ;  /* 0x00009e00ff3e7b82 */ /* 0x000ee20000000800 */
[C---:B--2---:R-:W-:Y:S01]  /*5fd10*/  PRMT R4, R63.reuse, 0x7773, RZ ;  /* 0x000077733f047816 */ /* 0x044fe200000000ff */
[----:B------:R2:W-:Y:S04]  /*5fd20*/  STL [R1+0x107c], R5 ;  /* 0x00107c0501007387 */ /* 0x0005e80000100800 */
[----:B------:R2:W-:Y:S01]  /*5fd30*/  STL [R1+0x1088], R4 ;  /* 0x0010880401007387 */ /* 0x0005e20000100800 */
[C---:B-1----:R-:W-:Y:S02]  /*5fd40*/  PRMT R6, R63.reuse, 0x7772, RZ ;  /* 0x000077723f067816 */ /* 0x042fe400000000ff */
[----:B--2---:R-:W-:-:S03]  /*5fd50*/  PRMT R5, R63, 0x7771, RZ ;  /* 0x000077713f057816 */ /* 0x004fc600000000ff */
[----:B------:R1:W-:Y:S01]  /*5fd60*/  STL [R1+0x1084], R6 ;  /* 0x0010840601007387 */ /* 0x0003e20000100800 */
[----:B------:R-:W-:-:S03]  /*5fd70*/  PRMT R4, R63, 0x7770, RZ ;  /* 0x000077703f047816 */ /* 0x000fc600000000ff */
[----:B------:R2:W-:Y:S01]  /*5fd80*/  STL [R1+0x1080], R5 ;  /* 0x0010800501007387 */ /* 0x0005e20000100800 */
[----:B------:R-:W-:Y:S01]  /*5fd90*/  IMAD R54, R54, 0x34, RZ ;  /* 0x0000003436367824 */ /* 0x000fe200078e02ff */
[----:B------:R-:W0:Y:S02]  /*5fda0*/  LDC R63, c[0x0][0x278] ;  /* 0x00009e00ff3f7b82 */ /* 0x000e240000000800 */
[----:B------:R4:W-:Y:S01]  /*5fdb0*/  STL [R1+0x1078], R4 ;  /* 0x0010780401007387 */ /* 0x0009e20000100800 */
[C---:B-1----:R-:W-:Y:S02]  /*5fdc0*/  PRMT R6, R68.reuse, 0x7773, RZ ;  /* 0x0000777344067816 */ /* 0x042fe400000000ff */
[----:B--2---:R-:W-:-:S03]  /*5fdd0*/  PRMT R5, R68, 0x7772, RZ ;  /* 0x0000777244057816 */ /* 0x004fc600000000ff */
[----:B------:R1:W-:Y:S01]  /*5fde0*/  STL [R1+0x1074], R6 ;  /* 0x0010740601007387 */ /* 0x0003e20000100800 */
[----:B----4-:R-:W-:-:S03]  /*5fdf0*/  PRMT R4, R68, 0x7771, RZ ;  /* 0x0000777144047816 */ /* 0x010fc600000000ff */
[----:B------:R2:W-:Y:S04]  /*5fe00*/  STL [R1+0x1070], R5 ;  /* 0x0010700501007387 */ /* 0x0005e80000100800 */
[----:B------:R4:W-:Y:S01]  /*5fe10*/  STL [R1+0x106c], R4 ;  /* 0x00106c0401007387 */ /* 0x0009e20000100800 */
[----:B-1----:R-:W-:Y:S01]  /*5fe20*/  PRMT R6, R68, 0x7770, RZ ;  /* 0x0000777044067816 */ /* 0x002fe200000000ff */
[----:B------:R-:W-:Y:S01]  /*5fe30*/  IMAD R55, R55, 0x35, RZ ;  /* 0x0000003537377824 */ /* 0x000fe200078e02ff */
[----:B------:R-:W1:Y:S01]  /*5fe40*/  LDC R68, c[0x0][0x278] ;  /* 0x00009e00ff447b82 */ /* 0x000e620000000800 */
[C---:B--2---:R-:W-:Y:S02]  /*5fe50*/  PRMT R5, R69.reuse, 0x7773, RZ ;  /* 0x0000777345057816 */ /* 0x044fe400000000ff */
[----:B------:R2:W-:Y:S01]  /*5fe60*/  STL [R1+0x105c], R6 ;  /* 0x00105c0601007387 */ /* 0x0005e20000100800 */
[----:B----4-:R-:W-:-:S03]  /*5fe70*/  PRMT R4, R69, 0x7772, RZ ;  /* 0x0000777245047816 */ /* 0x010fc600000000ff */
[----:B------:R4:W-:Y:S04]  /*5fe80*/  STL [R1+0x1068], R5 ;  /* 0x0010680501007387 */ /* 0x0009e80000100800 */
[----:B------:R3:W-:Y:S01]  /*5fe90*/  STL [R1+0x1064], R4 ;  /* 0x0010640401007387 */ /* 0x0007e20000100800 */
[C---:B--2---:R-:W-:Y:S02]  /*5fea0*/  PRMT R6, R69.reuse, 0x7771, RZ ;  /* 0x0000777145067816 */ /* 0x044fe400000000ff */
[----:B----4-:R-:W-:-:S03]  /*5feb0*/  PRMT R5, R69, 0x7770, RZ ;  /* 0x0000777045057816 */ /* 0x010fc600000000ff */
[----:B------:R2:W-:Y:S01]  /*5fec0*/  STL [R1+0x1060], R6 ;  /* 0x0010600601007387 */ /* 0x0005e20000100800 */
[----:B------:R-:W-:Y:S01]  /*5fed0*/  IMAD R56, R56, 0x36, RZ ;  /* 0x0000003638387824 */ /* 0x000fe200078e02ff */
[----:B------:R-:W4:Y:S01]  /*5fee0*/  LDC R69, c[0x0][0x278] ;  /* 0x00009e00ff457b82 */ /* 0x000f220000000800 */
[C---:B---3--:R-:W-:Y:S01]  /*5fef0*/  PRMT R4, R70.reuse, 0x7773, RZ ;  /* 0x0000777346047816 */ /* 0x048fe200000000ff */
[----:B------:R3:W-:Y:S04]  /*5ff00*/  STL [R1+0x104c], R5 ;  /* 0x00104c0501007387 */ /* 0x0007e80000100800 */
[----:B------:R0:W-:Y:S01]  /*5ff10*/  STL [R1+0x1058], R4 ;  /* 0x0010580401007387 */ /* 0x0001e20000100800 */
[C---:B--2---:R-:W-:Y:S02]  /*5ff20*/  PRMT R6, R70.reuse, 0x7772, RZ ;  /* 0x0000777246067816 */ /* 0x044fe400000000ff */
[----:B---3--:R-:W-:-:S03]  /*5ff30*/  PRMT R5, R70, 0x7771, RZ ;  /* 0x0000777146057816 */ /* 0x008fc600000000ff */
[----:B------:R2:W-:Y:S01]  /*5ff40*/  STL [R1+0x1054], R6 ;  /* 0x0010540601007387 */ /* 0x0005e20000100800 */
[----:B0-----:R-:W-:-:S03]  /*5ff50*/  PRMT R4, R70, 0x7770, RZ ;  /* 0x0000777046047816 */ /* 0x001fc600000000ff */
[----:B------:R0:W-:Y:S01]  /*5ff60*/  STL [R1+0x1050], R5 ;  /* 0x0010500501007387 */ /* 0x0001e20000100800 */
[----:B------:R-:W-:Y:S01]  /*5ff70*/  IMAD R57, R57, 0x37, RZ ;  /* 0x0000003739397824 */ /* 0x000fe200078e02ff */
[----:B------:R-:W3:Y:S02]  /*5ff80*/  LDC R70, c[0x0][0x278] ;  /* 0x00009e00ff467b82 */ /* 0x000ee40000000800 */
[----:B------:R1:W-:Y:S01]  /*5ff90*/  STL [R1+0x103c], R4 ;  /* 0x00103c0401007387 */ /* 0x0003e20000100800 */
[C---:B--2---:R-:W-:Y:S02]  /*5ffa0*/  PRMT R6, R71.reuse, 0x7773, RZ ;  /* 0x0000777347067816 */ /* 0x044fe400000000ff */
[----:B0-----:R-:W-:-:S03]  /*5ffb0*/  PRMT R5, R71, 0x7772, RZ ;  /* 0x0000777247057816 */ /* 0x001fc600000000ff */
[----:B------:R0:W-:Y:S01]  /*5ffc0*/  STL [R1+0x1048], R6 ;  /* 0x0010480601007387 */ /* 0x0001e20000100800 */
[----:B-1----:R-:W-:-:S03]  /*5ffd0*/  PRMT R4, R71, 0x7771, RZ ;  /* 0x0000777147047816 */ /* 0x002fc600000000ff */
[----:B------:R1:W-:Y:S04]  /*5ffe0*/  STL [R1+0x1044], R5 ;  /* 0x0010440501007387 */ /* 0x0003e80000100800 */
[----:B------:R2:W-:Y:S01]  /*5fff0*/  STL [R1+0x1040], R4 ;  /* 0x0010400401007387 */ /* 0x0005e20000100800 */
[----:B0-----:R-:W-:Y:S01]  /*60000*/  PRMT R6, R71, 0x7770, RZ ;  /* 0x0000777047067816 */ /* 0x001fe200000000ff */
[----:B------:R-:W-:Y:S01]  /*60010*/  IMAD R58, R58, 0x38, RZ ;  /* 0x000000383a3a7824 */ /* 0x000fe200078e02ff */
[----:B------:R-:W0:Y:S01]  /*60020*/  LDC R71, c[0x0][0x278] ;  /* 0x00009e00ff477b82 */ /* 0x000e220000000800 */
[C---:B-1----:R-:W-:Y:S02]  /*60030*/  PRMT R5, R72.reuse, 0x7773, RZ ;  /* 0x0000777348057816 */ /* 0x042fe400000000ff */
[----:B------:R1:W-:Y:S01]  /*60040*/  STL [R1+0x1038], R6 ;  /* 0x0010380601007387 */ /* 0x0003e20000100800 */
[----:B--2---:R-:W-:-:S03]  /*60050*/  PRMT R4, R72, 0x7772, RZ ;  /* 0x0000777248047816 */ /* 0x004fc600000000ff */
[----:B------:R2:W-:Y:S04]  /*60060*/  STL [R1+0x1034], R5 ;  /* 0x0010340501007387 */ /* 0x0005e80000100800 */
[----:B------:R4:W-:Y:S01]  /*60070*/  STL [R1+0x1030], R4 ;  /* 0x0010300401007387 */ /* 0x0009e20000100800 */
[C---:B-1----:R-:W-:Y:S02]  /*60080*/  PRMT R6, R72.reuse, 0x7771, RZ ;  /* 0x0000777148067816 */ /* 0x042fe400000000ff */
[----:B--2---:R-:W-:-:S03]  /*60090*/  PRMT R5, R72, 0x7770, RZ ;  /* 0x0000777048057816 */ /* 0x004fc600000000ff */
[----:B------:R1:W-:Y:S01]  /*600a0*/  STL [R1+0x102c], R6 ;  /* 0x00102c0601007387 */ /* 0x0003e20000100800 */
[----:B------:R-:W-:Y:S01]  /*600b0*/  IMAD R59, R59, 0x39, RZ ;  /* 0x000000393b3b7824 */ /* 0x000fe200078e02ff */
[----:B------:R-:W2:Y:S01]  /*600c0*/  LDC R72, c[0x0][0x278] ;  /* 0x00009e00ff487b82 */ /* 0x000ea20000000800 */
[C---:B----4-:R-:W-:Y:S01]  /*600d0*/  PRMT R4, R73.reuse, 0x7773, RZ ;  /* 0x0000777349047816 */ /* 0x050fe200000000ff */
[----:B------:R4:W-:Y:S04]  /*600e0*/  STL [R1+0x101c], R5 ;  /* 0x00101c0501007387 */ /* 0x0009e80000100800 */
[----:B------:R3:W-:Y:S01]  /*600f0*/  STL [R1+0x1028], R4 ;  /* 0x0010280401007387 */ /* 0x0007e20000100800 */
[C---:B-1----:R-:W-:Y:S02]  /*60100*/  PRMT R6, R73.reuse, 0x7772, RZ ;  /* 0x0000777249067816 */ /* 0x042fe400000000ff */
[----:B----4-:R-:W-:-:S03]  /*60110*/  PRMT R5, R73, 0x7771, RZ ;  /* 0x0000777149057816 */ /* 0x010fc600000000ff */
[----:B------:R1:W-:Y:S01]  /*60120*/  STL [R1+0x1024], R6 ;  /* 0x0010240601007387 */ /* 0x0003e20000100800 */
[----:B---3--:R-:W-:-:S03]  /*60130*/  PRMT R4, R73, 0x7770, RZ ;  /* 0x0000777049047816 */ /* 0x008fc600000000ff */
[----:B------:R3:W-:Y:S01]  /*60140*/  STL [R1+0x1020], R5 ;  /* 0x0010200501007387 */ /* 0x0007e20000100800 */
[----:B------:R-:W-:Y:S01]  /*60150*/  IMAD R60, R60, 0x3a, RZ ;  /* 0x0000003a3c3c7824 */ /* 0x000fe200078e02ff */
[----:B------:R-:W4:Y:S02]  /*60160*/  LDC R73, c[0x0][0x278] ;  /* 0x00009e00ff497b82 */ /* 0x000f240000000800 */
[----:B------:R0:W-:Y:S01]  /*60170*/  STL [R1+0x100c], R4 ;  /* 0x00100c0401007387 */ /* 0x0001e20000100800 */
[C---:B-1----:R-:W-:Y:S02]  /*60180*/  PRMT R6, R74.reuse, 0x7773, RZ ;  /* 0x000077734a067816 */ /* 0x042fe400000000ff */
[----:B---3--:R-:W-:-:S03]  /*60190*/  PRMT R5, R74, 0x7772, RZ ;  /* 0x000077724a057816 */ /* 0x008fc600000000ff */
[----:B------:R1:W-:Y:S01]  /*601a0*/  STL [R1+0x1018], R6 ;  /* 0x0010180601007387 */ /* 0x0003e20000100800 */
[----:B0-----:R-:W-:-:S03]  /*601b0*/  PRMT R4, R74, 0x7771, RZ ;  /* 0x000077714a047816 */ /* 0x001fc600000000ff */
[----:B------:R0:W-:Y:S04]  /*601c0*/  STL [R1+0x1014], R5 ;  /* 0x0010140501007387 */ /* 0x0001e80000100800 */
[----:B------:R3:W-:Y:S01]  /*601d0*/  STL [R1+0x1010], R4 ;  /* 0x0010100401007387 */ /* 0x0007e20000100800 */
[----:B-1----:R-:W-:Y:S01]  /*601e0*/  PRMT R6, R74, 0x7770, RZ ;  /* 0x000077704a067816 */ /* 0x002fe200000000ff */
[----:B------:R-:W-:Y:S01]  /*601f0*/  IMAD R61, R61, 0x3b, RZ ;  /* 0x0000003b3d3d7824 */ /* 0x000fe200078e02ff */
[----:B------:R-:W1:Y:S01]  /*60200*/  LDC R74, c[0x0][0x278] ;  /* 0x00009e00ff4a7b82 */ /* 0x000e620000000800 */
[C---:B0-----:R-:W-:Y:S02]  /*60210*/  PRMT R5, R75.reuse, 0x7773, RZ ;  /* 0x000077734b057816 */ /* 0x041fe400000000ff */
[----:B------:R0:W-:Y:S01]  /*60220*/  STL [R1+0xffc], R6 ;  /* 0x000ffc0601007387 */ /* 0x0001e20000100800 */
[----:B---3--:R-:W-:-:S03]  /*60230*/  PRMT R4, R75, 0x7772, RZ ;  /* 0x000077724b047816 */ /* 0x008fc600000000ff */
[----:B------:R3:W-:Y:S04]  /*60240*/  STL [R1+0x1008], R5 ;  /* 0x0010080501007387 */ /* 0x0007e80000100800 */
[----:B------:R2:W-:Y:S01]  /*60250*/  STL [R1+0x1004], R4 ;  /* 0x0010040401007387 */ /* 0x0005e20000100800 */
[C---:B0-----:R-:W-:Y:S02]  /*60260*/  PRMT R6, R75.reuse, 0x7771, RZ ;  /* 0x000077714b067816 */ /* 0x041fe400000000ff */
[----:B---3--:R-:W-:-:S03]  /*60270*/  PRMT R5, R75, 0x7770, RZ ;  /* 0x000077704b057816 */ /* 0x008fc600000000ff */
[----:B------:R0:W-:Y:S01]  /*60280*/  STL [R1+0x1000], R6 ;  /* 0x0010000601007387 */ /* 0x0001e20000100800 */
[----:B------:R-:W-:Y:S01]  /*60290*/  IMAD R62, R62, 0x3c, RZ ;  /* 0x0000003c3e3e7824 */ /* 0x000fe200078e02ff */
[----:B------:R-:W3:Y:S01]  /*602a0*/  LDC R75, c[0x0][0x278] ;  /* 0x00009e00ff4b7b82 */ /* 0x000ee20000000800 */
[C---:B--2---:R-:W-:Y:S01]  /*602b0*/  PRMT R4, R76.reuse, 0x7773, RZ ;  /* 0x000077734c047816 */ /* 0x044fe200000000ff */
[----:B------:R2:W-:Y:S04]  /*602c0*/  STL [R1+0xff8], R5 ;  /* 0x000ff80501007387 */ /* 0x0005e80000100800 */
[----:B------:R4:W-:Y:S01]  /*602d0*/  STL [R1+0xff4], R4 ;  /* 0x000ff40401007387 */ /* 0x0009e20000100800 */
[C---:B0-----:R-:W-:Y:S02]  /*602e0*/  PRMT R6, R76.reuse, 0x7772, RZ ;  /* 0x000077724c067816 */ /* 0x041fe400000000ff */
[----:B--2---:R-:W-:-:S03]  /*602f0*/  PRMT R5, R76, 0x7771, RZ ;  /* 0x000077714c057816 */ /* 0x004fc600000000ff */
[----:B------:R0:W-:Y:S01]  /*60300*/  STL [R1+0xff0], R6 ;  /* 0x000ff00601007387 */ /* 0x0001e20000100800 */
[----:B----4-:R-:W-:-:S03]  /*60310*/  PRMT R4, R76, 0x7770, RZ ;  /* 0x000077704c047816 */ /* 0x010fc600000000ff */
[----:B------:R2:W-:Y:S01]  /*60320*/  STL [R1+0xfec], R5 ;  /* 0x000fec0501007387 */ /* 0x0005e20000100800 */
[----:B------:R-:W-:Y:S01]  /*60330*/  IMAD R63, R63, 0x3d, RZ ;  /* 0x0000003d3f3f7824 */ /* 0x000fe200078e02ff */
[----:B------:R-:W4:Y:S02]  /*60340*/  LDC R76, c[0x0][0x278] ;  /* 0x00009e00ff4c7b82 */ /* 0x000f240000000800 */
[----:B------:R1:W-:Y:S01]  /*60350*/  STL [R1+0xfdc], R4 ;  /* 0x000fdc0401007387 */ /* 0x0003e20000100800 */
[C---:B0-----:R-:W-:Y:S02]  /*60360*/  PRMT R6, R77.reuse, 0x7773, RZ ;  /* 0x000077734d067816 */ /* 0x041fe400000000ff */
[----:B--2---:R-:W-:-:S03]  /*60370*/  PRMT R5, R77, 0x7772, RZ ;  /* 0x000077724d057816 */ /* 0x004fc600000000ff */
        /* <DEDUP_REMOVED lines=17> */
[C---:B---3--:R-:W-:Y:S01]  /*60490*/  PRMT R4, R79.reuse, 0x7773, RZ ;  /* 0x000077734f047816 */ /* 0x048fe200000000ff */
[----:B------:R3:W-:Y:S04]  /*604a0*/  STL [R1+0xfbc], R5 ;  /* 0x000fbc0501007387 */ /* 0x0007e80000100800 */
[----:B------:R4:W-:Y:S01]  /*604b0*/  STL [R1+0xfc8], R4 ;  /* 0x000fc80401007387 */ /* 0x0009e20000100800 */
[C---:B-1----:R-:W-:Y:S02]  /*604c0*/  PRMT R6, R79.reuse, 0x7772, RZ ;  /* 0x000077724f067816 */ /* 0x042fe400000000ff */
[----:B---3--:R-:W-:-:S03]  /*604d0*/  PRMT R5, R79, 0x7771, RZ ;  /* 0x000077714f057816 */ /* 0x008fc600000000ff */
[----:B------:R1:W-:Y:S01]  /*604e0*/  STL [R1+0xfc4], R6 ;  /* 0x000fc40601007387 */ /* 0x0003e20000100800 */
[----:B----4-:R-:W-:-:S03]  /*604f0*/  PRMT R4, R79, 0x7770, RZ ;  /* 0x000077704f047816 */ /* 0x010fc600000000ff */
        /* <DEDUP_REMOVED lines=118> */
[----:B------:R-:W-:Y:S01]  /*60c60*/  STL [R1+0xef4], R6 ;  /* 0x000ef40601007387 */ /* 0x000fe20000100800 */
[----:B----4-:R-:W-:-:S03]  /*60c70*/  PRMT R4, R159, 0x7770, RZ ;  /* 0x000077709f047816 */ /* 0x010fc600000000ff */
[----:B------:R1:W-:Y:S01]  /*60c80*/  STL [R1+0xef0], R5 ;  /* 0x000ef00501007387 */ /* 0x0003e20000100800 */
[----:B------:R-:W-:Y:S01]  /*60c90*/  IMAD R84, R84, 0x52, RZ ;  /* 0x0000005254547824 */ /* 0x000fe200078e02ff */
[----:B------:R-:W3:Y:S02]  /*60ca0*/  LDC R159, c[0x0][0x278] ;  /* 0x00009e00ff9f7b82 */ /* 0x000ee40000000800 */
[----:B------:R4:W-:Y:S06]  /*60cb0*/  STL [R1+0xee8], R4 ;  /* 0x000ee80401007387 */ /* 0x0009ec0000100800 */
[----:B-1----:R-:W1:Y:S08]  /*60cc0*/  LDC R5, c[0x0][0x278] ;  /* 0x00009e00ff057b82 */ /* 0x002e700000000800 */
[----:B----4-:R-:W4:Y:S08]  /*60cd0*/  LDC R4, c[0x0][0x278] ;  /* 0x00009e00ff047b82 */ /* 0x010f300000000800 */
[----:B------:R-:W0:Y:S01]  /*60ce0*/  LDC R6, c[0x0][0x278] ;  /* 0x00009e00ff067b82 */ /* 0x000e220000000800 */
[----:B-1----:R-:W-:-:S02]  /*60cf0*/  IMAD R5, R5, 0x3, RZ ;  /* 0x0000000305057824 */ /* 0x002fc400078e02ff */
[----:B----4-:R-:W-:-:S05]  /*60d00*/  IMAD.SHL.U32 R4, R4, 0x2, RZ ;  /* 0x0000000204047824 */ /* 0x010fca00078e00ff */
[----:B------:R-:W-:Y:S01]  /*60d10*/  IADD3 R100, P6, R4, R2, RZ ;  /* 0x0000000204647210 */ /* 0x000fe20007fde0ff */
[----:B0-----:R-:W-:-:S03]  /*60d20*/  IMAD.SHL.U32 R6, R6, 0x4, RZ ;  /* 0x0000000406067824 */ /* 0x001fc600078e00ff */
[-C--:B------:R-:W-:Y:S02]  /*60d30*/  LEA.HI.X.SX32 R101, R4, R3.reuse, 0x1, P6 ;  /* 0x0000000304657211 */ /* 0x080fe400030f0eff */
[CC--:B------:R-:W-:Y:S02]  /*60d40*/  IADD3 R140, P4, R5.reuse, R2.reuse, RZ ;  /* 0x00000002058c7210 */ /* 0x0c0fe40007f9e0ff */
[CC--:B------:R-:W-:Y:S01]  /*60d50*/  IADD3 R142, P5, R6.reuse, R2.reuse, RZ ;  /* 0x00000002068e7210 */ /* 0x0c0fe20007fbe0ff */
[----:B------:R0:W-:Y:S01]  /*60d60*/  STL.64 [R1+0xd00], R102 ;  /* 0x000d006601007387 */ /* 0x0001e20000100a00 */
[-C--:B------:R-:W-:Y:S02]  /*60d70*/  LEA.HI.X.SX32 R141, R5, R3.reuse, 0x1, P4 ;  /* 0x00000003058d7211 */ /* 0x080fe400020f0eff */
[----:B------:R-:W-:Y:S01]  /*60d80*/  LEA.HI.X.SX32 R143, R6, R3, 0x1, P5 ;  /* 0x00000003068f7211 */ /* 0x000fe200028f0eff */
[----:B------:R1:W-:Y:S01]  /*60d90*/  STL.64 [R1+0xcf8], R100 ;  /* 0x000cf86401007387 */ /* 0x0003e20000100a00 */
[----:B------:R-:W-:-:S02]  /*60da0*/  IADD3 R138, P5, R9, R2, RZ ;  /* 0x00000002098a7210 */ /* 0x000fc40007fbe0ff */
[CC--:B0-----:R-:W-:Y:S02]  /*60db0*/  IADD3 R102, P6, R7.reuse, R2.reuse, RZ ;  /* 0x0000000207667210 */ /* 0x0c1fe40007fde0ff */
[CC--:B-1----:R-:W-:Y:S02]  /*60dc0*/  IADD3 R100, P4, R8.reuse, R2.reuse, RZ ;  /* 0x0000000208647210 */ /* 0x0c2fe40007f9e0ff */
[-C--:B------:R-:W-:Y:S02]  /*60dd0*/  LEA.HI.X.SX32 R103, R7, R3.reuse, 0x1, P6 ;  /* 0x0000000307677211 */ /* 0x080fe400030f0eff */
[-C--:B------:R-:W-:Y:S02]  /*60de0*/  LEA.HI.X.SX32 R101, R8, R3.reuse, 0x1, P4 ;  /* 0x0000000308657211 */ /* 0x080fe400020f0eff */
[----:B------:R-:W-:Y:S02]  /*60df0*/  IADD3 R6, P4, R11, R2, RZ ;  /* 0x000000020b067210 */ /* 0x000fe40007f9e0ff */
[----:B------:R-:W-:-:S02]  /*60e00*/  LEA.HI.X.SX32 R139, R9, R3, 0x1, P5 ;  /* 0x00000003098b7211 */ /* 0x000fc400028f0eff */
[-C--:B------:R-:W-:Y:S02]  /*60e10*/  IADD3 R136, P6, R10, R2.reuse, RZ ;  /* 0x000000020a887210 */ /* 0x080fe40007fde0ff */
[-C--:B------:R-:W-:Y:S02]  /*60e20*/  IADD3 R4, P5, R12, R2.reuse, RZ ;  /* 0x000000020c047210 */ /* 0x080fe40007fbe0ff */
[-C--:B------:R-:W-:Y:S02]  /*60e30*/  LEA.HI.X.SX32 R7, R11, R3.reuse, 0x1, P4 ;  /* 0x000000030b077211 */ /* 0x080fe400020f0eff */
[-C--:B------:R-:W-:Y:S02]  /*60e40*/  LEA.HI.X.SX32 R137, R10, R3.reuse, 0x1, P6 ;  /* 0x000000030a897211 */ /* 0x080fe400030f0eff */
[----:B------:R-:W-:Y:S01]  /*60e50*/  LEA.HI.X.SX32 R5, R12, R3, 0x1, P5 ;  /* 0x000000030c057211 */ /* 0x000fe200028f0eff */
[----:B------:R-:W-:Y:S01]  /*60e60*/  STL.64 [R1+0xce0], R102 ;  /* 0x000ce06601007387 */ /* 0x000fe20000100a00 */
[----:B------:R-:W-:-:S03]  /*60e70*/  IADD3 R134, P6, R13, R2, RZ ;  /* 0x000000020d867210 */ /* 0x000fc60007fde0ff */
[----:B------:R-:W-:Y:S01]  /*60e80*/  STL.64 [R1+0xcd8], R100 ;  /* 0x000cd86401007387 */ /* 0x000fe20000100a00 */
[----:B------:R-:W-:-:S03]  /*60e90*/  LEA.HI.X.SX32 R135, R13, R3, 0x1, P6 ;  /* 0x000000030d877211 */ /* 0x000fc600030f0eff */
[----:B------:R0:W-:Y:S01]  /*60ea0*/  STL.64 [R1+0xcc0], R6 ;  /* 0x000cc00601007387 */ /* 0x0001e20000100a00 */
[----:B------:R-:W-:-:S03]  /*60eb0*/  IADD3 R132, P4, R14, R2, RZ ;  /* 0x000000020e847210 */ /* 0x000fc60007f9e0ff */
[----:B------:R1:W-:Y:S01]  /*60ec0*/  STL.64 [R1+0xcb8], R4 ;  /* 0x000cb80401007387 */ /* 0x0003e20000100a00 */
[-C--:B------:R-:W-:Y:S02]  /*60ed0*/  LEA.HI.X.SX32 R133, R14, R3.reuse, 0x1, P4 ;  /* 0x000000030e857211 */ /* 0x080fe400020f0eff */
[CC--:B0-----:R-:W-:Y:S02]  /*60ee0*/  IADD3 R6, P5, R15.reuse, R2.reuse, RZ ;  /* 0x000000020f067210 */ /* 0x0c1fe40007fbe0ff */
[CC--:B-1----:R-:W-:Y:S02]  /*60ef0*/  IADD3 R4, P6, R16.reuse, R2.reuse, RZ ;  /* 0x0000000210047210 */ /* 0x0c2fe40007fde0ff */
[-C--:B------:R-:W-:Y:S02]  /*60f00*/  LEA.HI.X.SX32 R7, R15, R3.reuse, 0x1, P5 ;  /* 0x000000030f077211 */ /* 0x080fe400028f0eff */
[----:B------:R-:W-:Y:S02]  /*60f10*/  LEA.HI.X.SX32 R5, R16, R3, 0x1, P6 ;  /* 0x0000000310057211 */ /* 0x000fe400030f0eff */
[-C--:B------:R-:W-:Y:S01]  /*60f20*/  IADD3 R130, P4, R17, R2.reuse, RZ ;  /* 0x0000000211827210 */ /* 0x080fe20007f9e0ff */
[----:B------:R0:W-:Y:S01]  /*60f30*/  STL.64 [R1+0xca0], R6 ;  /* 0x000ca00601007387 */ /* 0x0001e20000100a00 */
[----:B------:R-:W-:-:S02]  /*60f40*/  IADD3 R128, P5, R18, R2, RZ ;  /* 0x0000000212807210 */ /* 0x000fc40007fbe0ff */
[-C--:B------:R-:W-:Y:S01]  /*60f50*/  LEA.HI.X.SX32 R131, R17, R3.reuse, 0x1, P4 ;  /* 0x0000000311837211 */ /* 0x080fe200020f0eff */
[----:B------:R1:W-:Y:S01]  /*60f60*/  STL.64 [R1+0xc98], R4 ;  /* 0x000c980401007387 */ /* 0x0003e20000100a00 */
[-C--:B------:R-:W-:Y:S02]  /*60f70*/  LEA.HI.X.SX32 R129, R18, R3.reuse, 0x1, P5 ;  /* 0x0000000312817211 */ /* 0x080fe400028f0eff */
[CC--:B0-----:R-:W-:Y:S02]  /*60f80*/  IADD3 R6, P6, R19.reuse, R2.reuse, RZ ;  /* 0x0000000213067210 */ /* 0x0c1fe40007fde0ff */
[CC--:B-1----:R-:W-:Y:S02]  /*60f90*/  IADD3 R4, P4, R20.reuse, R2.reuse, RZ ;  /* 0x0000000214047210 */ /* 0x0c2fe40007f9e0ff */
[-C--:B------:R-:W-:Y:S02]  /*60fa0*/  LEA.HI.X.SX32 R7, R19, R3.reuse, 0x1, P6 ;  /* 0x0000000313077211 */ /* 0x080fe400030f0eff */
[-C--:B------:R-:W-:Y:S01]  /*60fb0*/  LEA.HI.X.SX32 R5, R20, R3.reuse, 0x1, P4 ;  /* 0x0000000314057211 */ /* 0x080fe200020f0eff */
[----:B------:R-:W-:Y:S01]  /*60fc0*/  IMAD R85, R85, 0x53, RZ ;  /* 0x0000005355557824 */ /* 0x000fe200078e02ff */
[CC--:B------:R-:W-:Y:S01]  /*60fd0*/  IADD3 R124, P5, R21.reuse, R2.reuse, RZ ;  /* 0x00000002157c7210 */ /* 0x0c0fe20007fbe0ff */
[----:B------:R0:W-:Y:S01]  /*60fe0*/  STL.64 [R1+0xc80], R6 ;  /* 0x000c800601007387 */ /* 0x0001e20000100a00 */
[-C--:B------:R-:W-:Y:S01]  /*60ff0*/  IADD3 R126, P6, R22, R2.reuse, RZ ;  /* 0x00000002167e7210 */ /* 0x080fe20007fde0ff */
[----:B------:R-:W-:Y:S01]  /*61000*/  IMAD R86, R86, 0x54, RZ ;  /* 0x0000005456567824 */ /* 0x000fe200078e02ff */
[-C--:B------:R-:W-:Y:S01]  /*61010*/  LEA.HI.X.SX32 R125, R21, R3.reuse, 0x1, P5 ;  /* 0x00000003157d7211 */ /* 0x080fe200028f0eff */
[----:B------:R1:W-:Y:S01]  /*61020*/  STL.64 [R1+0xc78], R4 ;  /* 0x000c780401007387 */ /* 0x0003e20000100a00 */
[----:B------:R-:W-:Y:S01]  /*61030*/  LEA.HI.X.SX32 R127, R22, R3, 0x1, P6 ;  /* 0x00000003167f7211 */ /* 0x000fe200030f0eff */
[----:B------:R-:W-:Y:S01]  /*61040*/  IMAD R87, R87, 0x55, RZ ;  /* 0x0000005557577824 */ /* 0x000fe200078e02ff */
[----:B------:R-:W4:Y:S01]  /*61050*/  LDC R19, c[0x0][0x278] ;  /* 0x00009e00ff137b82 */ /* 0x000f220000000800 */
[----:B0-----:R-:W-:Y:S01]  /*61060*/  IADD3 R6, P4, R23, R2, RZ ;  /* 0x0000000217067210 */ /* 0x001fe20007f9e0ff */
[----:B------:R-:W-:-:S02]  /*61070*/  IMAD R88, R88, 0x56, RZ ;  /* 0x0000005658587824 */ /* 0x000fc400078e02ff */
[----:B------:R-:W-:Y:S01]  /*61080*/  IMAD R89, R89, 0x57, RZ ;  /* 0x0000005759597824 */ /* 0x000fe200078e02ff */
[-C--:B-1----:R-:W-:Y:S01]  /*61090*/  IADD3 R4, P5, R24, R2.reuse, RZ ;  /* 0x0000000218047210 */ /* 0x082fe20007fbe0ff */
[----:B------:R-:W-:Y:S01]  /*610a0*/  IMAD R90, R90, 0x58, RZ ;  /* 0x000000585a5a7824 */ /* 0x000fe200078e02ff */
[-C--:B------:R-:W-:Y:S01]  /*610b0*/  LEA.HI.X.SX32 R7, R23, R3.reuse, 0x1, P4 ;  /* 0x0000000317077211 */ /* 0x080fe200020f0eff */
[----:B------:R-:W-:Y:S01]  /*610c0*/  IMAD R91, R91, 0x59, RZ ;  /* 0x000000595b5b7824 */ /* 0x000fe200078e02ff */
[-C--:B------:R-:W-:Y:S01]  /*610d0*/  LEA.HI.X.SX32 R5, R24, R3.reuse, 0x1, P5 ;  /* 0x0000000318057211 */ /* 0x080fe200028f0eff */
[----:B------:R-:W-:Y:S01]  /*610e0*/  IMAD R92, R92, 0x5a, RZ ;  /* 0x0000005a5c5c7824 */ /* 0x000fe200078e02ff */
[-C--:B------:R-:W-:Y:S01]  /*610f0*/  IADD3 R122, P6, R25, R2.reuse, RZ ;  /* 0x00000002197a7210 */ /* 0x080fe20007fde0ff */
[----:B------:R0:W-:Y:S01]  /*61100*/  STL.64 [R1+0xc60], R6 ;  /* 0x000c600601007387 */ /* 0x0001e20000100a00 */
[CC--:B------:R-:W-:Y:S01]  /*61110*/  IADD3 R120, P4, R26.reuse, R2.reuse, RZ ;  /* 0x000000021a787210 */ /* 0x0c0fe20007f9e0ff */
        /* <DEDUP_REMOVED lines=12> */
[----:B--2---:R-:W-:Y:S01]  /*611e0*/  IMAD R158, R158, 0x64, RZ ;  /* 0x000000649e9e7824 */ /* 0x004fe200078e02ff */
[-C--:B------:R-:W-:Y:S01]  /*611f0*/  LEA.HI.X.SX32 R5, R28, R3.reuse, 0x1, P6 ;  /* 0x000000031c057211 */ /* 0x080fe200030f0eff */
[----:B---3--:R-:W-:Y:S01]  /*61200*/  IMAD R159, R159, 0x65, RZ ;  /* 0x000000659f9f7824 */ /* 0x008fe200078e02ff */
[CC--:B------:R-:W-:Y:S01]  /*61210*/  IADD3 R118, P4, R29.reuse, R2.reuse, RZ ;  /* 0x000000021d767210 */ /* 0x0c0fe20007f9e0ff */
[----:B------:R-:W-:Y:S01]  /*61220*/  STL.64 [R1+0xc40], R6 ;  /* 0x000c400601007387 */ /* 0x000fe20000100a00 */
[----:B------:R-:W-:Y:S01]  /*61230*/  IMAD R164, R164, 0x6a, RZ ;  /* 0x0000006aa4a47824 */ /* 0x000fe200078e02ff */
[----:B------:R-:W0:Y:S01]  /*61240*/  LDC R25, c[0x0][0x278] ;  /* 0x00009e00ff197b82 */ /* 0x000e220000000800 */
[----:B------:R-:W-:Y:S01]  /*61250*/  LEA.HI.X.SX32 R119, R29, R3, 0x1, P4 ;  /* 0x000000031d777211 */ /* 0x000fe200020f0eff */
[----:B------:R1:W-:Y:S01]  /*61260*/  STL.64 [R1+0xc38], R4 ;  /* 0x000c380401007387 */ /* 0x0003e20000100a00 */
[----:B------:R-:W-:-:S02]  /*61270*/  IADD3 R116, P5, R30, R2, RZ ;  /* 0x000000021e747210 */ /* 0x000fc40007fbe0ff */
[-C--:B------:R-:W-:Y:S02]  /*61280*/  IADD3 R8, P6, R31, R2.reuse, RZ ;  /* 0x000000021f087210 */ /* 0x080fe40007fde0ff */
[-C--:B------:R-:W-:Y:S01]  /*61290*/  LEA.HI.X.SX32 R117, R30, R3.reuse, 0x1, P5 ;  /* 0x000000031e757211 */ /* 0x080fe200028f0eff */
[----:B------:R-:W-:Y:S01]  /*612a0*/  IMAD R180, R180, 0x7a, RZ ;  /* 0x0000007ab4b47824 */ /* 0x000fe200078e02ff */
[----:B------:R-:W2:Y:S01]  /*612b0*/  LDC R27, c[0x0][0x278] ;  /* 0x00009e00ff1b7b82 */ /* 0x000ea20000000800 */
[-C--:B-1----:R-:W-:Y:S01]  /*612c0*/  IADD3 R4, P4, R32, R2.reuse, RZ ;  /* 0x0000000220047210 */ /* 0x082fe20007f9e0ff */
[----:B------:R-:W-:Y:S02]  /*612d0*/  IMAD R183, R183, 0x7d, RZ ;  /* 0x0000007db7b77824 */ /* 0x000fe400078e02ff */
[----:B------:R-:W-:Y:S01]  /*612e0*/  IMAD R196, R196, 0x8a, RZ ;  /* 0x0000008ac4c47824 */ /* 0x000fe200078e02ff */
[-C--:B------:R-:W-:Y:S01]  /*612f0*/  LEA.HI.X.SX32 R5, R32, R3.reuse, 0x1, P4 ;  /* 0x0000000320057211 */ /* 0x080fe200020f0eff */
[----:B------:R-:W-:Y:S01]  /*61300*/  IMAD R204, R204, 0x92, RZ ;  /* 0x00000092cccc7824 */ /* 0x000fe200078e02ff */
[-C--:B------:R-:W-:Y:S01]  /*61310*/  IADD3 R6, P5, R33, R2.reuse, RZ ;  /* 0x0000000221067210 */ /* 0x080fe20007fbe0ff */
[----:B------:R-:W-:Y:S01]  /*61320*/  IMAD R205, R205, 0x93, RZ ;  /* 0x00000093cdcd7824 */ /* 0x000fe200078e02ff */
[-C--:B------:R-:W-:Y:S01]  /*61330*/  LEA.HI.X.SX32 R9, R31, R3.reuse, 0x1, P6 ;  /* 0x000000031f097211 */ /* 0x080fe200030f0eff */
[----:B------:R1:W-:Y:S01]  /*61340*/  STL.64 [R1+0xc18], R4 ;  /* 0x000c180401007387 */ /* 0x0003e20000100a00 */
[-C--:B------:R-:W-:Y:S01]  /*61350*/  IADD3 R112, P6, R34, R2.reuse, RZ ;  /* 0x0000000222707210 */ /* 0x080fe20007fde0ff */
[----:B------:R-:W-:Y:S01]  /*61360*/  IMAD R206, R206, 0x94, RZ ;  /* 0x00000094cece7824 */ /* 0x000fe200078e02ff */
[-C--:B------:R-:W-:Y:S01]  /*61370*/  LEA.HI.X.SX32 R7, R33, R3.reuse, 0x1, P5 ;  /* 0x0000000321077211 */ /* 0x080fe200028f0eff */
[----:B------:R-:W-:Y:S01]  /*61380*/  IMAD R207, R207, 0x95, RZ ;  /* 0x00000095cfcf7824 */ /* 0x000fe200078e02ff */
[-C--:B------:R-:W-:Y:S01]  /*61390*/  IADD3 R108, P5, R36, R2.reuse, RZ ;  /* 0x00000002246c7210 */ /* 0x080fe20007fbe0ff */
[----:B------:R-:W-:Y:S01]  /*613a0*/  STL.64 [R1+0xc20], R8 ;  /* 0x000c200801007387 */ /* 0x000fe20000100a00 */
[----:B------:R-:W-:Y:S01]  /*613b0*/  LEA.HI.X.SX32 R113, R34, R3, 0x1, P6 ;  /* 0x0000000322717211 */ /* 0x000fe200030f0eff */
[----:B------:R-:W-:Y:S01]  /*613c0*/  IMAD R212, R212, 0x9a, RZ ;  /* 0x0000009ad4d47824 */ /* 0x000fe200078e02ff */
[----:B------:R-:W3:Y:S01]  /*613d0*/  LDC R31, c[0x0][0x278] ;  /* 0x00009e00ff1f7b82 */ /* 0x000ee20000000800 */
[----:B-1----:R-:W-:-:S02]  /*613e0*/  IADD3 R4, P4, R35, R2, RZ ;  /* 0x0000000223047210 */ /* 0x002fc40007f9e0ff */
[-C--:B------:R-:W-:Y:S02]  /*613f0*/  IADD3 R110, P6, R37, R2.reuse, RZ ;  /* 0x00000002256e7210 */ /* 0x080fe40007fde0ff */
[-C--:B------:R-:W-:Y:S01]  /*61400*/  LEA.HI.X.SX32 R5, R35, R3.reuse, 0x1, P4 ;  /* 0x0000000323057211 */ /* 0x080fe200020f0eff */
[----:B------:R1:W-:Y:S01]  /*61410*/  STL.64 [R1+0xc10], R6 ;  /* 0x000c100601007387 */ /* 0x0003e20000100a00 */
[-C--:B------:R-:W-:Y:S01]  /*61420*/  LEA.HI.X.SX32 R109, R36, R3.reuse, 0x1, P5 ;  /* 0x00000003246d7211 */ /* 0x080fe200028f0eff */
[----:B------:R-:W-:Y:S01]  /*61430*/  IMAD R213, R213, 0x9b, RZ ;  /* 0x0000009bd5d57824 */ /* 0x000fe200078e02ff */
[-C--:B------:R-:W-:Y:S01]  /*61440*/  IADD3 R114, P4, R38, R2.reuse, RZ ;  /* 0x0000000226727210 */ /* 0x080fe20007f9e0ff */
[----:B------:R4:W-:Y:S01]  /*61450*/  STL.64 [R1+0xc00], R4 ;  /* 0x000c000401007387 */ /* 0x0009e20000100a00 */
[-C--:B------:R-:W-:Y:S01]  /*61460*/  LEA.HI.X.SX32 R111, R37, R3.reuse, 0x1, P6 ;  /* 0x00000003256f7211 */ /* 0x080fe200030f0eff */
[----:B------:R-:W-:Y:S01]  /*61470*/  IMAD R214, R214, 0x9c, RZ ;  /* 0x0000009cd6d67824 */ /* 0x000fe200078e02ff */
[----:B------:R-:W-:Y:S01]  /*61480*/  LEA.HI.X.SX32 R115, R38, R3, 0x1, P4 ;  /* 0x0000000326737211 */ /* 0x000fe200020f0eff */
[----:B------:R-:W-:Y:S01]  /*61490*/  IMAD R217, R217, 0x9f, RZ ;  /* 0x0000009fd9d97824 */ /* 0x000fe200078e02ff */
[----:B------:R-:W2:Y:S01]  /*614a0*/  LDC R33, c[0x0][0x278] ;  /* 0x00009e00ff217b82 */ /* 0x000ea20000000800 */
[----:B-1----:R-:W-:-:S02]  /*614b0*/  IADD3 R6, P5, R39, R2, RZ ;  /* 0x0000000227067210 */ /* 0x002fc40007fbe0ff */
[-C--:B----4-:R-:W-:Y:S01]  /*614c0*/  IADD3 R4, P6, R40, R2.reuse, RZ ;  /* 0x0000000228047210 */ /* 0x090fe20007fde0ff */
[----:B------:R-:W-:Y:S01]  /*614d0*/  IMAD R220, R220, 0xa2, RZ ;  /* 0x000000a2dcdc7824 */ /* 0x000fe200078e02ff */
[-C--:B------:R-:W-:Y:S01]  /*614e0*/  LEA.HI.X.SX32 R7, R39, R3.reuse, 0x1, P5 ;  /* 0x0000000327077211 */ /* 0x080fe200028f0eff */
[----:B------:R-:W-:Y:S01]  /*614f0*/  IMAD R221, R221, 0xa3, RZ ;  /* 0x000000a3dddd7824 */ /* 0x000fe200078e02ff */
[-C--:B------:R-:W-:Y:S01]  /*61500*/  IADD3 R106, P4, R41, R2.reuse, RZ ;  /* 0x00000002296a7210 */ /* 0x080fe20007f9e0ff */
[----:B------:R-:W-:Y:S01]  /*61510*/  IMAD R222, R222, 0xa4, RZ ;  /* 0x000000a4dede7824 */ /* 0x000fe200078e02ff */
[-C--:B------:R-:W-:Y:S01]  /*61520*/  LEA.HI.X.SX32 R5, R40, R3.reuse, 0x1, P6 ;  /* 0x0000000328057211 */ /* 0x080fe200030f0eff */
[----:B------:R-:W-:Y:S01]  /*61530*/  IMAD R223, R223, 0xa5, RZ ;  /* 0x000000a5dfdf7824 */ /* 0x000fe200078e02ff */
[-C--:B------:R-:W-:Y:S01]  /*61540*/  IADD3 R104, P5, R42, R2.reuse, RZ ;  /* 0x000000022a687210 */ /* 0x080fe20007fbe0ff */
[----:B------:R1:W-:Y:S01]  /*61550*/  STL.64 [R1+0xbe0], R6 ;  /* 0x000be00601007387 */ /* 0x0003e20000100a00 */
[-C--:B------:R-:W-:Y:S01]  /*61560*/  IADD3 R8, P6, R43, R2.reuse, RZ ;  /* 0x000000022b087210 */ /* 0x080fe20007fde0ff */
[----:B------:R-:W-:Y:S01]  /*61570*/  IMAD R228, R228, 0xaa, RZ ;  /* 0x000000aae4e47824 */ /* 0x000fe200078e02ff */
[-C--:B------:R-:W-:Y:S01]  /*61580*/  LEA.HI.X.SX32 R107, R41, R3.reuse, 0x1, P4 ;  /* 0x00000003296b7211 */ /* 0x080fe200020f0eff */
        /* <DEDUP_REMOVED lines=11> */
[-C--:B------:R-:W-:Y:S01]  /*61640*/  LEA.HI.X.SX32 R5, R45, R3.reuse, 0x1, P5 ;  /* 0x000000032d057211 */ /* 0x080fe200028f0eff */
[----:B------:R1:W-:Y:S01]  /*61650*/  STL.64 [R1+0xbc0], R8 ;  /* 0x000bc00801007387 */ /* 0x0003e20000100a00 */
[C---:B------:R-:W-:Y:S01]  /*61660*/  IADD3 R102, P6, R46.reuse, R2, RZ ;  /* 0x000000022e667210 */ /* 0x040fe20007fde0ff */
[----:B------:R-:W-:Y:S01]  /*61670*/  IMAD R233, R233, 0xaf, RZ ;  /* 0x000000afe9e97824 */ /* 0x000fe200078e02ff */
[----:B------:R-:W4:Y:S01]  /*61680*/  LDC R39, c[0x0][0x278] ;  /* 0x00009e00ff277b82 */ /* 0x000f220000000800 */
[----:B------:R0:W-:Y:S01]  /*61690*/  STL.64 [R1+0xbb8], R6 ;  /* 0x000bb80601007387 */ /* 0x0001e20000100a00 */
[----:B------:R-:W-:-:S03]  /*616a0*/  LEA.HI.X.SX32 R103, R46, R3, 0x1, P6 ;  /* 0x000000032e677211 */ /* 0x000fc600030f0eff */
[----:B------:R3:W-:Y:S01]  /*616b0*/  STL.64 [R1+0xbb0], R4 ;  /* 0x000bb00401007387 */ /* 0x0007e20000100a00 */
[----:B------:R-:W-:Y:S02]  /*616c0*/  IMAD R234, R234, 0xb0, RZ ;  /* 0x000000b0eaea7824 */ /* 0x000fe400078e02ff */
[----:B------:R-:W-:Y:S01]  /*616d0*/  IMAD R235, R235, 0xb1, RZ ;  /* 0x000000b1ebeb7824 */ /* 0x000fe200078e02ff */
[-C--:B-1----:R-:W-:Y:S01]  /*616e0*/  IADD3 R8, P4, R47, R2.reuse, RZ ;  /* 0x000000022f087210 */ /* 0x082fe20007f9e0ff */
[----:B------:R-:W-:Y:S01]  /*616f0*/  IMAD R236, R236, 0xb2, RZ ;  /* 0x000000b2ecec7824 */ /* 0x000fe200078e02ff */
[----:B------:R-:W1:Y:S01]  /*61700*/  LDC R29, c[0x0][0x278] ;  /* 0x00009e00ff1d7b82 */ /* 0x000e620000000800 */
[CC--:B0-----:R-:W-:Y:S02]  /*61710*/  IADD3 R6, P5, R48.reuse, R2.reuse, RZ ;  /* 0x0000000230067210 */ /* 0x0c1fe40007fbe0ff */
[-C--:B---3--:R-:W-:Y:S02]  /*61720*/  IADD3 R4, P6, R49, R2.reuse, RZ ;  /* 0x0000000231047210 */ /* 0x088fe40007fde0ff */
[-C--:B------:R-:W-:Y:S01]  /*61730*/  LEA.HI.X.SX32 R7, R48, R3.reuse, 0x1, P5 ;  /* 0x0000000330077211 */ /* 0x080fe200028f0eff */
[----:B------:R-:W-:Y:S01]  /*61740*/  IMAD R237, R237, 0xb3, RZ ;  /* 0x000000b3eded7824 */ /* 0x000fe200078e02ff */
[-C--:B------:R-:W-:Y:S01]  /*61750*/  LEA.HI.X.SX32 R9, R47, R3.reuse, 0x1, P4 ;  /* 0x000000032f097211 */ /* 0x080fe200020f0eff */
[----:B------:R-:W-:Y:S01]  /*61760*/  IMAD R238, R238, 0xb4, RZ ;  /* 0x000000b4eeee7824 */ /* 0x000fe200078e02ff */
[----:B------:R-:W-:Y:S01]  /*61770*/  LEA.HI.X.SX32 R5, R49, R3, 0x1, P6 ;  /* 0x0000000331057211 */ /* 0x000fe200030f0eff */
[----:B------:R0:W-:Y:S01]  /*61780*/  STL.64 [R1+0xb98], R6 ;  /* 0x000b980601007387 */ /* 0x0001e20000100a00 */
[----:B------:R-:W-:Y:S01]  /*61790*/  IADD3 R100, P4, R50, R2, RZ ;  /* 0x0000000232647210 */ /* 0x000fe20007f9e0ff */
[----:B------:R-:W-:Y:S01]  /*617a0*/  IMAD R239, R239, 0xb5, RZ ;  /* 0x000000b5efef7824 */ /* 0x000fe200078e02ff */
[----:B------:R-:W3:Y:S01]  /*617b0*/  LDC R35, c[0x0][0x278] ;  /* 0x00009e00ff237b82 */ /* 0x000ee20000000800 */
[----:B------:R-:W-:Y:S04]  /*617c0*/  STL.64 [R1+0xba0], R8 ;  /* 0x000ba00801007387 */ /* 0x000fe80000100a00 */
[----:B------:R2:W-:Y:S01]  /*617d0*/  STL.64 [R1+0xb90], R4 ;  /* 0x000b900401007387 */ /* 0x0005e20000100a00 */
[----:B------:R-:W-:-:S02]  /*617e0*/  IMAD R240, R240, 0xb6, RZ ;  /* 0x000000b6f0f07824 */ /* 0x000fc400078e02ff */
[----:B------:R-:W-:Y:S01]  /*617f0*/  IMAD R242, R242, 0xb8, RZ ;  /* 0x000000b8f2f27824 */ /* 0x000fe200078e02ff */
[-C--:B0-----:R-:W-:Y:S01]  /*61800*/  IADD3 R6, P5, R51, R2.reuse, RZ ;  /* 0x0000000233067210 */ /* 0x081fe20007fbe0ff */
[----:B------:R-:W-:Y:S01]  /*61810*/  IMAD R243, R243, 0xb9, RZ ;  /* 0x000000b9f3f37824 */ /* 0x000fe200078e02ff */
[----:B------:R-:W0:Y:S02]  /*61820*/  LDC R41, c[0x0][0x278] ;  /* 0x00009e00ff297b82 */ /* 0x000e240000000800 */
[-C--:B------:R-:W-:Y:S02]  /*61830*/  LEA.HI.X.SX32 R7, R51, R3.reuse, 0x1, P5 ;  /* 0x0000000333077211 */ /* 0x080fe400028f0eff */
[-C--:B--2---:R-:W-:Y:S02]  /*61840*/  IADD3 R4, P6, R52, R2.reuse, RZ ;  /* 0x0000000234047210 */ /* 0x084fe40007fde0ff */
[-C--:B------:R-:W-:Y:S01]  /*61850*/  LEA.HI.X.SX32 R101, R50, R3.reuse, 0x1, P4 ;  /* 0x0000000332657211 */ /* 0x080fe200020f0eff */
[----:B------:R-:W-:Y:S01]  /*61860*/  IMAD R244, R244, 0xba, RZ ;  /* 0x000000baf4f47824 */ /* 0x000fe200078e02ff */
[-C--:B------:R-:W-:Y:S01]  /*61870*/  LEA.HI.X.SX32 R5, R52, R3.reuse, 0x1, P6 ;  /* 0x0000000334057211 */ /* 0x080fe200030f0eff */
[----:B------:R2:W-:Y:S01]  /*61880*/  STL.64 [R1+0xb80], R6 ;  /* 0x000b800601007387 */ /* 0x0005e20000100a00 */
[----:B------:R-:W-:Y:S01]  /*61890*/  IADD3 R8, P4, R53, R2, RZ ;  /* 0x0000000235087210 */ /* 0x000fe20007f9e0ff */
[----:B------:R-:W-:Y:S01]  /*618a0*/  IMAD R245, R245, 0xbb, RZ ;  /* 0x000000bbf5f57824 */ /* 0x000fe200078e02ff */
[----:B------:R-:W0:Y:S01]  /*618b0*/  LDC R43, c[0x0][0x278] ;  /* 0x00009e00ff2b7b82 */ /* 0x000e220000000800 */
[----:B------:R4:W-:Y:S01]  /*618c0*/  STL.64 [R1+0xb78], R4 ;  /* 0x000b780401007387 */ /* 0x0009e20000100a00 */
[----:B------:R-:W-:Y:S01]  /*618d0*/  LEA.HI.X.SX32 R9, R53, R3, 0x1, P4 ;  /* 0x0000000335097211 */ /* 0x000fe200020f0eff */
[----:B------:R-:W-:-:S02]  /*618e0*/  IMAD R246, R246, 0xbc, RZ ;  /* 0x000000bcf6f67824 */ /* 0x000fc400078e02ff */
[----:B------:R-:W-:Y:S02]  /*618f0*/  IMAD R248, R248, 0xbe, RZ ;  /* 0x000000bef8f87824 */ /* 0x000fe400078e02ff */
[----:B------:R-:W-:Y:S01]  /*61900*/  IMAD R247, R247, 0xbd, RZ ;  /* 0x000000bdf7f77824 */ /* 0x000fe200078e02ff */
[----:B------:R-:W0:Y:S01]  /*61910*/  LDC R47, c[0x0][0x278] ;  /* 0x00009e00ff2f7b82 */ /* 0x000e220000000800 */
[CC--:B--2---:R-:W-:Y:S02]  /*61920*/  IADD3 R6, P5, R54.reuse, R2.reuse, RZ ;  /* 0x0000000236067210 */ /* 0x0c4fe40007fbe0ff */
[-C--:B----4-:R-:W-:Y:S02]  /*61930*/  IADD3 R4, P6, R55, R2.reuse, RZ ;  /* 0x0000000237047210 */ /* 0x090fe40007fde0ff */
[-C--:B------:R-:W-:Y:S01]  /*61940*/  LEA.HI.X.SX32 R7, R54, R3.reuse, 0x1, P5 ;  /* 0x0000000336077211 */ /* 0x080fe200028f0eff */
[----:B------:R-:W-:Y:S01]  /*61950*/  IMAD R249, R249, 0xbf, RZ ;  /* 0x000000bff9f97824 */ /* 0x000fe200078e02ff */
[----:B------:R-:W-:Y:S01]  /*61960*/  LEA.HI.X.SX32 R5, R55, R3, 0x1, P6 ;  /* 0x0000000337057211 */ /* 0x000fe200030f0eff */
[----:B------:R2:W-:Y:S01]  /*61970*/  STL.64 [R1+0xb70], R8 ;  /* 0x000b700801007387 */ /* 0x0005e20000100a00 */
[----:B------:R-:W-:Y:S01]  /*61980*/  IMAD R250, R250, 0xc0, RZ ;  /* 0x000000c0fafa7824 */ /* 0x000fe200078e02ff */
[----:B------:R-:W4:Y:S02]  /*61990*/  LDC R49, c[0x0][0x278] ;  /* 0x00009e00ff317b82 */ /* 0x000f240000000800 */
[----:B------:R1:W-:Y:S04]  /*619a0*/  STL.64 [R1+0xb68], R6 ;  /* 0x000b680601007387 */ /* 0x0003e80000100a00 */
[----:B------:R3:W-:Y:S01]  /*619b0*/  STL.64 [R1+0xb60], R4 ;  /* 0x000b600401007387 */ /* 0x0007e20000100a00 */
[----:B------:R-:W-:Y:S01]  /*619c0*/  IMAD R251, R251, 0xc1, RZ ;  /* 0x000000c1fbfb7824 */ /* 0x000fe200078e02ff */
[----:B------:R-:W4:Y:S01]  /*619d0*/  LDC R55, c[0x0][0x278] ;  /* 0x00009e00ff377b82 */ /* 0x000f220000000800 */
[----:B--2---:R-:W-:-:S02]  /*619e0*/  IADD3 R8, P4, R56, R2, RZ ;  /* 0x0000000238087210 */ /* 0x004fc40007f9e0ff */
[-C--:B-1----:R-:W-:Y:S02]  /*619f0*/  IADD3 R6, P5, R57, R2.reuse, RZ ;  /* 0x0000000239067210 */ /* 0x082fe40007fbe0ff */
[-C--:B------:R-:W-:Y:S01]  /*61a00*/  LEA.HI.X.SX32 R9, R56, R3.reuse, 0x1, P4 ;  /* 0x0000000338097211 */ /* 0x080fe200020f0eff */
[----:B------:R-:W-:Y:S01]  /*61a10*/  IMAD R30, R25, 0x1aa, RZ ;  /* 0x000001aa191e7824 */ /* 0x000fe200078e02ff */
[CC--:B---3--:R-:W-:Y:S01]  /*61a20*/  IADD3 R4, P6, R58.reuse, R2.reuse, RZ ;  /* 0x000000023a047210 */ /* 0x0c8fe20007fde0ff */
[----:B------:R-:W-:Y:S01]  /*61a30*/  IMAD R22, R19, 0x1a6, RZ ;  /* 0x000001a613167824 */ /* 0x000fe200078e02ff */
[-C--:B------:R-:W-:Y:S01]  /*61a40*/  LEA.HI.X.SX32 R7, R57, R3.reuse, 0x1, P5 ;  /* 0x0000000339077211 */ /* 0x080fe200028f0eff */
[----:B------:R-:W-:Y:S01]  /*61a50*/  IMAD R36, R31, 0x1ad, RZ ;  /* 0x000001ad1f247824 */ /* 0x000fe200078e02ff */
[----:B------:R-:W-:Y:S01]  /*61a60*/  LEA.HI.X.SX32 R5, R58, R3, 0x1, P6 ;  /* 0x000000033a057211 */ /* 0x000fe200030f0eff */
[----:B------:R1:W-:Y:S01]  /*61a70*/  STL.64 [R1+0xb58], R8 ;  /* 0x000b580801007387 */ /* 0x0003e20000100a00 */
[----:B------:R-:W-:Y:S01]  /*61a80*/  IMAD R42, R37, 0x1b0, RZ ;  /* 0x000001b0252a7824 */ /* 0x000fe200078e02ff */
[----:B------:R-:W2:Y:S02]  /*61a90*/  LDC R51, c[0x0][0x278] ;  /* 0x00009e00ff337b82 */ /* 0x000ea40000000800 */
[----:B------:R3:W-:Y:S04]  /*61aa0*/  STL.64 [R1+0xb50], R6 ;  /* 0x000b500601007387 */ /* 0x0007e80000100a00 */
[----:B------:R0:W-:Y:S01]  /*61ab0*/  STL.64 [R1+0xb48], R4 ;  /* 0x000b480401007387 */ /* 0x0001e20000100a00 */
[----:B-1----:R-:W-:-:S02]  /*61ac0*/  IADD3 R8, P4, R59, R2, RZ ;  /* 0x000000023b087210 */ /* 0x002fc40007f9e0ff */
[CC--:B---3--:R-:W-:Y:S02]  /*61ad0*/  IADD3 R6, P5, R60.reuse, R2.reuse, RZ ;  /* 0x000000023c067210 */ /* 0x0c8fe40007fbe0ff */
[-C--:B------:R-:W-:Y:S02]  /*61ae0*/  LEA.HI.X.SX32 R9, R59, R3.reuse, 0x1, P4 ;  /* 0x000000033b097211 */ /* 0x080fe400020f0eff */
[-C--:B0-----:R-:W-:Y:S01]  /*61af0*/  IADD3 R4, P6, R61, R2.reuse, RZ ;  /* 0x000000023d047210 */ /* 0x081fe20007fde0ff */
[----:B------:R-:W-:Y:S01]  /*61b00*/  IMAD R26, R21, 0x1a8, RZ ;  /* 0x000001a8151a7824 */ /* 0x000fe200078e02ff */
[-C--:B------:R-:W-:Y:S01]  /*61b10*/  LEA.HI.X.SX32 R7, R60, R3.reuse, 0x1, P5 ;  /* 0x000000033c077211 */ /* 0x080fe200028f0eff */
[----:B------:R-:W-:Y:S01]  /*61b20*/  IMAD R32, R27, 0x1ab, RZ ;  /* 0x000001ab1b207824 */ /* 0x000fe200078e02ff */
[----:B------:R-:W-:Y:S01]  /*61b30*/  LEA.HI.X.SX32 R5, R61, R3, 0x1, P6 ;  /* 0x000000033d057211 */ /* 0x000fe200030f0eff */
[----:B------:R0:W-:Y:S01]  /*61b40*/  STL.64 [R1+0xb40], R8 ;  /* 0x000b400801007387 */ /* 0x0001e20000100a00 */
[----:B------:R-:W-:Y:S01]  /*61b50*/  IMAD R38, R33, 0x1ae, RZ ;  /* 0x000001ae21267824 */ /* 0x000fe200078e02ff */
[----:B------:R-:W1:Y:S02]  /*61b60*/  LDC R59, c[0x0][0x278] ;  /* 0x00009e00ff3b7b82 */ /* 0x000e640000000800 */
[----:B------:R3:W-:Y:S04]  /*61b70*/  STL.64 [R1+0xb38], R6 ;  /* 0x000b380601007387 */ /* 0x0007e80000100a00 */
[----:B------:R4:W-:Y:S01]  /*61b80*/  STL.64 [R1+0xb30], R4 ;  /* 0x000b300401007387 */ /* 0x0009e20000100a00 */
[----:B0-----:R-:W-:-:S02]  /*61b90*/  IADD3 R8, P4, R62, R2, RZ ;  /* 0x000000023e087210 */ /* 0x001fc40007f9e0ff */
[CC--:B---3--:R-:W-:Y:S02]  /*61ba0*/  IADD3 R6, P5, R63.reuse, R2.reuse, RZ ;  /* 0x000000023f067210 */ /* 0x0c8fe40007fbe0ff */
[-C--:B------:R-:W-:Y:S02]  /*61bb0*/  LEA.HI.X.SX32 R9, R62, R3.reuse, 0x1, P4 ;  /* 0x000000033e097211 */ /* 0x080fe400020f0eff */
[CC--:B----4-:R-:W-:Y:S02]  /*61bc0*/  IADD3 R4, P6, R64.reuse, R2.reuse, RZ ;  /* 0x0000000240047210 */ /* 0x0d0fe40007fde0ff */
[-C--:B------:R-:W-:Y:S02]  /*61bd0*/  LEA.HI.X.SX32 R7, R63, R3.reuse, 0x1, P5 ;  /* 0x000000033f077211 */ /* 0x080fe400028f0eff */
[----:B------:R-:W-:Y:S01]  /*61be0*/  LEA.HI.X.SX32 R5, R64, R3, 0x1, P6 ;  /* 0x0000000340057211 */ /* 0x000fe200030f0eff */
[----:B------:R0:W-:Y:S01]  /*61bf0*/  STL.64 [R1+0xb28], R8 ;  /* 0x000b280801007387 */ /* 0x0001e20000100a00 */
[----:B------:R-:W-:Y:S01]  /*61c00*/  IMAD R44, R39, 0x1b1, RZ ;  /* 0x000001b1272c7824 */ /* 0x000fe200078e02ff */
[----:B------:R-:W3:Y:S02]  /*61c10*/  LDC R63, c[0x0][0x278] ;  /* 0x00009e00ff3f7b82 */ /* 0x000ee40000000800 */
[----:B------:R4:W-:Y:S04]  /*61c20*/  STL.64 [R1+0xb20], R6 ;  /* 0x000b200601007387 */ /* 0x0009e80000100a00 */
[----:B------:R2:W-:Y:S01]  /*61c30*/  STL.64 [R1+0xb18], R4 ;  /* 0x000b180401007387 */ /* 0x0005e20000100a00 */
[----:B0-----:R-:W-:-:S02]  /*61c40*/  IADD3 R8, P4, R65, R2, RZ ;  /* 0x0000000241087210 */ /* 0x001fc40007f9e0ff */
[CC--:B----4-:R-:W-:Y:S02]  /*61c50*/  IADD3 R6, P5, R66.reuse, R2.reuse, RZ ;  /* 0x0000000242067210 */ /* 0x0d0fe40007fbe0ff */
[-C--:B------:R-:W-:Y:S02]  /*61c60*/  LEA.HI.X.SX32 R9, R65, R3.reuse, 0x1, P4 ;  /* 0x0000000341097211 */ /* 0x080fe400020f0eff */
[-C--:B--2---:R-:W-:Y:S01]  /*61c70*/  IADD3 R4, P6, R67, R2.reuse, RZ ;  /* 0x0000000243047210 */ /* 0x084fe20007fde0ff */
        /* <DEDUP_REMOVED lines=9> */
[----:B------:R-:W-:Y:S01]  /*61d10*/  IMAD R48, R43, 0x1b3, RZ ;  /* 0x000001b32b307824 */ /* 0x000fe200078e02ff */
[----:B------:R-:W3:Y:S01]  /*61d20*/  LDC R65, c[0x0][0x278] ;  /* 0x00009e00ff417b82 */ /* 0x000ee20000000800 */
[----:B0-----:R-:W-:-:S02]  /*61d30*/  IADD3 R8, P4, R68, R2, RZ ;  /* 0x0000000244087210 */ /* 0x001fc40007f9e0ff */
[-C--:B----4-:R-:W-:Y:S02]  /*61d40*/  IADD3 R6, P5, R69, R2.reuse, RZ ;  /* 0x0000000245067210 */ /* 0x090fe40007fbe0ff */
[-C--:B------:R-:W-:Y:S02]  /*61d50*/  LEA.HI.X.SX32 R9, R68, R3.reuse, 0x1, P4 ;  /* 0x0000000344097211 */ /* 0x080fe400020f0eff */
[CC--:B-1----:R-:W-:Y:S01]  /*61d60*/  IADD3 R4, P6, R70.reuse, R2.reuse, RZ ;  /* 0x0000000246047210 */ /* 0x0c2fe20007fde0ff */
        /* <DEDUP_REMOVED lines=10> */
[CC--:B----4-:R-:W-:Y:S02]  /*61e10*/  IADD3 R6, P5, R72.reuse, R2.reuse, RZ ;  /* 0x0000000248067210 */ /* 0x0d0fe40007fbe0ff */
[-C--:B------:R-:W-:Y:S02]  /*61e20*/  LEA.HI.X.SX32 R9, R71, R3.reuse, 0x1, P4 ;  /* 0x0000000347097211 */ /* 0x080fe400020f0eff */
[CC--:B------:R-:W-:Y:S01]  /*61e30*/  IADD3 R4, P6, R73.reuse, R2.reuse, RZ ;  /* 0x0000000249047210 */ /* 0x0c0fe20007fde0ff */
[----:B------:R-:W0:Y:S01]  /*61e40*/  LDC R71, c[0x0][0x278] ;  /* 0x00009e00ff477b82 */ /* 0x000e220000000800 */
[-C--:B------:R-:W-:Y:S02]  /*61e50*/  LEA.HI.X.SX32 R7, R72, R3.reuse, 0x1, P5 ;  /* 0x0000000348077211 */ /* 0x080fe400028f0eff */
[----:B------:R-:W-:Y:S01]  /*61e60*/  LEA.HI.X.SX32 R5, R73, R3, 0x1, P6 ;  /* 0x0000000349057211 */ /* 0x000fe200030f0eff */
[----:B------:R4:W-:Y:S04]  /*61e70*/  STL.64 [R1+0xae0], R8 ;  /* 0x000ae00801007387 */ /* 0x0009e80000100a00 */
[----:B------:R2:W-:Y:S01]  /*61e80*/  STL.64 [R1+0xad8], R6 ;  /* 0x000ad80601007387 */ /* 0x0005e20000100a00 */
[----:B------:R-:W1:Y:S03]  /*61e90*/  LDC R72, c[0x0][0x278] ;  /* 0x00009e00ff487b82 */ /* 0x000e660000000800 */
[----:B------:R3:W-:Y:S01]  /*61ea0*/  STL.64 [R1+0xad0], R4 ;  /* 0x000ad00401007387 */ /* 0x0007e20000100a00 */
[----:B----4-:R-:W-:-:S02]  /*61eb0*/  IADD3 R8, P4, R74, R2, RZ ;  /* 0x000000024a087210 */ /* 0x010fc40007f9e0ff */
[CC--:B--2---:R-:W-:Y:S02]  /*61ec0*/  IADD3 R6, P5, R75.reuse, R2.reuse, RZ ;  /* 0x000000024b067210 */ /* 0x0c4fe40007fbe0ff */
[-C--:B------:R-:W-:Y:S02]  /*61ed0*/  LEA.HI.X.SX32 R9, R74, R3.reuse, 0x1, P4 ;  /* 0x000000034a097211 */ /* 0x080fe400020f0eff */
[CC--:B---3--:R-:W-:Y:S02]  /*61ee0*/  IADD3 R4, P6, R76.reuse, R2.reuse, RZ ;  /* 0x000000024c047210 */ /* 0x0c8fe40007fde0ff */
[-C--:B------:R-:W-:Y:S02]  /*61ef0*/  LEA.HI.X.SX32 R7, R75, R3.reuse, 0x1, P5 ;  /* 0x000000034b077211 */ /* 0x080fe400028f0eff */
[----:B------:R-:W-:Y:S01]  /*61f00*/  LEA.HI.X.SX32 R5, R76, R3, 0x1, P6 ;  /* 0x000000034c057211 */ /* 0x000fe200030f0eff */
[----:B------:R2:W-:Y:S01]  /*61f10*/  STL.64 [R1+0xac8], R8 ;  /* 0x000ac80801007387 */ /* 0x0005e20000100a00 */
[----:B------:R-:W3:Y:S03]  /*61f20*/  LDC R75, c[0x0][0x278] ;  /* 0x00009e00ff4b7b82 */ /* 0x000ee60000000800 */
[----:B------:R4:W-:Y:S04]  /*61f30*/  STL.64 [R1+0xac0], R6 ;  /* 0x000ac00601007387 */ /* 0x0009e80000100a00 */
[----:B------:R0:W-:Y:S01]  /*61f40*/  STL.64 [R1+0xab8], R4 ;  /* 0x000ab80401007387 */ /* 0x0001e20000100a00 */
[----:B------:R-:W1:Y:S01]  /*61f50*/  LDC R76, c[0x0][0x278] ;  /* 0x00009e00ff4c7b82 */ /* 0x000e620000000800 */
[----:B--2---:R-:W-:-:S02]  /*61f60*/  IADD3 R8, P4, R77, R2, RZ ;  /* 0x000000024d087210 */ /* 0x004fc40007f9e0ff */
[CC--:B----4-:R-:W-:Y:S02]  /*61f70*/  IADD3 R6, P5, R78.reuse, R2.reuse, RZ ;  /* 0x000000024e067210 */ /* 0x0d0fe40007fbe0ff */
[-C--:B------:R-:W-:Y:S02]  /*61f80*/  LEA.HI.X.SX32 R9, R77, R3.reuse, 0x1, P4 ;  /* 0x000000034d097211 */ /* 0x080fe400020f0eff */
[CC--:B0-----:R-:W-:Y:S02]  /*61f90*/  IADD3 R4, P6, R79.reuse, R2.reuse, RZ ;  /* 0x000000024f047210 */ /* 0x0c1fe40007fde0ff */
[-C--:B------:R-:W-:Y:S02]  /*61fa0*/  LEA.HI.X.SX32 R7, R78, R3.reuse, 0x1, P5 ;  /* 0x000000034e077211 */ /* 0x080fe400028f0eff */
[----:B------:R-:W-:Y:S01]  /*61fb0*/  LEA.HI.X.SX32 R5, R79, R3, 0x1, P6 ;  /* 0x000000034f057211 */ /* 0x000fe200030f0eff */
[----:B------:R0:W-:Y:S01]  /*61fc0*/  STL.64 [R1+0xab0], R8 ;  /* 0x000ab00801007387 */ /* 0x0001e20000100a00 */
[----:B------:R-:W2:Y:S03]  /*61fd0*/  LDC R79, c[0x0][0x278] ;  /* 0x00009e00ff4f7b82 */ /* 0x000ea60000000800 */
[----:B------:R4:W-:Y:S04]  /*61fe0*/  STL.64 [R1+0xaa8], R6 ;  /* 0x000aa80601007387 */ /* 0x0009e80000100a00 */
[----:B------:R3:W-:Y:S01]  /*61ff0*/  STL.64 [R1+0xaa0], R4 ;  /* 0x000aa00401007387 */ /* 0x0007e20000100a00 */
[----:B0-----:R-:W-:-:S02]  /*62000*/  IADD3 R8, P4, R80, R2, RZ ;  /* 0x0000000250087210 */ /* 0x001fc40007f9e0ff */
[-C--:B----4-:R-:W-:Y:S02]  /*62010*/  IADD3 R6, P5, R81, R2.reuse, RZ ;  /* 0x0000000251067210 */ /* 0x090fe40007fbe0ff */
[-C--:B------:R-:W-:Y:S02]  /*62020*/  LEA.HI.X.SX32 R9, R80, R3.reuse, 0x1, P4 ;  /* 0x0000000350097211 */ /* 0x080fe400020f0eff */
[CC--:B---3--:R-:W-:Y:S01]  /*62030*/  IADD3 R4, P6, R82.reuse, R2.reuse, RZ ;  /* 0x0000000252047210 */ /* 0x0c8fe20007fde0ff */
[----:B------:R-:W-:Y:S01]  /*62040*/  IMAD R56, R51, 0x1b7, RZ ;  /* 0x000001b733387824 */ /* 0x000fe200078e02ff */
[-C--:B------:R-:W-:Y:S01]  /*62050*/  LEA.HI.X.SX32 R7, R81, R3.reuse, 0x1, P5 ;  /* 0x0000000351077211 */ /* 0x080fe200028f0eff */
[----:B------:R-:W-:Y:S01]  /*62060*/  IMAD R73, R67, 0x1bf, RZ ;  /* 0x000001bf43497824 */ /* 0x000fe200078e02ff */
[----:B------:R-:W-:Y:S01]  /*62070*/  LEA.HI.X.SX32 R5, R82, R3, 0x1, P6 ;  /* 0x0000000352057211 */ /* 0x000fe200030f0eff */
[----:B------:R0:W-:Y:S01]  /*62080*/  STL.64 [R1+0xa98], R8 ;  /* 0x000a980801007387 */ /* 0x0001e20000100a00 */
[----:B------:R-:W3:Y:S03]  /*62090*/  LDC R80, c[0x0][0x278] ;  /* 0x00009e00ff507b82 */ /* 0x000ee60000000800 */
[----:B------:R4:W-:Y:S04]  /*620a0*/  STL.64 [R1+0xa90], R6 ;  /* 0x000a900601007387 */ /* 0x0009e80000100a00 */
[----:B------:R1:W-:Y:S01]  /*620b0*/  STL.64 [R1+0xa88], R4 ;  /* 0x000a880401007387 */ /* 0x0003e20000100a00 */
[----:B0-----:R-:W-:-:S02]  /*620c0*/  IADD3 R8, P4, R83, R2, RZ ;  /* 0x0000000253087210 */ /* 0x001fc40007f9e0ff */
[CC--:B----4-:R-:W-:Y:S02]  /*620d0*/  IADD3 R6, P5, R84.reuse, R2.reuse, RZ ;  /* 0x0000000254067210 */ /* 0x0d0fe40007fbe0ff */
[-C--:B------:R-:W-:Y:S02]  /*620e0*/  LEA.HI.X.SX32 R9, R83, R3.reuse, 0x1, P4 ;  /* 0x0000000353097211 */ /* 0x080fe400020f0eff */
[CC--:B-1----:R-:W-:Y:S01]  /*620f0*/  IADD3 R4, P6, R85.reuse, R2.reuse, RZ ;  /* 0x0000000255047210 */ /* 0x0c2fe20007fde0ff */
[----:B------:R-:W0:Y:S01]  /*62100*/  LDC R83, c[0x0][0x278] ;  /* 0x00009e00ff537b82 */ /* 0x000e220000000800 */
[-C--:B------:R-:W-:Y:S02]  /*62110*/  LEA.HI.X.SX32 R7, R84, R3.reuse, 0x1, P5 ;  /* 0x0000000354077211 */ /* 0x080fe400028f0eff */
[----:B------:R-:W-:Y:S01]  /*62120*/  LEA.HI.X.SX32 R5, R85, R3, 0x1, P6 ;  /* 0x0000000355057211 */ /* 0x000fe200030f0eff */
[----:B------:R1:W-:Y:S04]  /*62130*/  STL.64 [R1+0xa80], R8 ;  /* 0x000a800801007387 */ /* 0x0003e80000100a00 */
[----:B------:R4:W-:Y:S01]  /*62140*/  STL.64 [R1+0xa78], R6 ;  /* 0x000a780601007387 */ /* 0x0009e20000100a00 */
[----:B------:R-:W3:Y:S03]  /*62150*/  LDC R84, c[0x0][0x278] ;  /* 0x00009e00ff547b82 */ /* 0x000ee60000000800 */
[----:B------:R2:W-:Y:S01]  /*62160*/  STL.64 [R1+0xa70], R4 ;  /* 0x000a700401007387 */ /* 0x0005e20000100a00 */
[----:B-1----:R-:W-:-:S02]  /*62170*/  IADD3 R8, P4, R86, R2, RZ ;  /* 0x0000000256087210 */ /* 0x002fc40007f9e0ff */
[CC--:B----4-:R-:W-:Y:S02]  /*62180*/  IADD3 R6, P5, R87.reuse, R2.reuse, RZ ;  /* 0x0000000257067210 */ /* 0x0d0fe40007fbe0ff */
[-C--:B------:R-:W-:Y:S02]  /*62190*/  LEA.HI.X.SX32 R9, R86, R3.reuse, 0x1, P4 ;  /* 0x0000000356097211 */ /* 0x080fe400020f0eff */
[CC--:B--2---:R-:W-:Y:S02]  /*621a0*/  IADD3 R4, P6, R88.reuse, R2.reuse, RZ ;  /* 0x0000000258047210 */ /* 0x0c4fe40007fde0ff */
[-C--:B------:R-:W-:Y:S02]  /*621b0*/  LEA.HI.X.SX32 R7, R87, R3.reuse, 0x1, P5 ;  /* 0x0000000357077211 */ /* 0x080fe400028f0eff */
[----:B------:R-:W-:Y:S01]  /*621c0*/  LEA.HI.X.SX32 R5, R88, R3, 0x1, P6 ;  /* 0x0000000358057211 */ /* 0x000fe200030f0eff */
[----:B------:R1:W-:Y:S01]  /*621d0*/  STL.64 [R1+0xa68], R8 ;  /* 0x000a680801007387 */ /* 0x0003e20000100a00 */
[----:B------:R-:W2:Y:S03]  /*621e0*/  LDC R87, c[0x0][0x278] ;  /* 0x00009e00ff577b82 */ /* 0x000ea60000000800 */
[----:B------:R4:W-:Y:S04]  /*621f0*/  STL.64 [R1+0xa60], R6 ;  /* 0x000a600601007387 */ /* 0x0009e80000100a00 */
[----:B------:R0:W-:Y:S01]  /*62200*/  STL.64 [R1+0xa58], R4 ;  /* 0x000a580401007387 */ /* 0x0001e20000100a00 */
[----:B------:R-:W3:Y:S01]  /*62210*/  LDC R88, c[0x0][0x278] ;  /* 0x00009e00ff587b82 */ /* 0x000ee20000000800 */
[----:B-1----:R-:W-:-:S02]  /*62220*/  IADD3 R8, P4, R89, R2, RZ ;  /* 0x0000000259087210 */ /* 0x002fc40007f9e0ff */
[CC--:B----4-:R-:W-:Y:S02]  /*62230*/  IADD3 R6, P5, R90.reuse, R2.reuse, RZ ;  /* 0x000000025a067210 */ /* 0x0d0fe40007fbe0ff */
[-C--:B------:R-:W-:Y:S02]  /*62240*/  LEA.HI.X.SX32 R9, R89, R3.reuse, 0x1, P4 ;  /* 0x0000000359097211 */ /* 0x080fe400020f0eff */
[CC--:B0-----:R-:W-:Y:S02]  /*62250*/  IADD3 R4, P6, R91.reuse, R2.reuse, RZ ;  /* 0x000000025b047210 */ /* 0x0c1fe40007fde0ff */
[-C--:B------:R-:W-:Y:S02]  /*62260*/  LEA.HI.X.SX32 R7, R90, R3.reuse, 0x1, P5 ;  /* 0x000000035a077211 */ /* 0x080fe400028f0eff */
[----:B------:R-:W-:Y:S01]  /*62270*/  LEA.HI.X.SX32 R5, R91, R3, 0x1, P6 ;  /* 0x000000035b057211 */ /* 0x000fe200030f0eff */
[----:B------:R0:W-:Y:S01]  /*62280*/  STL.64 [R1+0xa50], R8 ;  /* 0x000a500801007387 */ /* 0x0001e20000100a00 */
[----:B------:R-:W1:Y:S03]  /*62290*/  LDC R91, c[0x0][0x278] ;  /* 0x00009e00ff5b7b82 */ /* 0x000e660000000800 */
[----:B------:R4:W-:Y:S04]  /*622a0*/  STL.64 [R1+0xa48], R6 ;  /* 0x000a480601007387 */ /* 0x0009e80000100a00 */
[----:B------:R2:W-:Y:S01]  /*622b0*/  STL.64 [R1+0xa40], R4 ;  /* 0x000a400401007387 */ /* 0x0005e20000100a00 */
[----:B0-----:R-:W-:-:S02]  /*622c0*/  IADD3 R8, P4, R92, R2, RZ ;  /* 0x000000025c087210 */ /* 0x001fc40007f9e0ff */
[-C--:B----4-:R-:W-:Y:S02]  /*622d0*/  IADD3 R6, P5, R93, R2.reuse, RZ ;  /* 0x000000025d067210 */ /* 0x090fe40007fbe0ff */
[-C--:B------:R-:W-:Y:S02]  /*622e0*/  LEA.HI.X.SX32 R9, R92, R3.reuse, 0x1, P4 ;  /* 0x000000035c097211 */ /* 0x080fe400020f0eff */
[CC--:B--2---:R-:W-:Y:S01]  /*622f0*/  IADD3 R4, P6, R94.reuse, R2.reuse, RZ ;  /* 0x000000025e047210 */ /* 0x0c4fe20007fde0ff */
        /* <DEDUP_REMOVED lines=15> */
[----:B------:R-:W0:Y:S01]  /*623f0*/  LDC R95, c[0x0][0x278] ;  /* 0x00009e00ff5f7b82 */ /* 0x000e220000000800 */
[----:B------:R-:W-:Y:S01]  /*62400*/  LEA.HI.X.SX32 R5, R97, R3, 0x1, P6 ;  /* 0x0000000361057211 */ /* 0x000fe200030f0eff */
[----:B------:R3:W-:Y:S04]  /*62410*/  STL.64 [R1+0xa20], R8 ;  /* 0x000a200801007387 */ /* 0x0007e80000100a00 */
[----:B------:R4:W-:Y:S02]  /*62420*/  STL.64 [R1+0xa18], R6 ;  /* 0x000a180601007387 */ /* 0x0009e40000100a00 */
[----:B------:R-:W1:Y:S02]  /*62430*/  LDC R97, c[0x0][0x278] ;  /* 0x00009e00ff617b82 */ /* 0x000e640000000800 */
[----:B------:R4:W-:Y:S01]  /*62440*/  STL.64 [R1+0xa10], R4 ;  /* 0x000a100401007387 */ /* 0x0009e20000100a00 */
[----:B---3--:R-:W-:-:S02]  /*62450*/  IADD3 R8, P4, R98, R2, RZ ;  /* 0x0000000262087210 */ /* 0x008fc40007f9e0ff */
[-C--:B----4-:R-:W-:Y:S02]  /*62460*/  IADD3 R6, P5, R99, R2.reuse, RZ ;  /* 0x0000000263067210 */ /* 0x090fe40007fbe0ff */
[-C--:B------:R-:W-:Y:S02]  /*62470*/  LEA.HI.X.SX32 R9, R98, R3.reuse, 0x1, P4 ;  /* 0x0000000362097211 */ /* 0x080fe400020f0eff */
[-C--:B------:R-:W-:Y:S01]  /*62480*/  IADD3 R4, P6, R156, R2.reuse, RZ ;  /* 0x000000029c047210 */ /* 0x080fe20007fde0ff */
[----:B------:R-:W-:Y:S01]  /*62490*/  IMAD R70, R65, 0x1be, RZ ;  /* 0x000001be41467824 */ /* 0x000fe200078e02ff */
        /* <DEDUP_REMOVED lines=8> */
[----:B---3--:R-:W-:-:S02]  /*62520*/  IADD3 R8, P4, R157, R2, RZ ;  /* 0x000000029d087210 */ /* 0x008fc40007f9e0ff */
[CC--:B--2---:R-:W-:Y:S02]  /*62530*/  IADD3 R6, P5, R158.reuse, R2.reuse, RZ ;  /* 0x000000029e067210 */ /* 0x0c4fe40007fbe0ff */
[-C--:B------:R-:W-:Y:S02]  /*62540*/  LEA.HI.X.SX32 R9, R157, R3.reuse, 0x1, P4 ;  /* 0x000000039d097211 */ /* 0x080fe400020f0eff */
[CC--:B0-----:R-:W-:Y:S01]  /*62550*/  IADD3 R4, P6, R159.reuse, R2.reuse, RZ ;  /* 0x000000029f047210 */ /* 0x0c1fe20007fde0ff */
[----:B------:R-:W0:Y:S01]  /*62560*/  LDC R157, c[0x0][0x278] ;  /* 0x00009e00ff9d7b82 */ /* 0x000e220000000800 */
[-C--:B------:R-:W-:Y:S02]  /*62570*/  LEA.HI.X.SX32 R7, R158, R3.reuse, 0x1, P5 ;  /* 0x000000039e077211 */ /* 0x080fe400028f0eff */
[----:B------:R-:W-:Y:S01]  /*62580*/  LEA.HI.X.SX32 R5, R159, R3, 0x1, P6 ;  /* 0x000000039f057211 */ /* 0x000fe200030f0eff */
[----:B------:R2:W-:Y:S04]  /*62590*/  STL.64 [R1+0x9f0], R8 ;  /* 0x0009f00801007387 */ /* 0x0005e80000100a00 */
[----:B------:R3:W-:Y:S01]  /*625a0*/  STL.64 [R1+0x9e8], R6 ;  /* 0x0009e80601007387 */ /* 0x0007e20000100a00 */
[----:B------:R-:W4:Y:S03]  /*625b0*/  LDC R159, c[0x0][0x278] ;  /* 0x00009e00ff9f7b82 */ /* 0x000f260000000800 */
[----:B------:R1:W-:Y:S01]  /*625c0*/  STL.64 [R1+0x9e0], R4 ;  /* 0x0009e00401007387 */ /* 0x0003e20000100a00 */
[----:B--2---:R-:W-:-:S02]  /*625d0*/  IADD3 R8, P4, R160, R2, RZ ;  /* 0x00000002a0087210 */ /* 0x004fc40007f9e0ff */
[CC--:B---3--:R-:W-:Y:S02]  /*625e0*/  IADD3 R6, P5, R161.reuse, R2.reuse, RZ ;  /* 0x00000002a1067210 */ /* 0x0c8fe40007fbe0ff */
[-C--:B------:R-:W-:Y:S02]  /*625f0*/  LEA.HI.X.SX32 R9, R160, R3.reuse, 0x1, P4 ;  /* 0x00000003a0097211 */ /* 0x080fe400020f0eff */
[-C--:B-1----:R-:W-:Y:S01]  /*62600*/  IADD3 R4, P6, R162, R2.reuse, RZ ;  /* 0x00000002a2047210 */ /* 0x082fe20007fde0ff */
        /* <DEDUP_REMOVED lines=10> */
[-C--:B---3--:R-:W-:Y:S02]  /*626b0*/  IADD3 R6, P5, R164, R2.reuse, RZ ;  /* 0x00000002a4067210 */ /* 0x088fe40007fbe0ff */
[-C--:B------:R-:W-:Y:S02]  /*626c0*/  LEA.HI.X.SX32 R9, R163, R3.reuse, 0x1, P4 ;  /* 0x00000003a3097211 */ /* 0x080fe400020f0eff */
[CC--:B0-----:R-:W-:Y:S01]  /*626d0*/  IADD3 R4, P6, R165.reuse, R2.reuse, RZ ;  /* 0x00000002a5047210 */ /* 0x0c1fe20007fde0ff */
[----:B------:R-:W-:Y:S01]  /*626e0*/  IMAD R93, R84, 0x1c9, RZ ;  /* 0x000001c9545d7824 */ /* 0x000fe200078e02ff */
[-C--:B------:R-:W-:Y:S01]  /*626f0*/  LEA.HI.X.SX32 R7, R164, R3.reuse, 0x1, P5 ;  /* 0x00000003a4077211 */ /* 0x080fe200028f0eff */
[----:B------:R-:W0:Y:S01]  /*62700*/  LDC R163, c[0x0][0x278] ;  /* 0x00009e00ffa37b82 */ /* 0x000e220000000800 */
[----:B------:R-:W-:Y:S01]  /*62710*/  LEA.HI.X.SX32 R5, R165, R3, 0x1, P6 ;  /* 0x00000003a5057211 */ /* 0x000fe200030f0eff */
[----:B------:R1:W-:Y:S04]  /*62720*/  STL.64 [R1+0x9c0], R8 ;  /* 0x0009c00801007387 */ /* 0x0003e80000100a00 */
[----:B------:R3:W-:Y:S02]  /*62730*/  STL.64 [R1+0x9b8], R6 ;  /* 0x0009b80601007387 */ /* 0x0007e40000100a00 */
[----:B------:R-:W2:Y:S02]  /*62740*/  LDC R165, c[0x0][0x278] ;  /* 0x00009e00ffa57b82 */ /* 0x000ea40000000800 */
[----:B------:R4:W-:Y:S01]  /*62750*/  STL.64 [R1+0x9b0], R4 ;  /* 0x0009b00401007387 */ /* 0x0009e20000100a00 */
[----:B-1----:R-:W-:-:S02]  /*62760*/  IADD3 R8, P4, R166, R2, RZ ;  /* 0x00000002a6087210 */ /* 0x002fc40007f9e0ff */
[CC--:B---3--:R-:W-:Y:S02]  /*62770*/  IADD3 R6, P5, R167.reuse, R2.reuse, RZ ;  /* 0x00000002a7067210 */ /* 0x0c8fe40007fbe0ff */
[-C--:B------:R-:W-:Y:S02]  /*62780*/  LEA.HI.X.SX32 R9, R166, R3.reuse, 0x1, P4 ;  /* 0x00000003a6097211 */ /* 0x080fe400020f0eff */
[-C--:B----4-:R-:W-:Y:S01]  /*62790*/  IADD3 R4, P6, R168, R2.reuse, RZ ;  /* 0x00000002a8047210 */ /* 0x090fe20007fde0ff */
[----:B------:R-:W-:Y:S01]  /*627a0*/  IMAD R96, R88, 0x1cb, RZ ;  /* 0x000001cb58607824 */ /* 0x000fe200078e02ff */
[-C--:B------:R-:W-:Y:S01]  /*627b0*/  LEA.HI.X.SX32 R7, R167, R3.reuse, 0x1, P5 ;  /* 0x00000003a7077211 */ /* 0x080fe200028f0eff */
[----:B------:R-:W-:Y:S01]  /*627c0*/  IMAD R86, R83, 0x1c6, RZ ;  /* 0x000001c653567824 */ /* 0x000fe200078e02ff */
[----:B------:R-:W-:Y:S01]  /*627d0*/  LEA.HI.X.SX32 R5, R168, R3, 0x1, P6 ;  /* 0x00000003a8057211 */ /* 0x000fe200030f0eff */
[----:B------:R1:W-:Y:S01]  /*627e0*/  STL.64 [R1+0x9a8], R8 ;  /* 0x0009a80801007387 */ /* 0x0003e20000100a00 */
[----:B------:R-:W-:Y:S01]  /*627f0*/  IMAD R89, R80, 0x1c7, RZ ;  /* 0x000001c750597824 */ /* 0x000fe200078e02ff */
[----:B------:R-:W3:Y:S02]  /*62800*/  LDC R166, c[0x0][0x278] ;  /* 0x00009e00ffa67b82 */ /* 0x000ee40000000800 */
[----:B------:R4:W-:Y:S04]  /*62810*/  STL.64 [R1+0x9a0], R6 ;  /* 0x0009a00601007387 */ /* 0x0009e80000100a00 */
[----:B------:R0:W-:Y:S01]  /*62820*/  STL.64 [R1+0x998], R4 ;  /* 0x0009980401007387 */ /* 0x0001e20000100a00 */
[----:B-1----:R-:W-:-:S02]  /*62830*/  IADD3 R8, P4, R169, R2, RZ ;  /* 0x00000002a9087210 */ /* 0x002fc40007f9e0ff */
[CC--:B----4-:R-:W-:Y:S02]  /*62840*/  IADD3 R6, P5, R170.reuse, R2.reuse, RZ ;  /* 0x00000002aa067210 */ /* 0x0d0fe40007fbe0ff */
[-C--:B------:R-:W-:Y:S02]  /*62850*/  LEA.HI.X.SX32 R9, R169, R3.reuse, 0x1, P4 ;  /* 0x00000003a9097211 */ /* 0x080fe400020f0eff */
[CC--:B0-----:R-:W-:Y:S01]  /*62860*/  IADD3 R4, P6, R171.reuse, R2.reuse, RZ ;  /* 0x00000002ab047210 */ /* 0x0c1fe20007fde0ff */
        /* <DEDUP_REMOVED lines=29> */
[----:B------:R-:W2:Y:S03]  /*62a40*/  LDC R177, c[0x0][0x278] ;  /* 0x00009e00ffb17b82 */ /* 0x000ea60000000800 */
[----:B------:R3:W-:Y:S01]  /*62a50*/  STL.64 [R1+0x950], R4 ;  /* 0x0009500401007387 */ /* 0x0007e20000100a00 */
[----:B-1----:R-:W-:-:S02]  /*62a60*/  IADD3 R8, P4, R178, R2, RZ ;  /* 0x00000002b2087210 */ /* 0x002fc40007f9e0ff */
[-C--:B----4-:R-:W-:Y:S02]  /*62a70*/  IADD3 R6, P5, R179, R2.reuse, RZ ;  /* 0x00000002b3067210 */ /* 0x090fe40007fbe0ff */
[-C--:B------:R-:W-:Y:S02]  /*62a80*/  LEA.HI.X.SX32 R9, R178, R3.reuse, 0x1, P4 ;  /* 0x00000003b2097211 */ /* 0x080fe400020f0eff */
[-C--:B---3--:R-:W-:Y:S01]  /*62a90*/  IADD3 R4, P6, R180, R2.reuse, RZ ;  /* 0x00000002b4047210 */ /* 0x088fe20007fde0ff */
        /* <DEDUP_REMOVED lines=30> */
[----:B-1----:R-:W-:-:S02]  /*62c80*/  IADD3 R8, P4, R187, R2, RZ ;  /* 0x00000002bb087210 */ /* 0x002fc40007f9e0ff */
[CC--:B----4-:R-:W-:Y:S02]  /*62c90*/  IADD3 R6, P5, R188.reuse, R2.reuse, RZ ;  /* 0x00000002bc067210 */ /* 0x0d0fe40007fbe0ff */
[-C--:B------:R-:W-:Y:S02]  /*62ca0*/  LEA.HI.X.SX32 R9, R187, R3.reuse, 0x1, P4 ;  /* 0x00000003bb097211 */ /* 0x080fe400020f0eff */
[-C--:B0-----:R-:W-:Y:S01]  /*62cb0*/  IADD3 R4, P6, R189, R2.reuse, RZ ;  /* 0x00000002bd047210 */ /* 0x081fe20007fde0ff */
[----:B------:R-:W-:Y:S01]  /*62cc0*/  IMAD R161, R157, 0x1cf, RZ ;  /* 0x000001cf9da17824 */ /* 0x000fe200078e02ff */
[-C--:B------:R-:W-:Y:S01]  /*62cd0*/  LEA.HI.X.SX32 R7, R188, R3.reuse, 0x1, P5 ;  /* 0x00000003bc077211 */ /* 0x080fe200028f0eff */
[----:B------:R-:W-:Y:S01]  /*62ce0*/  IMAD R162, R98, 0x1d0, RZ ;  /* 0x000001d062a27824 */ /* 0x000fe200078e02ff */
[----:B------:R-:W-:Y:S01]  /*62cf0*/  LEA.HI.X.SX32 R5, R189, R3, 0x1, P6 ;  /* 0x00000003bd057211 */ /* 0x000fe200030f0eff */
[----:B------:R0:W-:Y:S01]  /*62d00*/  STL.64 [R1+0x900], R8 ;  /* 0x0009000801007387 */ /* 0x0001e20000100a00 */
[----:B------:R-:W1:Y:S03]  /*62d10*/  LDC R188, c[0x0][0x278] ;  /* 0x00009e00ffbc7b82 */ /* 0x000e660000000800 */
[----:B------:R4:W-:Y:S04]  /*62d20*/  STL.64 [R1+0x8f8], R6 ;  /* 0x0008f80601007387 */ /* 0x0009e80000100a00 */
[----:B------:R3:W-:Y:S01]  /*62d30*/  STL.64 [R1+0x8f0], R4 ;  /* 0x0008f00401007387 */ /* 0x0007e20000100a00 */
[----:B------:R-:W-:Y:S01]  /*62d40*/  IMAD R176, R171, 0x1d7, RZ ;  /* 0x000001d7abb07824 */ /* 0x000fe200078e02ff */
[----:B------:R-:W1:Y:S01]  /*62d50*/  LDC R187, c[0x0][0x278] ;  /* 0x00009e00ffbb7b82 */ /* 0x000e620000000800 */
[----:B0-----:R-:W-:-:S02]  /*62d60*/  IADD3 R8, P4, R190, R2, RZ ;  /* 0x00000002be087210 */ /* 0x001fc40007f9e0ff */
[CC--:B----4-:R-:W-:Y:S02]  /*62d70*/  IADD3 R6, P5, R191.reuse, R2.reuse, RZ ;  /* 0x00000002bf067210 */ /* 0x0d0fe40007fbe0ff */
        /* <DEDUP_REMOVED lines=17> */
[----:B------:R-:W2:Y:S03]  /*62e90*/  LDC R194, c[0x0][0x278] ;  /* 0x00009e00ffc27b82 */ /* 0x000ea60000000800 */
[----:B------:R4:W-:Y:S04]  /*62ea0*/  STL.64 [R1+0x8c8], R6 ;  /* 0x0008c80601007387 */ /* 0x0009e80000100a00 */
[----:B------:R1:W-:Y:S01]  /*62eb0*/  STL.64 [R1+0x8c0], R4 ;  /* 0x0008c00401007387 */ /* 0x0003e20000100a00 */
[----:B------:R-:W-:Y:S01]  /*62ec0*/  IMAD R183, R177, 0x1da, RZ ;  /* 0x000001dab1b77824 */ /* 0x000fe200078e02ff */
[----:B------:R-:W2:Y:S01]  /*62ed0*/  LDC R193, c[0x0][0x278] ;  /* 0x00009e00ffc17b82 */ /* 0x000ea20000000800 */
[----:B0-----:R-:W-:-:S02]  /*62ee0*/  IADD3 R8, P4, R196, R2, RZ ;  /* 0x00000002c4087210 */ /* 0x001fc40007f9e0ff */
[CC--:B----4-:R-:W-:Y:S02]  /*62ef0*/  IADD3 R6, P5, R197.reuse, R2.reuse, RZ ;  /* 0x00000002c5067210 */ /* 0x0d0fe40007fbe0ff */
[-C--:B------:R-:W-:Y:S02]  /*62f00*/  LEA.HI.X.SX32 R9, R196, R3.reuse, 0x1, P4 ;  /* 0x00000003c4097211 */ /* 0x080fe400020f0eff */
[CC--:B-1----:R-:W-:Y:S02]  /*62f10*/  IADD3 R4, P6, R198.reuse, R2.reuse, RZ ;  /* 0x00000002c6047210 */ /* 0x0c2fe40007fde0ff */
[-C--:B------:R-:W-:Y:S02]  /*62f20*/  LEA.HI.X.SX32 R7, R197, R3.reuse, 0x1, P5 ;  /* 0x00000003c5077211 */ /* 0x080fe400028f0eff */
[----:B------:R-:W-:Y:S01]  /*62f30*/  LEA.HI.X.SX32 R5, R198, R3, 0x1, P6 ;  /* 0x00000003c6057211 */ /* 0x000fe200030f0eff */
[----:B------:R0:W-:Y:S01]  /*62f40*/  STL.64 [R1+0x8b8], R8 ;  /* 0x0008b80801007387 */ /* 0x0001e20000100a00 */
[----:B------:R-:W1:Y:S03]  /*62f50*/  LDC R197, c[0x0][0x278] ;  /* 0x00009e00ffc57b82 */ /* 0x000e660000000800 */
[----:B------:R4:W-:Y:S04]  /*62f60*/  STL.64 [R1+0x8b0], R6 ;  /* 0x0008b00601007387 */ /* 0x0009e80000100a00 */
[----:B------:R3:W-:Y:S01]  /*62f70*/  STL.64 [R1+0x8a8], R4 ;  /* 0x0008a80401007387 */ /* 0x0007e20000100a00 */
[----:B0-----:R-:W-:-:S02]  /*62f80*/  IADD3 R8, P4, R199, R2, RZ ;  /* 0x00000002c7087210 */ /* 0x001fc40007f9e0ff */
[CC--:B----4-:R-:W-:Y:S02]  /*62f90*/  IADD3 R6, P5, R200.reuse, R2.reuse, RZ ;  /* 0x00000002c8067210 */ /* 0x0d0fe40007fbe0ff */
[-C--:B------:R-:W-:Y:S02]  /*62fa0*/  LEA.HI.X.SX32 R9, R199, R3.reuse, 0x1, P4 ;  /* 0x00000003c7097211 */ /* 0x080fe400020f0eff */
[-C--:B---3--:R-:W-:Y:S01]  /*62fb0*/  IADD3 R4, P6, R201, R2.reuse, RZ ;  /* 0x00000002c9047210 */ /* 0x088fe20007fde0ff */
        /* <DEDUP_REMOVED lines=8> */
[----:B------:R-:W-:Y:S01]  /*63040*/  IMAD R189, R185, 0x1dd, RZ ;  /* 0x000001ddb9bd7824 */ /* 0x000fe200078e02ff */
[----:B------:R-:W3:Y:S01]  /*63050*/  LDC R199, c[0x0][0x278] ;  /* 0x00009e00ffc77b82 */ /* 0x000ee20000000800 */
[----:B0-----:R-:W-:-:S02]  /*63060*/  IADD3 R8, P4, R202, R2, RZ ;  /* 0x00000002ca087210 */ /* 0x001fc40007f9e0ff */
        /* <DEDUP_REMOVED lines=9> */
[----:B0-----:R-:W-:-:S02]  /*63100*/  IADD3 R8, P4, R205, R2, RZ ;  /* 0x00000002cd087210 */ /* 0x001fc40007f9e0ff */
[CC--:B----4-:R-:W-:Y:S02]  /*63110*/  IADD3 R6, P5, R206.reuse, R2.reuse, RZ ;  /* 0x00000002ce067210 */ /* 0x0d0fe40007fbe0ff */
[-C--:B------:R-:W-:Y:S02]  /*63120*/  LEA.HI.X.SX32 R9, R205, R3.reuse, 0x1, P4 ;  /* 0x00000003cd097211 */ /* 0x080fe400020f0eff */
[-C--:B-1----:R-:W-:Y:S01]  /*63130*/  IADD3 R4, P6, R207, R2.reuse, RZ ;  /* 0x00000002cf047210 */ /* 0x082fe20007fde0ff */
        /* <DEDUP_REMOVED lines=21> */
[----:B0-----:R-:W-:-:S02]  /*63290*/  IADD3 R8, P4, R211, R2, RZ ;  /* 0x00000002d3087210 */ /* 0x001fc40007f9e0ff */
[CC--:B----4-:R-:W-:Y:S02]  /*632a0*/  IADD3 R6, P5, R212.reuse, R2.reuse, RZ ;  /* 0x00000002d4067210 */ /* 0x0d0fe40007fbe0ff */
[-C--:B------:R-:W-:Y:S02]  /*632b0*/  LEA.HI.X.SX32 R9, R211, R3.reuse, 0x1, P4 ;  /* 0x00000003d3097211 */ /* 0x080fe400020f0eff */
[CC--:B--2---:R-:W-:Y:S02]  /*632c0*/  IADD3 R4, P6, R213.reuse, R2.reuse, RZ ;  /* 0x00000002d5047210 */ /* 0x0c4fe40007fde0ff */
[-C--:B------:R-:W-:Y:S02]  /*632d0*/  LEA.HI.X.SX32 R7, R212, R3.reuse, 0x1, P5 ;  /* 0x00000003d4077211 */ /* 0x080fe400028f0eff */
[----:B------:R-:W-:Y:S01]  /*632e0*/  LEA.HI.X.SX32 R5, R213, R3, 0x1, P6 ;  /* 0x00000003d5057211 */ /* 0x000fe200030f0eff */
[----:B------:R0:W-:Y:S01]  /*632f0*/  STL.64 [R1+0x840], R8 ;  /* 0x0008400801007387 */ /* 0x0001e20000100a00 */
[----:B------:R-:W-:Y:S01]  /*63300*/  IMAD R195, R191, 0x1e0, RZ ;  /* 0x000001e0bfc37824 */ /* 0x000fe200078e02ff */
[----:B------:R-:W2:Y:S02]  /*63310*/  LDC R213, c[0x0][0x278] ;  /* 0x00009e00ffd57b82 */ /* 0x000ea40000000800 */
[----:B------:R4:W-:Y:S04]  /*63320*/  STL.64 [R1+0x838], R6 ;  /* 0x0008380601007387 */ /* 0x0009e80000100a00 */
[----:B------:R3:W-:Y:S01]  /*63330*/  STL.64 [R1+0x830], R4 ;  /* 0x0008300401007387 */ /* 0x0007e20000100a00 */
        /* <DEDUP_REMOVED lines=30> */
[----:B------:R-:W-:Y:S01]  /*63520*/  IMAD R186, R178, 0x1dc, RZ ;  /* 0x000001dcb2ba7824 */ /* 0x000fe200078e02ff */
[----:B------:R-:W3:Y:S02]  /*63530*/  LDC R222, c[0x0][0x278] ;  /* 0x00009e00ffde7b82 */ /* 0x000ee40000000800 */
[----:B------:R4:W-:Y:S04]  /*63540*/  STL.64 [R1+0x7f0], R6 ;  /* 0x0007f00601007387 */ /* 0x0009e80000100a00 */
[----:B------:R2:W-:Y:S01]  /*63550*/  STL.64 [R1+0x7e8], R4 ;  /* 0x0007e80401007387 */ /* 0x0005e20000100a00 */
[----:B------:R-:W-:Y:S01]  /*63560*/  IMAD R201, R197, 0x1e3, RZ ;  /* 0x000001e3c5c97824 */ /* 0x000fe200078e02ff */
        /* <DEDUP_REMOVED lines=15> */
[CC--:B------:R-:W-:Y:S02]  /*63660*/  IADD3 R4, P6, R228.reuse, R2.reuse, RZ ;  /* 0x00000002e4047210 */ /* 0x0c0fe40007fde0ff */
[-C--:B------:R-:W-:Y:S02]  /*63670*/  LEA.HI.X.SX32 R7, R227, R3.reuse, 0x1, P5 ;  /* 0x00000003e3077211 */ /* 0x080fe400028f0eff */
[----:B------:R-:W-:Y:S01]  /*63680*/  LEA.HI.X.SX32 R5, R228, R3, 0x1, P6 ;  /* 0x00000003e4057211 */ /* 0x000fe200030f0eff */
[----:B------:R0:W-:Y:S01]  /*63690*/  STL.64 [R1+0x7c8], R8 ;  /* 0x0007c80801007387 */ /* 0x0001e20000100a00 */
[----:B------:R-:W-:Y:S01]  /*636a0*/  IMAD R192, R187, 0x1df, RZ ;  /* 0x000001dfbbc07824 */ /* 0x000fe200078e02ff */
[----:B------:R-:W4:Y:S02]  /*636b0*/  LDC R228, c[0x0][0x278] ;  /* 0x00009e00ffe47b82 */ /* 0x000f240000000800 */
[----:B------:R3:W-:Y:S04]  /*636c0*/  STL.64 [R1+0x7c0], R6 ;  /* 0x0007c00601007387 */ /* 0x0007e80000100a00 */
[----:B------:R1:W-:Y:S01]  /*636d0*/  STL.64 [R1+0x7b8], R4 ;  /* 0x0007b80401007387 */ /* 0x0003e20000100a00 */
[----:B------:R-:W-:Y:S01]  /*636e0*/  IMAD R207, R203, 0x1e6, RZ ;  /* 0x000001e6cbcf7824 */ /* 0x000fe200078e02ff */
[----:B------:R-:W2:Y:S01]  /*636f0*/  LDC R227, c[0x0][0x278] ;  /* 0x00009e00ffe37b82 */ /* 0x000ea20000000800 */
[----:B0-----:R-:W-:-:S02]  /*63700*/  IADD3 R8, P4, R229, R2, RZ ;  /* 0x00000002e5087210 */ /* 0x001fc40007f9e0ff */
[CC--:B---3--:R-:W-:Y:S02]  /*63710*/  IADD3 R6, P5, R230.reuse, R2.reuse, RZ ;  /* 0x00000002e6067210 */ /* 0x0c8fe40007fbe0ff */
        /* <DEDUP_REMOVED lines=12> */
[CC--:B------:R-:W-:Y:S02]  /*637e0*/  IADD3 R4, P6, R234.reuse, R2.reuse, RZ ;  /* 0x00000002ea047210 */ /* 0x0c0fe40007fde0ff */
        /* <DEDUP_REMOVED lines=47> */
[-C--:B------:R-:W-:Y:S01]  /*63ae0*/  IADD3 R4, P6, R246, R2.reuse, RZ ;  /* 0x00000002f6047210 */ /* 0x080fe20007fde0ff */
[----:B------:R-:W-:Y:S01]  /*63af0*/  IMAD R224, R216, 0x1ef, RZ ;  /* 0x000001efd8e07824 */ /* 0x000fe200078e02ff */
[-C--:B------:R-:W-:Y:S01]  /*63b00*/  LEA.HI.X.SX32 R7, R245, R3.reuse, 0x1, P5 ;  /* 0x00000003f5077211 */ /* 0x080fe200028f0eff */
[----:B------:R-:W-:Y:S01]  /*63b10*/  IMAD R217, R213, 0x1eb, RZ ;  /* 0x000001ebd5d97824 */ /* 0x000fe200078e02ff */
[----:B------:R-:W-:Y:S01]  /*63b20*/  LEA.HI.X.SX32 R5, R246, R3, 0x1, P6 ;  /* 0x00000003f6057211 */ /* 0x000fe200030f0eff */
[----:B------:R-:W-:Y:S01]  /*63b30*/  STL.64 [R1+0x738], R8 ;  /* 0x0007380801007387 */ /* 0x000fe20000100a00 */
[----:B------:R-:W-:Y:S01]  /*63b40*/  IMAD R230, R222, 0x1f2, RZ ;  /* 0x000001f2dee67824 */ /* 0x000fe200078e02ff */
[----:B------:R-:W0:Y:S02]  /*63b50*/  LDC R244, c[0x0][0x278] ;  /* 0x00009e00fff47b82 */ /* 0x000e240000000800 */
[----:B------:R-:W-:Y:S04]  /*63b60*/  STL.64 [R1+0x730], R6 ;  /* 0x0007300601007387 */ /* 0x000fe80000100a00 */
[----:B------:R3:W-:Y:S02]  /*63b70*/  STL.64 [R1+0x728], R4 ;  /* 0x0007280401007387 */ /* 0x0007e40000100a00 */
[----:B---3--:R-:W3:Y:S01]  /*63b80*/  LDC R4, c[0x0][0x278] ;  /* 0x00009e00ff047b82 */ /* 0x008ee20000000800 */
[----:B------:R-:W-:-:S04]  /*63b90*/  IADD3 R6, P5, R248, R2, RZ ;  /* 0x00000002f8067210 */ /* 0x000fc80007fbe0ff */
[-C--:B------:R-:W-:Y:S02]  /*63ba0*/  LEA.HI.X.SX32 R7, R248, R3.reuse, 0x1, P5 ;  /* 0x00000003f8077211 */ /* 0x080fe400028f0eff */
[-C--:B------:R-:W-:Y:S01]  /*63bb0*/  IADD3 R8, P4, R247, R2.reuse, RZ ;  /* 0x00000002f7087210 */ /* 0x080fe20007f9e0ff */
[----:B------:R-:W4:Y:S02]  /*63bc0*/  LDC R5, c[0x0][0x278] ;  /* 0x00009e00ff057b82 */ /* 0x000f240000000800 */
[----:B------:R3:W-:Y:S01]  /*63bd0*/  STL.64 [R1+0x718], R6 ;  /* 0x0007180601007387 */ /* 0x0007e20000100a00 */
[----:B------:R-:W-:Y:S01]  /*63be0*/  IADD3 R12, P6, R249, R2, RZ ;  /* 0x00000002f90c7210 */ /* 0x000fe20007fde0ff */
[----:B---3--:R-:W-:Y:S01]  /*63bf0*/  IMAD R7, R4, 0xc2, RZ ;  /* 0x000000c204077824 */ /* 0x008fe200078e02ff */
[----:B------:R-:W-:-:S03]  /*63c00*/  LEA.HI.X.SX32 R9, R247, R3, 0x1, P4 ;  /* 0x00000003f7097211 */ /* 0x000fc600020f0eff */
[----:B------:R-:W3:Y:S01]  /*63c10*/  LDC R4, c[0x0][0x278] ;  /* 0x00009e00ff047b82 */ /* 0x000ee20000000800 */
[CC--:B------:R-:W-:Y:S02]  /*63c20*/  IADD3 R10, P4, R250.reuse, R2.reuse, RZ ;  /* 0x00000002fa0a7210 */ /* 0x0c0fe40007f9e0ff */
[-C--:B------:R-:W-:Y:S02]  /*63c30*/  LEA.HI.X.SX32 R13, R249, R3.reuse, 0x1, P6 ;  /* 0x00000003f90d7211 */ /* 0x080fe400030f0eff */
[----:B------:R-:W-:Y:S01]  /*63c40*/  LEA.HI.X.SX32 R11, R250, R3, 0x1, P4 ;  /* 0x00000003fa0b7211 */ /* 0x000fe200020f0eff */
[----:B------:R2:W-:Y:S02]  /*63c50*/  STL.64 [R1+0x720], R8 ;  /* 0x0007200801007387 */ /* 0x0005e40000100a00 */
[----:B------:R-:W1:Y:S02]  /*63c60*/  LDC R6, c[0x0][0x278] ;  /* 0x00009e00ff067b82 */ /* 0x000e640000000800 */
[----:B------:R-:W-:Y:S04]  /*63c70*/  STL.64 [R1+0x710], R12 ;  /* 0x0007100c01007387 */ /* 0x000fe80000100a00 */
[----:B------:R0:W-:Y:S01]  /*63c80*/  STL.64 [R1+0x708], R10 ;  /* 0x0007080a01007387 */ /* 0x0001e20000100a00 */
[----:B----4-:R-:W-:Y:S01]  /*63c90*/  IMAD R14, R5, 0xc4, RZ ;  /* 0x000000c4050e7824 */ /* 0x010fe200078e02ff */
[----:B------:R-:W4:Y:S01]  /*63ca0*/  LDC R247, c[0x0][0x278] ;  /* 0x00009e00fff77b82 */ /* 0x000f220000000800 */
[----:B---3--:R-:W-:Y:S01]  /*63cb0*/  IMAD R4, R4, 0xc3, RZ ;  /* 0x000000c304047824 */ /* 0x008fe200078e02ff */
[----:B--2---:R-:W-:-:S06]  /*63cc0*/  IADD3 R8, P5, R251, R2, RZ ;  /* 0x00000002fb087210 */ /* 0x004fcc0007fbe0ff */
[----:B------:R-:W2:Y:S01]  /*63cd0*/  LDC R5, c[0x0][0x278] ;  /* 0x00009e00ff057b82 */ /* 0x000ea20000000800 */
[----:B0-----:R-:W-:-:S04]  /*63ce0*/  IADD3 R10, P4, R4, R2, RZ ;  /* 0x00000002040a7210 */ /* 0x001fc80007f9e0ff */
[-C--:B------:R-:W-:Y:S01]  /*63cf0*/  LEA.HI.X.SX32 R11, R4, R3.reuse, 0x1, P4 ;  /* 0x00000003040b7211 */ /* 0x080fe200020f0eff */
[----:B------:R-:W-:Y:S02]  /*63d00*/  IMAD R220, R215, 0x1ed, RZ ;  /* 0x000001edd7dc7824 */ /* 0x000fe400078e02ff */
[----:B------:R-:W0:Y:S01]  /*63d10*/  LDC R4, c[0x0][0x278] ;  /* 0x00009e00ff047b82 */ /* 0x000e220000000800 */
[----:B------:R-:W-:Y:S02]  /*63d20*/  IADD3 R12, P6, R7, R2, RZ ;  /* 0x00000002070c7210 */ /* 0x000fe40007fde0ff */
[-C--:B------:R-:W-:Y:S02]  /*63d30*/  LEA.HI.X.SX32 R9, R251, R3.reuse, 0x1, P5 ;  /* 0x00000003fb097211 */ /* 0x080fe400028f0eff */
[----:B------:R-:W-:Y:S01]  /*63d40*/  LEA.HI.X.SX32 R13, R7, R3, 0x1, P6 ;  /* 0x00000003070d7211 */ /* 0x000fe200030f0eff */
[----:B-1----:R-:W-:Y:S02]  /*63d50*/  IMAD R7, R6, 0xc6, RZ ;  /* 0x000000c606077824 */ /* 0x002fe400078e02ff */
[----:B------:R1:W-:Y:S01]  /*63d60*/  STL.64 [R1+0x700], R8 ;  /* 0x0007000801007387 */ /* 0x0003e20000100a00 */
[----:B------:R-:W3:Y:S01]  /*63d70*/  LDC R6, c[0x0][0x278] ;  /* 0x00009e00ff067b82 */ /* 0x000ee20000000800 */
[----:B------:R-:W-:-:S02]  /*63d80*/  IMAD R223, R219, 0x1ee, RZ ;  /* 0x000001eedbdf7824 */ /* 0x000fc400078e02ff */
[----:B------:R-:W-:Y:S02]  /*63d90*/  IMAD R236, R228, 0x1f5, RZ ;  /* 0x000001f5e4ec7824 */ /* 0x000fe400078e02ff */
[----:B------:R-:W-:Y:S02]  /*63da0*/  IMAD R226, R221, 0x1f0, RZ ;  /* 0x000001f0dde27824 */ /* 0x000fe400078e02ff */
[----:B------:R-:W-:Y:S01]  /*63db0*/  IMAD R229, R225, 0x1f1, RZ ;  /* 0x000001f1e1e57824 */ /* 0x000fe200078e02ff */
[----:B------:R-:W4:Y:S01]  /*63dc0*/  LDC R249, c[0x0][0x278] ;  /* 0x00009e00fff97b82 */ /* 0x000f220000000800 */
[----:B-1----:R-:W-:-:S04]  /*63dd0*/  IADD3 R8, P5, R14, R2, RZ ;  /* 0x000000020e087210 */ /* 0x002fc80007fbe0ff */
[----:B------:R-:W-:Y:S01]  /*63de0*/  LEA.HI.X.SX32 R9, R14, R3, 0x1, P5 ;  /* 0x000000030e097211 */ /* 0x000fe200028f0eff */
[----:B0-----:R-:W-:Y:S02]  /*63df0*/  IMAD R14, R4, 0xc8, RZ ;  /* 0x000000c8040e7824 */ /* 0x001fe400078e02ff */
[----:B------:R-:W0:Y:S01]  /*63e00*/  LDC R4, c[0x0][0x278] ;  /* 0x00009e00ff047b82 */ /* 0x000e220000000800 */
[----:B--2---:R-:W-:Y:S01]  /*63e10*/  IMAD R5, R5, 0xc5, RZ ;  /* 0x000000c505057824 */ /* 0x004fe200078e02ff */
[----:B------:R1:W-:Y:S01]  /*63e20*/  STL.64 [R1+0x6f8], R12 ;  /* 0x0006f80c01007387 */ /* 0x0003e20000100a00 */
[----:B---3--:R-:W-:-:S03]  /*63e30*/  IMAD R6, R6, 0xc7, RZ ;  /* 0x000000c706067824 */ /* 0x008fc600078e02ff */
[----:B------:R2:W-:Y:S01]  /*63e40*/  STL.64 [R1+0x6f0], R10 ;  /* 0x0006f00a01007387 */ /* 0x0005e20000100a00 */
[----:B-1----:R-:W-:-:S03]  /*63e50*/  IADD3 R12, P6, R5, R2, RZ ;  /* 0x00000002050c7210 */ /* 0x002fc60007fde0ff */
[----:B------:R1:W-:Y:S01]  /*63e60*/  STL.64 [R1+0x6e8], R8 ;  /* 0x0006e80801007387 */ /* 0x0003e20000100a00 */
[-C--:B--2---:R-:W-:Y:S02]  /*63e70*/  IADD3 R10, P4, R7, R2.reuse, RZ ;  /* 0x00000002070a7210 */ /* 0x084fe40007f9e0ff */
[-C--:B------:R-:W-:Y:S02]  /*63e80*/  LEA.HI.X.SX32 R13, R5, R3.reuse, 0x1, P6 ;  /* 0x00000003050d7211 */ /* 0x080fe400030f0eff */
[----:B------:R-:W2:Y:S01]  /*63e90*/  LDC R5, c[0x0][0x278] ;  /* 0x00009e00ff057b82 */ /* 0x000ea20000000800 */
[-C--:B------:R-:W-:Y:S01]  /*63ea0*/  LEA.HI.X.SX32 R11, R7, R3.reuse, 0x1, P4 ;  /* 0x00000003070b7211 */ /* 0x080fe200020f0eff */
[----:B0-----:R-:W-:Y:S01]  /*63eb0*/  IMAD R4, R4, 0xc9, RZ ;  /* 0x000000c904047824 */ /* 0x001fe200078e02ff */
[CC--:B-1----:R-:W-:Y:S01]  /*63ec0*/  IADD3 R8, P5, R6.reuse, R2.reuse, RZ ;  /* 0x0000000206087210 */ /* 0x0c2fe20007fbe0ff */
[----:B------:R-:W-:Y:S03]  /*63ed0*/  STL.64 [R1+0x6e0], R12 ;  /* 0x0006e00c01007387 */ /* 0x000fe60000100a00 */
[----:B------:R-:W-:Y:S01]  /*63ee0*/  LEA.HI.X.SX32 R9, R6, R3, 0x1, P5 ;  /* 0x0000000306097211 */ /* 0x000fe200028f0eff */
[----:B------:R0:W-:Y:S01]  /*63ef0*/  STL.64 [R1+0x6d8], R10 ;  /* 0x0006d80a01007387 */ /* 0x0001e20000100a00 */
[----:B------:R-:W1:Y:S01]  /*63f00*/  LDC R6, c[0x0][0x278] ;  /* 0x00009e00ff067b82 */ /* 0x000e620000000800 */
[----:B0-----:R-:W-:-:S04]  /*63f10*/  IADD3 R10, P4, R4, R2, RZ ;  /* 0x00000002040a7210 */ /* 0x001fc80007f9e0ff */
[----:B------:R-:W-:-:S03]  /*63f20*/  LEA.HI.X.SX32 R11, R4, R3, 0x1, P4 ;  /* 0x00000003040b7211 */ /* 0x000fc600020f0eff */
[----:B------:R-:W0:Y:S01]  /*63f30*/  LDC R4, c[0x0][0x278] ;  /* 0x00009e00ff047b82 */ /* 0x000e220000000800 */
[C---:B------:R-:W-:Y:S01]  /*63f40*/  IADD3 R12, P6, R14.reuse, R2, RZ ;  /* 0x000000020e0c7210 */ /* 0x040fe20007fde0ff */
[----:B--2---:R-:W-:Y:S01]  /*63f50*/  IMAD R7, R5, 0xca, RZ ;  /* 0x000000ca05077824 */ /* 0x004fe200078e02ff */
[----:B------:R2:W-:Y:S02]  /*63f60*/  STL.64 [R1+0x6d0], R8 ;  /* 0x0006d00801007387 */ /* 0x0005e40000100a00 */
[----:B------:R-:W-:-:S03]  /*63f70*/  LEA.HI.X.SX32 R13, R14, R3, 0x1, P6 ;  /* 0x000000030e0d7211 */ /* 0x000fc600030f0eff */
[----:B------:R-:W3:Y:S01]  /*63f80*/  LDC R5, c[0x0][0x278] ;  /* 0x00009e00ff057b82 */ /* 0x000ee20000000800 */
[----:B-1----:R-:W-:Y:S01]  /*63f90*/  IMAD R14, R6, 0xcc, RZ ;  /* 0x000000cc060e7824 */ /* 0x002fe200078e02ff */
[----:B--2---:R-:W-:-:S06]  /*63fa0*/  IADD3 R8, P5, R7, R2, RZ ;  /* 0x0000000207087210 */ /* 0x004fcc0007fbe0ff */
[----:B------:R-:W1:Y:S01]  /*63fb0*/  LDC R6, c[0x0][0x278] ;  /* 0x00009e00ff067b82 */ /* 0x000e620000000800 */
[----:B------:R-:W-:Y:S01]  /*63fc0*/  LEA.HI.X.SX32 R9, R7, R3, 0x1, P5 ;  /* 0x0000000307097211 */ /* 0x000fe200028f0eff */
[----:B0-----:R-:W-:-:S06]  /*63fd0*/  IMAD R7, R4, 0xce, RZ ;  /* 0x000000ce04077824 */ /* 0x001fcc00078e02ff */
[----:B------:R-:W0:Y:S01]  /*63fe0*/  LDC R4, c[0x0][0x278] ;  /* 0x00009e00ff047b82 */ /* 0x000e220000000800 */
[----:B------:R2:W-:Y:S01]  /*63ff0*/  STL.64 [R1+0x6c8], R12 ;  /* 0x0006c80c01007387 */ /* 0x0005e20000100a00 */
[----:B---3--:R-:W-:-:S03]  /*64000*/  IMAD R5, R5, 0xcb, RZ ;  /* 0x000000cb05057824 */ /* 0x008fc600078e02ff */
[----:B------:R3:W-:Y:S02]  /*64010*/  STL.64 [R1+0x6c0], R10 ;  /* 0x0006c00a01007387 */ /* 0x0007e40000100a00 */
[CC--:B--2---:R-:W-:Y:S01]  /*64020*/  IADD3 R12, P6, R5.reuse, R2.reuse, RZ ;  /* 0x00000002050c7210 */ /* 0x0c4fe20007fde0ff */
[----:B-1----:R-:W-:Y:S01]  /*64030*/  IMAD R6, R6, 0xcd, RZ ;  /* 0x000000cd06067824 */ /* 0x002fe200078e02ff */
[----:B------:R1:W-:Y:S01]  /*64040*/  STL.64 [R1+0x6b8], R8 ;  /* 0x0006b80801007387 */ /* 0x0003e20000100a00 */
[CC--:B---3--:R-:W-:Y:S02]  /*64050*/  IADD3 R10, P4, R14.reuse, R2.reuse, RZ ;  /* 0x000000020e0a7210 */ /* 0x0c8fe40007f9e0ff */
        /* <DEDUP_REMOVED lines=12> */
[----:B------:R-:W-:Y:S01]  /*64120*/  IADD3 R12, P6, R7, R2, RZ ;  /* 0x00000002070c7210 */ /* 0x000fe20007fde0ff */
        /* <DEDUP_REMOVED lines=13> */
[-C--:B--2---:R-:W-:Y:S01]  /*64200*/  IADD3 R12, P6, R5, R2.reuse, RZ ;  /* 0x00000002050c7210 */ /* 0x084fe20007fde0ff */
[----:B-1----:R-:W-:Y:S01]  /*64210*/  IMAD R6, R6, 0xd3, RZ ;  /* 0x000000d306067824 */ /* 0x002fe200078e02ff */
[----:B------:R1:W-:Y:S01]  /*64220*/  STL.64 [R1+0x688], R8 ;  /* 0x0006880801007387 */ /* 0x0003e20000100a00 */
[-C--:B---3--:R-:W-:Y:S02]  /*64230*/  IADD3 R10, P4, R7, R2.reuse, RZ ;  /* 0x00000002070a7210 */ /* 0x088fe40007f9e0ff */
        /* <DEDUP_REMOVED lines=223> */
[----:B--2---:R-:W-:Y:S01]  /*65030*/  IMAD.SHL.U32 R14, R5, 0x100, RZ ;  /* 0x00000100050e7824 */ /* 0x004fe200078e00ff */
        /* <DEDUP_REMOVED lines=749> */
[----:B--2---:R-:W-:-:S03]  /*67f10*/  IMAD R7, R5, 0x196, RZ ;  /* 0x0000019605077824 */ /* 0x004fc600078e02ff */
[----:B------:R-:W-:Y:S01]  /*67f20*/  LEA.HI.X.SX32 R13, R14, R3, 0x1, P6 ;  /* 0x000000030e0d7211 */ /* 0x000fe200030f0eff */
[----:B------:R2:W-:Y:S02]  /*67f30*/  STL.64 [R1+0x60], R8 ;  /* 0x0000600801007387 */ /* 0x0005e40000100a00 */
[----:B------:R-:W3:Y:S02]  /*67f40*/  LDC R5, c[0x0][0x278] ;  /* 0x00009e00ff057b82 */ /* 0x000ee40000000800 */
[----:B------:R1:W-:Y:S01]  /*67f50*/  STL.64 [R1+0x58], R12 ;  /* 0x0000580c01007387 */ /* 0x0003e20000100a00 */
[----:B--2---:R-:W-:Y:S01]  /*67f60*/  IADD3 R8, P5, R7, R2, RZ ;  /* 0x0000000207087210 */ /* 0x004fe20007fbe0ff */
[----:B-1----:R-:W-:-:S04]  /*67f70*/  IMAD R12, R6, 0x198, RZ ;  /* 0x00000198060c7824 */ /* 0x002fc800078e02ff */
[----:B------:R-:W1:Y:S01]  /*67f80*/  LDC R6, c[0x0][0x278] ;  /* 0x00009e00ff067b82 */ /* 0x000e620000000800 */
[----:B------:R-:W-:Y:S01]  /*67f90*/  LEA.HI.X.SX32 R9, R7, R3, 0x1, P5 ;  /* 0x0000000307097211 */ /* 0x000fe200028f0eff */
[----:B0-----:R-:W-:-:S06]  /*67fa0*/  IMAD R7, R4, 0x19a, RZ ;  /* 0x0000019a04077824 */ /* 0x001fcc00078e02ff */
[----:B------:R-:W0:Y:S01]  /*67fb0*/  LDC R4, c[0x0][0x278] ;  /* 0x00009e00ff047b82 */ /* 0x000e220000000800 */
[----:B---3--:R-:W-:Y:S01]  /*67fc0*/  IMAD R5, R5, 0x197, RZ ;  /* 0x0000019705057824 */ /* 0x008fe200078e02ff */
[----:B------:R2:W-:Y:S04]  /*67fd0*/  STL.64 [R1+0x50], R10 ;  /* 0x0000500a01007387 */ /* 0x0005e80000100a00 */
[C---:B------:R-:W-:Y:S01]  /*67fe0*/  IADD3 R14, P6, R5.reuse, R2, RZ ;  /* 0x00000002050e7210 */ /* 0x040fe20007fde0ff */
[----:B------:R3:W-:Y:S03]  /*67ff0*/  STL.64 [R1+0x48], R8 ;  /* 0x0000480801007387 */ /* 0x0007e60000100a00 */
[----:B------:R-:W-:-:S02]  /*68000*/  LEA.HI.X.SX32 R15, R5, R3, 0x1, P6 ;  /* 0x00000003050f7211 */ /* 0x000fc400030f0eff */
[----:B------:R-:W4:Y:S01]  /*68010*/  LDC R5, c[0x0][0x278] ;  /* 0x00009e00ff057b82 */ /* 0x000f220000000800 */
[----:B-1----:R-:W-:Y:S01]  /*68020*/  IMAD R6, R6, 0x199, RZ ;  /* 0x0000019906067824 */ /* 0x002fe200078e02ff */
[----:B--2---:R-:W-:-:S04]  /*68030*/  IADD3 R10, P4, R12, R2, RZ ;  /* 0x000000020c0a7210 */ /* 0x004fc80007f9e0ff */
[----:B---3--:R-:W-:Y:S01]  /*68040*/  IADD3 R8, P5, R6, R2, RZ ;  /* 0x0000000206087210 */ /* 0x008fe20007fbe0ff */
[----:B0-----:R-:W-:-:S03]  /*68050*/  IMAD R4, R4, 0x19b, RZ ;  /* 0x0000019b04047824 */ /* 0x001fc600078e02ff */
[-C--:B------:R-:W-:Y:S02]  /*68060*/  LEA.HI.X.SX32 R9, R6, R3.reuse, 0x1, P5 ;  /* 0x0000000306097211 */ /* 0x080fe400028f0eff */
[----:B------:R-:W-:Y:S01]  /*68070*/  LEA.HI.X.SX32 R11, R12, R3, 0x1, P4 ;  /* 0x000000030c0b7211 */ /* 0x000fe200020f0eff */
[----:B------:R-:W0:Y:S01]  /*68080*/  LDC R6, c[0x0][0x278] ;  /* 0x00009e00ff067b82 */ /* 0x000e220000000800 */
[----:B------:R-:W-:-:S04]  /*68090*/  IADD3 R12, P4, R4, R2, RZ ;  /* 0x00000002040c7210 */ /* 0x000fc80007f9e0ff */
[----:B------:R-:W-:-:S03]  /*680a0*/  LEA.HI.X.SX32 R13, R4, R3, 0x1, P4 ;  /* 0x00000003040d7211 */ /* 0x000fc600020f0eff */
[----:B------:R-:W1:Y:S01]  /*680b0*/  LDC R4, c[0x0][0x278] ;  /* 0x00009e00ff047b82 */ /* 0x000e620000000800 */
[----:B------:R-:W-:Y:S04]  /*680c0*/  STL.64 [R1+0x40], R14 ;  /* 0x0000400e01007387 */ /* 0x000fe80000100a00 */
[----:B------:R4:W-:Y:S04]  /*680d0*/  STL.64 [R1+0x38], R10 ;  /* 0x0000380a01007387 */ /* 0x0009e80000100a00 */
[----:B------:R2:W-:Y:S01]  /*680e0*/  STL.64 [R1+0x30], R8 ;  /* 0x0000300801007387 */ /* 0x0005e20000100a00 */
[----:B----4-:R-:W-:-:S02]  /*680f0*/  IMAD R10, R5, 0x19c, RZ ;  /* 0x0000019c050a7824 */ /* 0x010fc400078e02ff */
[----:B------:R-:W3:Y:S01]  /*68100*/  LDC R5, c[0x0][0x278] ;  /* 0x00009e00ff057b82 */ /* 0x000ee20000000800 */
[----:B0-----:R-:W-:Y:S02]  /*68110*/  IMAD R11, R6, 0x19e, RZ ;  /* 0x0000019e060b7824 */ /* 0x001fe400078e02ff */
[----:B--2---:R-:W-:-:S05]  /*68120*/  IADD3 R8, P5, R10, R2, RZ ;  /* 0x000000020a087210 */ /* 0x004fca0007fbe0ff */
[----:B------:R-:W0:Y:S01]  /*68130*/  LDC R6, c[0x0][0x278] ;  /* 0x00009e00ff067b82 */ /* 0x000e220000000800 */
[----:B------:R-:W-:Y:S01]  /*68140*/  LEA.HI.X.SX32 R9, R10, R3, 0x1, P5 ;  /* 0x000000030a097211 */ /* 0x000fe200028f0eff */
[----:B-1----:R-:W-:-:S06]  /*68150*/  IMAD R10, R4, 0x1a0, RZ ;  /* 0x000001a0040a7824 */ /* 0x002fcc00078e02ff */
[----:B------:R-:W1:Y:S01]  /*68160*/  LDC R4, c[0x0][0x278] ;  /* 0x00009e00ff047b82 */ /* 0x000e620000000800 */
[----:B------:R-:W-:-:S04]  /*68170*/  IADD3 R14, P6, R7, R2, RZ ;  /* 0x00000002070e7210 */ /* 0x000fc80007fde0ff */
[----:B------:R-:W-:Y:S01]  /*68180*/  LEA.HI.X.SX32 R15, R7, R3, 0x1, P6 ;  /* 0x00000003070f7211 */ /* 0x000fe200030f0eff */
[----:B---3--:R-:W-:-:S04]  /*68190*/  IMAD R5, R5, 0x19d, RZ ;  /* 0x0000019d05057824 */ /* 0x008fc800078e02ff */
[----:B------:R2:W-:Y:S01]  /*681a0*/  STL.64 [R1+0x28], R14 ;  /* 0x0000280e01007387 */ /* 0x0005e20000100a00 */
[----:B------:R-:W-:-:S03]  /*681b0*/  IADD3 R16, P6, R5, R2, RZ ;  /* 0x0000000205107210 */ /* 0x000fc60007fde0ff */
[----:B------:R0:W-:Y:S01]  /*681c0*/  STL.64 [R1+0x20], R12 ;  /* 0x0000200c01007387 */ /* 0x0001e20000100a00 */
[----:B------:R-:W-:-:S03]  /*681d0*/  LEA.HI.X.SX32 R17, R5, R3, 0x1, P6 ;  /* 0x0000000305117211 */ /* 0x000fc600030f0eff */
[----:B------:R3:W-:Y:S01]  /*681e0*/  STL.64 [R1+0x18], R8 ;  /* 0x0000180801007387 */ /* 0x0007e20000100a00 */
[----:B--2---:R-:W2:Y:S01]  /*681f0*/  LDC R14, c[0x0][0x278] ;  /* 0x00009e00ff0e7b82 */ /* 0x004ea20000000800 */
[----:B0-----:R-:W-:Y:S01]  /*68200*/  IMAD R13, R6, 0x19f, RZ ;  /* 0x0000019f060d7824 */ /* 0x001fe200078e02ff */
[----:B------:R-:W-:Y:S01]  /*68210*/  IADD3 R6, P4, R11, R2, RZ ;  /* 0x000000020b067210 */ /* 0x000fe20007f9e0ff */
[----:B-1----:R-:W-:-:S03]  /*68220*/  IMAD R12, R4, 0x1a1, RZ ;  /* 0x000001a1040c7824 */ /* 0x002fc600078e02ff */
[-C--:B------:R-:W-:Y:S02]  /*68230*/  LEA.HI.X.SX32 R7, R11, R3.reuse, 0x1, P4 ;  /* 0x000000030b077211 */ /* 0x080fe400020f0eff */
[CC--:B---3--:R-:W-:Y:S01]  /*68240*/  IADD3 R8, P5, R13.reuse, R2.reuse, RZ ;  /* 0x000000020d087210 */ /* 0x0c8fe20007fbe0ff */
[----:B------:R-:W-:Y:S01]  /*68250*/  STL.64 [R1+0x10], R16 ;  /* 0x0000101001007387 */ /* 0x000fe20000100a00 */
[----:B------:R-:W0:Y:S02]  /*68260*/  LDC R11, c[0x0][0x278] ;  /* 0x00009e00ff0b7b82 */ /* 0x000e240000000800 */
[----:B------:R-:W-:Y:S01]  /*68270*/  LEA.HI.X.SX32 R9, R13, R3, 0x1, P5 ;  /* 0x000000030d097211 */ /* 0x000fe200028f0eff */
[----:B------:R1:W-:Y:S05]  /*68280*/  STL.64 [R1+0x8], R6 ;  /* 0x0000080601007387 */ /* 0x0003ea0000100a00 */
[----:B------:R-:W3:Y:S01]  /*68290*/  LDC R13, c[0x0][0x278] ;  /* 0x00009e00ff0d7b82 */ /* 0x000ee20000000800 */
[----:B-1----:R-:W-:-:S07]  /*682a0*/  IADD3 R6, P4, R12, R2, RZ ;  /* 0x000000020c067210 */ /* 0x002fce0007f9e0ff */
[----:B------:R-:W1:Y:S01]  /*682b0*/  LDC R16, c[0x0][0x278] ;  /* 0x00009e00ff107b82 */ /* 0x000e620000000800 */
[----:B------:R-:W-:-:S07]  /*682c0*/  LEA.HI.X.SX32 R7, R12, R3, 0x1, P4 ;  /* 0x000000030c077211 */ /* 0x000fce00020f0eff */
[----:B------:R-:W4:Y:S01]  /*682d0*/  LDC R12, c[0x0][0x278] ;  /* 0x00009e00ff0c7b82 */ /* 0x000f220000000800 */
[----:B--2---:R-:W-:Y:S01]  /*682e0*/  IMAD R14, R14, 0x1a2, RZ ;  /* 0x000001a20e0e7824 */ /* 0x004fe200078e02ff */
[----:B------:R2:W-:Y:S01]  /*682f0*/  STL.64 [R1], R8 ;  /* 0x0000000801007387 */ /* 0x0005e20000100a00 */
[----:B---3--:R-:W-:-:S03]  /*68300*/  IMAD R18, R13, 0x1a4, RZ ;  /* 0x000001a40d127824 */ /* 0x008fc600078e02ff */
[----:B--2---:R-:W-:Y:S01]  /*68310*/  IADD3 R8, P5, R14, R2, RZ ;  /* 0x000000020e087210 */ /* 0x004fe20007fbe0ff */
[----:B-1----:R-:W-:-:S03]  /*68320*/  IMAD R24, R16, 0x1a7, RZ ;  /* 0x000001a710187824 */ /* 0x002fc600078e02ff */
[----:B------:R-:W-:Y:S01]  /*68330*/  LEA.HI.X.SX32 R9, R14, R3, 0x1, P5 ;  /* 0x000000030e097211 */ /* 0x000fe200028f0eff */
[----:B----4-:R-:W-:Y:S01]  /*68340*/  IMAD R20, R12, 0x1a5, RZ ;  /* 0x000001a50c147824 */ /* 0x010fe200078e02ff */
[----:B------:R-:W-:-:S04]  /*68350*/  IADD3 R12, P4, R18, R2, RZ ;  /* 0x00000002120c7210 */ /* 0x000fc80007f9e0ff */
[-C--:B------:R-:W-:Y:S02]  /*68360*/  IADD3 R14, P5, R20, R2.reuse, RZ ;  /* 0x00000002140e7210 */ /* 0x080fe40007fbe0ff */
[-C--:B------:R-:W-:Y:S02]  /*68370*/  LEA.HI.X.SX32 R13, R18, R3.reuse, 0x1, P4 ;  /* 0x00000003120d7211 */ /* 0x080fe400020f0eff */
[-C--:B------:R-:W-:Y:S02]  /*68380*/  IADD3 R18, P4, R24, R2.reuse, RZ ;  /* 0x0000000218127210 */ /* 0x080fe40007f9e0ff */
[-C--:B------:R-:W-:Y:S02]  /*68390*/  LEA.HI.X.SX32 R15, R20, R3.reuse, 0x1, P5 ;  /* 0x00000003140f7211 */ /* 0x080fe400028f0eff */
[----:B------:R-:W1:Y:S01]  /*683a0*/  LDC R20, c[0x0][0x278] ;  /* 0x00009e00ff147b82 */ /* 0x000e620000000800 */
[----:B------:R-:W-:Y:S02]  /*683b0*/  LEA.HI.X.SX32 R19, R24, R3, 0x1, P4 ;  /* 0x0000000318137211 */ /* 0x000fe400020f0eff */
[----:B------:R-:W-:-:S04]  /*683c0*/  IADD3 R24, P4, R30, R2, RZ ;  /* 0x000000021e187210 */ /* 0x000fc80007f9e0ff */
[----:B------:R-:W-:Y:S02]  /*683d0*/  LEA.HI.X.SX32 R25, R30, R3, 0x1, P4 ;  /* 0x000000031e197211 */ /* 0x000fe400020f0eff */
[----:B------:R-:W-:-:S04]  /*683e0*/  IADD3 R30, P4, R36, R2, RZ ;  /* 0x00000002241e7210 */ /* 0x000fc80007f9e0ff */
[----:B------:R-:W-:Y:S02]  /*683f0*/  LEA.HI.X.SX32 R31, R36, R3, 0x1, P4 ;  /* 0x00000003241f7211 */ /* 0x000fe400020f0eff */
[----:B------:R-:W-:-:S04]  /*68400*/  IADD3 R36, P4, R42, R2, RZ ;  /* 0x000000022a247210 */ /* 0x000fc80007f9e0ff */
[----:B------:R-:W-:Y:S02]  /*68410*/  LEA.HI.X.SX32 R37, R42, R3, 0x1, P4 ;  /* 0x000000032a257211 */ /* 0x000fe400020f0eff */
[----:B------:R-:W2:Y:S01]  /*68420*/  LDC R42, c[0x0][0x278] ;  /* 0x00009e00ff2a7b82 */ /* 0x000ea20000000800 */
[----:B-1----:R-:W-:Y:S01]  /*68430*/  IMAD R28, R20, 0x1a9, RZ ;  /* 0x000001a9141c7824 */ /* 0x002fe200078e02ff */
[----:B------:R-:W-:-:S04]  /*68440*/  IADD3 R20, P5, R26, R2, RZ ;  /* 0x000000021a147210 */ /* 0x000fc80007fbe0ff */
[----:B------:R-:W-:Y:S02]  /*68450*/  LEA.HI.X.SX32 R21, R26, R3, 0x1, P5 ;  /* 0x000000031a157211 */ /* 0x000fe400028f0eff */
[----:B------:R-:W-:-:S04]  /*68460*/  IADD3 R26, P5, R32, R2, RZ ;  /* 0x00000002201a7210 */ /* 0x000fc80007fbe0ff */
[-C--:B------:R-:W-:Y:S02]  /*68470*/  LEA.HI.X.SX32 R27, R32, R3.reuse, 0x1, P5 ;  /* 0x00000003201b7211 */ /* 0x080fe400028f0eff */
[-C--:B------:R-:W-:Y:S01]  /*68480*/  IADD3 R32, P5, R38, R2.reuse, RZ ;  /* 0x0000000226207210 */ /* 0x080fe20007fbe0ff */
[----:B0-----:R-:W-:Y:S01]  /*68490*/  IMAD R17, R11, 0x1a3, RZ ;  /* 0x000001a30b117824 */ /* 0x001fe200078e02ff */
[-C--:B------:R-:W-:Y:S02]  /*684a0*/  IADD3 R4, P6, R10, R2.reuse, RZ ;  /* 0x000000020a047210 */ /* 0x080fe40007fde0ff */
[-C--:B------:R-:W-:Y:S02]  /*684b0*/  LEA.HI.X.SX32 R33, R38, R3.reuse, 0x1, P5 ;  /* 0x0000000326217211 */ /* 0x080fe400028f0eff */
[----:B------:R-:W-:Y:S01]  /*684c0*/  IADD3 R38, P5, R44, R2, RZ ;  /* 0x000000022c267210 */ /* 0x000fe20007fbe0ff */
[----:B--2---:R-:W-:Y:S01]  /*684d0*/  IMAD R50, R42, 0x1b4, RZ ;  /* 0x000001b42a327824 */ /* 0x004fe200078e02ff */
[----:B------:R-:W-:-:S02]  /*684e0*/  LEA.HI.X.SX32 R5, R10, R3, 0x1, P6 ;  /* 0x000000030a057211 */ /* 0x000fc400030f0eff */
[CC--:B------:R-:W-:Y:S02]  /*684f0*/  IADD3 R10, P6, R17.reuse, R2.reuse, RZ ;  /* 0x00000002110a7210 */ /* 0x0c0fe40007fde0ff */
[-C--:B------:R-:W-:Y:S02]  /*68500*/  LEA.HI.X.SX32 R39, R44, R3.reuse, 0x1, P5 ;  /* 0x000000032c277211 */ /* 0x080fe400028f0eff */
[-C--:B------:R-:W-:Y:S02]  /*68510*/  IADD3 R44, P5, R50, R2.reuse, RZ ;  /* 0x00000002322c7210 */ /* 0x080fe40007fbe0ff */
[-C--:B------:R-:W-:Y:S02]  /*68520*/  LEA.HI.X.SX32 R11, R17, R3.reuse, 0x1, P6 ;  /* 0x00000003110b7211 */ /* 0x080fe400030f0eff */
[----:B------:R-:W-:Y:S02]  /*68530*/  IADD3 R16, P6, R22, R2, RZ ;  /* 0x0000000216107210 */ /* 0x000fe40007fde0ff */
[----:B------:R-:W-:-:S02]  /*68540*/  LEA.HI.X.SX32 R45, R50, R3, 0x1, P5 ;  /* 0x00000003322d7211 */ /* 0x000fc400028f0eff */
[----:B------:R-:W0:Y:S01]  /*68550*/  LDC R50, c[0x0][0x278] ;  /* 0x00009e00ff327b82 */ /* 0x000e220000000800 */
[----:B------:R-:W-:Y:S02]  /*68560*/  LEA.HI.X.SX32 R17, R22, R3, 0x1, P6 ;  /* 0x0000000316117211 */ /* 0x000fe400030f0eff */
[----:B------:R-:W-:-:S04]  /*68570*/  IADD3 R22, P6, R28, R2, RZ ;  /* 0x000000021c167210 */ /* 0x000fc80007fde0ff */
[----:B------:R-:W-:Y:S02]  /*68580*/  LEA.HI.X.SX32 R23, R28, R3, 0x1, P6 ;  /* 0x000000031c177211 */ /* 0x000fe400030f0eff */
[----:B------:R-:W-:-:S04]  /*68590*/  IADD3 R28, P6, R34, R2, RZ ;  /* 0x00000002221c7210 */ /* 0x000fc80007fde0ff */
[----:B------:R-:W-:Y:S02]  /*685a0*/  LEA.HI.X.SX32 R29, R34, R3, 0x1, P6 ;  /* 0x00000003221d7211 */ /* 0x000fe400030f0eff */
[----:B------:R-:W-:-:S04]  /*685b0*/  IADD3 R34, P6, R40, R2, RZ ;  /* 0x0000000228227210 */ /* 0x000fc80007fde0ff */
[-C--:B------:R-:W-:Y:S02]  /*685c0*/  LEA.HI.X.SX32 R35, R40, R3.reuse, 0x1, P6 ;  /* 0x0000000328237211 */ /* 0x080fe400030f0eff */
[-C--:B------:R-:W-:Y:S02]  /*685d0*/  IADD3 R40, P6, R46, R2.reuse, RZ ;  /* 0x000000022e287210 */ /* 0x080fe40007fde0ff */
[-C--:B------:R-:W-:Y:S01]  /*685e0*/  IADD3 R42, P4, R48, R2.reuse, RZ ;  /* 0x00000002302a7210 */ /* 0x080fe20007f9e0ff */
[----:B0-----:R-:W-:Y:S01]  /*685f0*/  IMAD R58, R50, 0x1b8, RZ ;  /* 0x000001b8323a7824 */ /* 0x001fe200078e02ff */
[-C--:B------:R-:W-:Y:S02]  /*68600*/  LEA.HI.X.SX32 R41, R46, R3.reuse, 0x1, P6 ;  /* 0x000000032e297211 */ /* 0x080fe400030f0eff */
[----:B------:R-:W-:Y:S02]  /*68610*/  IADD3 R46, P6, R52, R2, RZ ;  /* 0x00000002342e7210 */ /* 0x000fe40007fde0ff */
[----:B------:R-:W-:-:S02]  /*68620*/  LEA.HI.X.SX32 R43, R48, R3, 0x1, P4 ;  /* 0x00000003302b7211 */ /* 0x000fc400020f0eff */
[-C--:B------:R-:W-:Y:S02]  /*68630*/  IADD3 R48, P4, R54, R2.reuse, RZ ;  /* 0x0000000236307210 */ /* 0x080fe40007f9e0ff */
[-C--:B------:R-:W-:Y:S02]  /*68640*/  LEA.HI.X.SX32 R47, R52, R3.reuse, 0x1, P6 ;  /* 0x00000003342f7211 */ /* 0x080fe400030f0eff */
[----:B------:R-:W-:Y:S02]  /*68650*/  IADD3 R52, P6, R58, R2, RZ ;  /* 0x000000023a347210 */ /* 0x000fe40007fde0ff */
[-C--:B------:R-:W-:Y:S02]  /*68660*/  LEA.HI.X.SX32 R49, R54, R3.reuse, 0x1, P4 ;  /* 0x0000000336317211 */ /* 0x080fe400020f0eff */
[----:B------:R-:W0:Y:S01]  /*68670*/  LDC R54, c[0x0][0x278] ;  /* 0x00009e00ff367b82 */ /* 0x000e220000000800 */
[----:B------:R-:W-:-:S07]  /*68680*/  LEA.HI.X.SX32 R53, R58, R3, 0x1, P6 ;  /* 0x000000033a357211 */ /* 0x000fce00030f0eff */
[----:B------:R-:W1:Y:S01]  /*68690*/  LDC R58, c[0x0][0x278] ;  /* 0x00009e00ff3a7b82 */ /* 0x000e620000000800 */
[----:B------:R-:W-:Y:S01]  /*686a0*/  STL [R1+0x22c8], R4 ;  /* 0x0022c80401007387 */ /* 0x000fe20000100800 */
[----:B------:R-:W-:-:S03]  /*686b0*/  IADD3 R50, P5, R56, R2, RZ ;  /* 0x0000000238327210 */ /* 0x000fc60007fbe0ff */
[----:B------:R-:W-:Y:S04]  /*686c0*/  STL [R1+0x22bc], R5 ;  /* 0x0022bc0501007387 */ /* 0x000fe80000100800 */
[----:B------:R2:W-:Y:S01]  /*686d0*/  STL [R1+0x22d8], R6 ;  /* 0x0022d80601007387 */ /* 0x0005e20000100800 */
[----:B0-----:R-:W-:Y:S01]  /*686e0*/  IMAD R62, R54, 0x1ba, RZ ;  /* 0x000001ba363e7824 */ /* 0x001fe200078e02ff */
[----:B------:R-:W-:Y:S01]  /*686f0*/  IADD3 R54, P4, R60, R2, RZ ;  /* 0x000000023c367210 */ /* 0x000fe20007f9e0ff */
[----:B-1----:R-:W-:-:S03]  /*68700*/  IMAD R66, R58, 0x1bc, RZ ;  /* 0x000001bc3a427824 */ /* 0x002fc600078e02ff */
[----:B------:R-:W-:Y:S01]  /*68710*/  LEA.HI.X.SX32 R55, R60, R3, 0x1, P4 ;  /* 0x000000033c377211 */ /* 0x000fe200020f0eff */
[----:B------:R-:W-:Y:S01]  /*68720*/  STL [R1+0x22b8], R7 ;  /* 0x0022b80701007387 */ /* 0x000fe20000100800 */
[----:B------:R-:W-:-:S03]  /*68730*/  IADD3 R60, P4, R66, R2, RZ ;  /* 0x00000002423c7210 */ /* 0x000fc60007f9e0ff */
[----:B------:R-:W-:Y:S01]  /*68740*/  STL.64 [R1+0x22c0], R8 ;  /* 0x0022c00801007387 */ /* 0x000fe20000100a00 */
[----:B------:R-:W-:-:S03]  /*68750*/  LEA.HI.X.SX32 R61, R66, R3, 0x1, P4 ;  /* 0x00000003423d7211 */ /* 0x000fc600020f0eff */
[----:B------:R-:W-:Y:S01]  /*68760*/  STL.64 [R1+0x22d0], R10 ;  /* 0x0022d00a01007387 */ /* 0x000fe20000100a00 */
[----:B------:R-:W-:-:S03]  /*68770*/  IADD3 R66, P4, R73, R2, RZ ;  /* 0x0000000249427210 */ /* 0x000fc60007f9e0ff */
[----:B------:R-:W-:Y:S01]  /*68780*/  STL.64 [R1+0x22e0], R12 ;  /* 0x0022e00c01007387 */ /* 0x000fe20000100a00 */
[----:B------:R-:W-:-:S03]  /*68790*/  LEA.HI.X.SX32 R51, R56, R3, 0x1, P5 ;  /* 0x0000000338337211 */ /* 0x000fc600028f0eff */
[----:B------:R-:W-:Y:S01]  /*687a0*/  STL [R1+0x22f8], R14 ;  /* 0x0022f80e01007387 */ /* 0x000fe20000100800 */
[----:B------:R-:W-:-:S03]  /*687b0*/  IADD3 R56, P5, R62, R2, RZ ;  /* 0x000000023e387210 */ /* 0x000fc60007fbe0ff */
[----:B------:R-:W-:Y:S01]  /*687c0*/  STL [R1+0x22e8], R15 ;  /* 0x0022e80f01007387 */ /* 0x000fe20000100800 */
[----:B------:R-:W-:-:S03]  /*687d0*/  LEA.HI.X.SX32 R67, R73, R3, 0x1, P4 ;  /* 0x0000000349437211 */ /* 0x000fc600020f0eff */
[----:B------:R-:W-:Y:S01]  /*687e0*/  STL.64 [R1+0x22f0], R16 ;  /* 0x0022f01001007387 */ /* 0x000fe20000100a00 */
[-C--:B------:R-:W-:Y:S02]  /*687f0*/  IADD3 R58, P6, R64, R2.reuse, RZ ;  /* 0x00000002403a7210 */ /* 0x080fe40007fde0ff */
[----:B------:R-:W-:Y:S01]  /*68800*/  IADD3 R72, P4, R78, R2, RZ ;  /* 0x000000024e487210 */ /* 0x000fe20007f9e0ff */
[----:B------:R-:W-:Y:S01]  /*68810*/  STL [R1+0x2308], R18 ;  /* 0x0023081201007387 */ /* 0x000fe20000100800 */
[----:B------:R-:W-:-:S03]  /*68820*/  LEA.HI.X.SX32 R57, R62, R3, 0x1, P5 ;  /* 0x000000033e397211 */ /* 0x000fc600028f0eff */
[----:B------:R-:W-:Y:S01]  /*68830*/  STL [R1+0x22b4], R19 ;  /* 0x0022b41301007387 */ /* 0x000fe20000100800 */
[----:B------:R-:W-:-:S03]  /*68840*/  IADD3 R62, P5, R69, R2, RZ ;  /* 0x00000002453e7210 */ /* 0x000fc60007fbe0ff */
[----:B------:R-:W-:Y:S01]  /*68850*/  STL [R1+0x2318], R20 ;  /* 0x0023181401007387 */ /* 0x000fe20000100800 */
[----:B------:R-:W-:-:S03]  /*68860*/  LEA.HI.X.SX32 R59, R64, R3, 0x1, P6 ;  /* 0x00000003403b7211 */ /* 0x000fc600030f0eff */
[----:B------:R-:W-:Y:S01]  /*68870*/  STL [R1+0x22b0], R21 ;  /* 0x0022b01501007387 */ /* 0x000fe20000100800 */
[----:B------:R-:W-:-:S03]  /*68880*/  LEA.HI.X.SX32 R73, R78, R3, 0x1, P4 ;  /* 0x000000034e497211 */ /* 0x000fc600020f0eff */
[----:B------:R-:W-:Y:S01]  /*68890*/  STL [R1+0x2328], R22 ;  /* 0x0023281601007387 */ /* 0x000fe20000100800 */
        /* <DEDUP_REMOVED lines=35> */
[----:B------:R-:W-:Y:S01]  /*68ad0*/  STL.64 [R1+0x2300], R38 ;  /* 0x0023002601007387 */ /* 0x000fe20000100a00 */
        /* <DEDUP_REMOVED lines=14> */
[----:B------:R-:W-:Y:S01]  /*68bc0*/  STL.64 [R1+0x2310], R46 ;  /* 0x0023102e01007387 */ /* 0x000fe20000100a00 */
        /* <DEDUP_REMOVED lines=12> */
[----:B------:R-:W-:Y:S01]  /*68c90*/  STL.64 [R1+0x2330], R54 ;  /* 0x0023303601007387 */ /* 0x000fe20000100a00 */
        /* <DEDUP_REMOVED lines=17> */
[----:B------:R-:W-:Y:S01]  /*68db0*/  STL.64 [R1+0x2350], R64 ;  /* 0x0023504001007387 */ /* 0x000fe20000100a00 */
[----:B------:R-:W-:-:S03]  /*68dc0*/  IADD3 R166, P5, R173, R2, RZ ;  /* 0x00000002ada67210 */ /* 0x000fc60007fbe0ff */
[----:B------:R-:W-:Y:S01]  /*68dd0*/  STL.64 [R1+0x2360], R66 ;  /* 0x0023604201007387 */ /* 0x000fe20000100a00 */
[----:B------:R-:W-:-:S03]  /*68de0*/  LEA.HI.X.SX32 R163, R168, R3, 0x1, P6 ;  /* 0x00000003a8a37211 */ /* 0x000fc600030f0eff */
[----:B------:R-:W-:Y:S01]  /*68df0*/  STL.64 [R1+0x2370], R68 ;  /* 0x0023704401007387 */ /* 0x000fe20000100a00 */
[----:B------:R-:W-:-:S03]  /*68e00*/  LEA.HI.X.SX32 R177, R183, R3, 0x1, P4 ;  /* 0x00000003b7b17211 */ /* 0x000fc600020f0eff */
[----:B------:R-:W-:Y:S01]  /*68e10*/  STL.64 [R1+0x2380], R70 ;  /* 0x0023804601007387 */ /* 0x000fe20000100a00 */
        /* <DEDUP_REMOVED lines=26> */
[----:B------:R-:W-:Y:S01]  /*68fc0*/  STL.64 [R1+0x2420], R92 ;  /* 0x0024205c01007387 */ /* 0x000fe20000100a00 */
        /* <DEDUP_REMOVED lines=12> */
[----:B------:R-:W-:Y:S01]  /*69090*/  STL [R1+0x2468], R158 ;  /* 0x0024689e01007387 */ /* 0x000fe20000100800 */
[----:B------:R-:W-:-:S03]  /*690a0*/  LEA.HI.X.SX32 R187, R192, R3, 0x1, P6 ;  /* 0x00000003c0bb7211 */ /* 0x000fc600030f0eff */
[----:B------:R-:W-:Y:S01]  /*690b0*/  STL [R1+0x2458], R159 ;  /* 0x0024589f01007387 */ /* 0x000fe20000100800 */
[----:B------:R-:W-:-:S03]  /*690c0*/  LEA.HI.X.SX32 R201, R207, R3, 0x1, P4 ;  /* 0x00000003cfc97211 */ /* 0x000fc600020f0eff */
[----:B------:R-:W-:Y:S01]  /*690d0*/  STL.64 [R1+0x2460], R160 ;  /* 0x002460a001007387 */ /* 0x000fe20000100a00 */
        /* <DEDUP_REMOVED lines=42> */
[-C--:B------:R-:W-:Y:S01]  /*69380*/  LEA.HI.X.SX32 R225, R230, R3.reuse, 0x1, P4 ;  /* 0x00000003e6e17211 */ /* 0x080fe200020f0eff */
[----:B------:R-:W-:Y:S02]  /*69390*/  IMAD R242, R234, 0x1f8, RZ ;  /* 0x000001f8eaf27824 */ /* 0x000fe400078e02ff */
[----:B------:R-:W-:Y:S01]  /*693a0*/  STL [R1+0x2518], R192 ;  /* 0x002518c001007387 */ /* 0x000fe20000100800 */
[-C--:B------:R-:W-:Y:S02]  /*693b0*/  IADD3 R216, P6, R223, R2.reuse, RZ ;  /* 0x00000002dfd87210 */ /* 0x080fe40007fde0ff */
[----:B------:R-:W-:Y:S01]  /*693c0*/  IADD3 R230, P4, R236, R2, RZ ;  /* 0x00000002ece67210 */ /* 0x000fe20007f9e0ff */
[----:B------:R-:W-:Y:S01]  /*693d0*/  STL [R1+0x2508], R193 ;  /* 0x002508c101007387 */ /* 0x000fe20000100800 */
[----:B------:R-:W-:-:S03]  /*693e0*/  LEA.HI.X.SX32 R215, R220, R3, 0x1, P5 ;  /* 0x00000003dcd77211 */ /* 0x000fc600028f0eff */
[----:B------:R-:W-:Y:S01]  /*693f0*/  STL.64 [R1+0x2510], R194 ;  /* 0x002510c201007387 */ /* 0x000fe20000100a00 */
[----:B------:R-:W-:Y:S01]  /*69400*/  IADD3 R220, P5, R226, R2, RZ ;  /* 0x00000002e2dc7210 */ /* 0x000fe20007fbe0ff */
[----:B------:R-:W-:Y:S02]  /*69410*/  IMAD R232, R227, 0x1f3, RZ ;  /* 0x000001f3e3e87824 */ /* 0x000fe400078e02ff */
[----:B------:R-:W-:Y:S01]  /*69420*/  STL.64 [R1+0x2520], R196 ;  /* 0x002520c401007387 */ /* 0x000fe20000100a00 */
[----:B------:R-:W-:Y:S01]  /*69430*/  IMAD R235, R231, 0x1f4, RZ ;  /* 0x000001f4e7eb7824 */ /* 0x000fe200078e02ff */
[-C--:B------:R-:W-:Y:S02]  /*69440*/  LEA.HI.X.SX32 R217, R223, R3.reuse, 0x1, P6 ;  /* 0x00000003dfd97211 */ /* 0x080fe400030f0eff */
[----:B------:R-:W-:Y:S01]  /*69450*/  STL [R1+0x2538], R198 ;  /* 0x002538c601007387 */ /* 0x000fe20000100800 */
[----:B------:R-:W-:Y:S01]  /*69460*/  LEA.HI.X.SX32 R231, R236, R3, 0x1, P4 ;  /* 0x00000003ece77211 */ /* 0x000fe200020f0eff */
[----:B------:R-:W-:-:S02]  /*69470*/  IMAD R248, R240, 0x1fb, RZ ;  /* 0x000001fbf0f87824 */ /* 0x000fc400078e02ff */
[----:B------:R-:W-:Y:S01]  /*69480*/  STL [R1+0x2528], R199 ;  /* 0x002528c701007387 */ /* 0x000fe20000100800 */
[-C--:B------:R-:W-:Y:S02]  /*69490*/  IADD3 R222, P6, R229, R2.reuse, RZ ;  /* 0x00000002e5de7210 */ /* 0x080fe40007fde0ff */
[----:B------:R-:W-:Y:S01]  /*694a0*/  IADD3 R236, P4, R242, R2, RZ ;  /* 0x00000002f2ec7210 */ /* 0x000fe20007f9e0ff */
[----:B------:R-:W-:Y:S01]  /*694b0*/  STL.64 [R1+0x2530], R200 ;  /* 0x002530c801007387 */ /* 0x000fe20000100a00 */
[----:B------:R-:W-:-:S03]  /*694c0*/  LEA.HI.X.SX32 R221, R226, R3, 0x1, P5 ;  /* 0x00000003e2dd7211 */ /* 0x000fc600028f0eff */
[----:B------:R-:W-:Y:S01]  /*694d0*/  STL.64 [R1+0x2540], R202 ;  /* 0x002540ca01007387 */ /* 0x000fe20000100a00 */
[----:B------:R-:W-:Y:S01]  /*694e0*/  IADD3 R226, P5, R232, R2, RZ ;  /* 0x00000002e8e27210 */ /* 0x000fe20007fbe0ff */
[----:B------:R-:W-:Y:S02]  /*694f0*/  IMAD R238, R233, 0x1f6, RZ ;  /* 0x000001f6e9ee7824 */ /* 0x000fe400078e02ff */
[----:B------:R-:W-:Y:S01]  /*69500*/  STL.64 [R1+0x2548], R204 ;  /* 0x002548cc01007387 */ /* 0x000fe20000100a00 */
[----:B------:R-:W-:Y:S01]  /*69510*/  IMAD R241, R237, 0x1f7, RZ ;  /* 0x000001f7edf17824 */ /* 0x000fe200078e02ff */
[-C--:B------:R-:W-:Y:S02]  /*69520*/  LEA.HI.X.SX32 R223, R229, R3.reuse, 0x1, P6 ;  /* 0x00000003e5df7211 */ /* 0x080fe400030f0eff */
        /* <DEDUP_REMOVED lines=8> */
[-C--:B------:R-:W-:Y:S01]  /*695b0*/  IADD3 R232, P5, R238, R2.reuse, RZ ;  /* 0x00000002eee87210 */ /* 0x080fe20007fbe0ff */
[----:B------:R-:W-:Y:S02]  /*695c0*/  IMAD R245, R239, 0x1f9, RZ ;  /* 0x000001f9eff57824 */ /* 0x000fe400078e02ff */
[----:B------:R0:W-:Y:S01]  /*695d0*/  STL.64 [R1+0x2570], R212 ;  /* 0x002570d401007387 */ /* 0x0001e20000100a00 */
[----:B------:R-:W-:Y:S01]  /*695e0*/  IMAD R246, R243, 0x1fa, RZ ;  /* 0x000001faf3f67824 */ /* 0x000fe200078e02ff */
[-C--:B------:R-:W-:Y:S02]  /*695f0*/  LEA.HI.X.SX32 R229, R235, R3.reuse, 0x1, P6 ;  /* 0x00000003ebe57211 */ /* 0x080fe400030f0eff */
[----:B------:R-:W-:Y:S01]  /*69600*/  STL [R1+0x2588], R214 ;  /* 0x002588d601007387 */ /* 0x000fe20000100800 */
[-C--:B------:R-:W-:Y:S02]  /*69610*/  LEA.HI.X.SX32 R243, R248, R3.reuse, 0x1, P4 ;  /* 0x00000003f8f37211 */ /* 0x080fe400020f0eff */
[----:B------:R-:W-:Y:S01]  /*69620*/  IADD3 R234, P6, R241, R2, RZ ;  /* 0x00000002f1ea7210 */ /* 0x000fe20007fde0ff */
[----:B------:R-:W-:Y:S01]  /*69630*/  STL [R1+0x2578], R215 ;  /* 0x002578d701007387 */ /* 0x000fe20000100800 */
[----:B------:R-:W1:Y:S03]  /*69640*/  LDC R248, c[0x0][0x278] ;  /* 0x00009e00fff87b82 */ /* 0x000e660000000800 */
[----:B------:R-:W-:Y:S01]  /*69650*/  STL.64 [R1+0x2580], R216 ;  /* 0x002580d801007387 */ /* 0x000fe20000100a00 */
[----:B------:R-:W-:-:S03]  /*69660*/  LEA.HI.X.SX32 R233, R238, R3, 0x1, P5 ;  /* 0x00000003eee97211 */ /* 0x000fc600028f0eff */
[----:B------:R-:W-:Y:S01]  /*69670*/  STL.64 [R1+0x2590], R218 ;  /* 0x002590da01007387 */ /* 0x000fe20000100a00 */
[----:B------:R-:W-:Y:S01]  /*69680*/  IADD3 R238, P5, R245, R2, RZ ;  /* 0x00000002f5ee7210 */ /* 0x000fe20007fbe0ff */
[----:B------:R-:W-:Y:S02]  /*69690*/  IMAD R250, R247, 0x1fc, RZ ;  /* 0x000001fcf7fa7824 */ /* 0x000fe400078e02ff */
[----:B------:R-:W-:Y:S01]  /*696a0*/  STL [R1+0x25a8], R220 ;  /* 0x0025a8dc01007387 */ /* 0x000fe20000100800 */
[----:B------:R-:W-:-:S03]  /*696b0*/  LEA.HI.X.SX32 R235, R241, R3, 0x1, P6 ;  /* 0x00000003f1eb7211 */ /* 0x000fc600030f0eff */
[----:B------:R-:W-:Y:S01]  /*696c0*/  STL [R1+0x2598], R221 ;  /* 0x002598dd01007387 */ /* 0x000fe20000100800 */
[----:B------:R-:W-:-:S03]  /*696d0*/  IADD3 R240, P6, R246, R2, RZ ;  /* 0x00000002f6f07210 */ /* 0x000fc60007fde0ff */
[----:B------:R-:W-:Y:S01]  /*696e0*/  STL.64 [R1+0x25a0], R222 ;  /* 0x0025a0de01007387 */ /* 0x000fe20000100a00 */
[----:B------:R-:W-:-:S03]  /*696f0*/  LEA.HI.X.SX32 R239, R245, R3, 0x1, P5 ;  /* 0x00000003f5ef7211 */ /* 0x000fc600028f0eff */
[----:B------:R-:W-:Y:S01]  /*69700*/  STL.64 [R1+0x25b0], R224 ;  /* 0x0025b0e001007387 */ /* 0x000fe20000100a00 */
[----:B--2---:R-:W-:-:S03]  /*69710*/  IMAD R6, R244, 0x1fd, RZ ;  /* 0x000001fdf4067824 */ /* 0x004fc600078e02ff */
[----:B------:R-:W-:Y:S01]  /*69720*/  STL [R1+0x25c8], R226 ;  /* 0x0025c8e201007387 */ /* 0x000fe20000100800 */
[----:B------:R-:W-:-:S03]  /*69730*/  IADD3 R244, P5, R250, R2, RZ ;  /* 0x00000002faf47210 */ /* 0x000fc60007fbe0ff */
[----:B------:R-:W-:Y:S01]  /*69740*/  STL [R1+0x25b8], R227 ;  /* 0x0025b8e301007387 */ /* 0x000fe20000100800 */
[----:B------:R-:W-:-:S03]  /*69750*/  LEA.HI.X.SX32 R241, R246, R3, 0x1, P6 ;  /* 0x00000003f6f17211 */ /* 0x000fc600030f0eff */
[----:B------:R-:W-:Y:S04]  /*69760*/  STL.64 [R1+0x25c0], R228 ;  /* 0x0025c0e401007387 */ /* 0x000fe80000100a00 */
[----:B------:R-:W-:Y:S01]  /*69770*/  STL.64 [R1+0x25d0], R230 ;  /* 0x0025d0e601007387 */ /* 0x000fe20000100a00 */
[----:B------:R-:W-:-:S03]  /*69780*/  LEA.HI.X.SX32 R245, R250, R3, 0x1, P5 ;  /* 0x00000003faf57211 */ /* 0x000fc600028f0eff */
[----:B------:R-:W-:Y:S01]  /*69790*/  STL [R1+0x25f8], R232 ;  /* 0x0025f8e801007387 */ /* 0x000fe20000100800 */
[----:B0-----:R-:W-:-:S03]  /*697a0*/  PRMT R212, R152, 0x7773, RZ ;  /* 0x0000777398d47816 */ /* 0x001fc600000000ff */
[----:B------:R-:W-:Y:S01]  /*697b0*/  STL [R1+0x25d8], R233 ;  /* 0x0025d8e901007387 */ /* 0x000fe20000100800 */
[----:B------:R-:W-:-:S03]  /*697c0*/  PRMT R213, R152, 0x7772, RZ ;  /* 0x0000777298d57816 */ /* 0x000fc600000000ff */
[----:B------:R-:W-:Y:S01]  /*697d0*/  STL.64 [R1+0x25e0], R234 ;  /* 0x0025e0ea01007387 */ /* 0x000fe20000100a00 */
[----:B------:R-:W-:-:S03]  /*697e0*/  PRMT R8, R152, 0x7771, RZ ;  /* 0x0000777198087816 */ /* 0x000fc600000000ff */
[----:B------:R-:W-:Y:S01]  /*697f0*/  STL.64 [R1+0x25e8], R236 ;  /* 0x0025e8ec01007387 */ /* 0x000fe20000100a00 */
[----:B------:R-:W-:-:S03]  /*69800*/  PRMT R7, R152, 0x7770, RZ ;  /* 0x0000777098077816 */ /* 0x000fc600000000ff */
[----:B------:R-:W-:Y:S04]  /*69810*/  STL.64 [R1+0x25f0], R238 ;  /* 0x0025f0ee01007387 */ /* 0x000fe80000100a00 */
[----:B------:R-:W-:Y:S04]  /*69820*/  STL.64 [R1+0x2600], R240 ;  /* 0x002600f001007387 */ /* 0x000fe80000100a00 */
[----:B------:R-:W-:Y:S01]  /*69830*/  STL [R1+0x2618], R242 ;  /* 0x002618f201007387 */ /* 0x000fe20000100800 */
[----:B------:R-:W-:-:S03]  /*69840*/  PRMT R200, R153, 0x7773, RZ ;  /* 0x0000777399c87816 */ /* 0x000fc600000000ff */
[----:B------:R-:W-:Y:S01]  /*69850*/  STL [R1+0x2608], R243 ;  /* 0x002608f301007387 */ /* 0x000fe20000100800 */
[----:B------:R-:W-:-:S03]  /*69860*/  PRMT R201, R153, 0x7772, RZ ;  /* 0x0000777299c97816 */ /* 0x000fc600000000ff */
[----:B------:R-:W-:Y:S01]  /*69870*/  STL.64 [R1+0x2610], R244 ;  /* 0x002610f401007387 */ /* 0x000fe20000100a00 */
[----:B------:R-:W-:-:S03]  /*69880*/  IMAD R5, R249, 0x1fe, RZ ;  /* 0x000001fef9057824 */ /* 0x000fc600078e02ff */
[----:B------:R-:W-:Y:S01]  /*69890*/  STL.64 [R1+0x2688], R212 ;  /* 0x002688d401007387 */ /* 0x000fe20000100a00 */
[----:B------:R-:W-:-:S03]  /*698a0*/  PRMT R178, R154, 0x7773, RZ ;  /* 0x000077739ab27816 */ /* 0x000fc600000000ff */
[----:B------:R0:W-:Y:S01]  /*698b0*/  STL [R1+0xedc], R8 ;  /* 0x000edc0801007387 */ /* 0x0001e20000100800 */
[----:B------:R-:W-:-:S03]  /*698c0*/  PRMT R179, R154, 0x7772, RZ ;  /* 0x000077729ab37816 */ /* 0x000fc600000000ff */
[----:B------:R2:W-:Y:S01]  /*698d0*/  STL [R1+0xecc], R7 ;  /* 0x000ecc0701007387 */ /* 0x0005e20000100800 */
[----:B------:R-:W-:Y:S01]  /*698e0*/  IADD3 R246, P6, R6, R2, RZ ;  /* 0x0000000206f67210 */ /* 0x000fe20007fde0ff */
[----:B-1----:R-:W-:Y:S01]  /*698f0*/  IMAD R4, R248, 0x1ff, RZ ;  /* 0x000001fff8047824 */ /* 0x002fe200078e02ff */
[C---:B0-----:R-:W-:Y:S01]  /*69900*/  PRMT R8, R153.reuse, 0x7771, RZ ;  /* 0x0000777199087816 */ /* 0x041fe200000000ff */
[----:B------:R-:W-:Y:S01]  /*69910*/  STL.64 [R1+0x2690], R200 ;  /* 0x002690c801007387 */ /* 0x000fe20000100a00 */
[C---:B------:R-:W-:Y:S02]  /*69920*/  PRMT R238, R154.reuse, 0x7771, RZ ;  /* 0x000077719aee7816 */ /* 0x040fe400000000ff */
[----:B--2---:R-:W-:Y:S01]  /*69930*/  PRMT R7, R153, 0x7770, RZ ;  /* 0x0000777099077816 */ /* 0x004fe200000000ff */
[----:B------:R-:W-:Y:S01]  /*69940*/  STL [R1+0xed0], R8 ;  /* 0x000ed00801007387 */ /* 0x000fe20000100800 */
[----:B------:R-:W-:Y:S02]  /*69950*/  PRMT R239, R154, 0x7770, RZ ;  /* 0x000077709aef7816 */ /* 0x000fe400000000ff */
[C---:B------:R-:W-:Y:S01]  /*69960*/  PRMT R156, R155.reuse, 0x7773, RZ ;  /* 0x000077739b9c7816 */ /* 0x040fe200000000ff */
[----:B------:R-:W-:Y:S01]  /*69970*/  STL [R1+0x2698], R178 ;  /* 0x002698b201007387 */ /* 0x000fe20000100800 */
[----:B------:R-:W-:-:S02]  /*69980*/  PRMT R157, R155, 0x7772, RZ ;  /* 0x000077729b9d7816 */ /* 0x000fc400000000ff */
[-C--:B------:R-:W-:Y:S01]  /*69990*/  IADD3 R248, P4, R5, R2.reuse, RZ ;  /* 0x0000000205f87210 */ /* 0x080fe20007f9e0ff */
[----:B------:R0:W-:Y:S01]  /*699a0*/  STL [R1+0xebc], R7 ;  /* 0x000ebc0701007387 */ /* 0x0001e20000100800 */
[C---:B------:R-:W-:Y:S02]  /*699b0*/  PRMT R228, R155.reuse, 0x7771, RZ ;  /* 0x000077719be47816 */ /* 0x040fe400000000ff */
[----:B------:R-:W-:Y:S01]  /*699c0*/  PRMT R229, R155, 0x7770, RZ ;  /* 0x000077709be57816 */ /* 0x000fe200000000ff */
[----:B------:R-:W-:Y:S01]  /*699d0*/  STL [R1+0x26a8], R179 ;  /* 0x0026a8b301007387 */ /* 0x000fe20000100800 */
[-C--:B------:R-:W-:Y:S02]  /*699e0*/  LEA.HI.X.SX32 R247, R6, R3.reuse, 0x1, P6 ;  /* 0x0000000306f77211 */ /* 0x080fe400030f0eff */
[----:B------:R-:W-:Y:S01]  /*699f0*/  IADD3 R250, P5, R4, R2, RZ ;  /* 0x0000000204fa7210 */ /* 0x000fe20007fbe0ff */
[----:B------:R-:W-:Y:S01]  /*69a00*/  STL.64 [R1+0x26a0], R238 ;  /* 0x0026a0ee01007387 */ /* 0x000fe20000100a00 */
[----:B------:R-:W-:-:S03]  /*69a10*/  LEA.HI.X.SX32 R249, R5, R3, 0x1, P4 ;  /* 0x0000000305f97211 */ /* 0x000fc600020f0eff */
[----:B------:R-:W-:Y:S01]  /*69a20*/  STL.64 [R1+0x26b0], R156 ;  /* 0x0026b09c01007387 */ /* 0x000fe20000100a00 */
[----:B------:R-:W-:-:S03]  /*69a30*/  LEA.HI.X.SX32 R251, R4, R3, 0x1, P5 ;  /* 0x0000000304fb7211 */ /* 0x000fc600028f0eff */
[----:B------:R-:W-:Y:S04]  /*69a40*/  STL [R1+0x26b8], R228 ;  /* 0x0026b8e401007387 */ /* 0x000fe80000100800 */
[----:B------:R-:W-:Y:S04]  /*69a50*/  STL [R1+0x26c8], R229 ;  /* 0x0026c8e501007387 */ /* 0x000fe80000100800 */
[----:B------:R-:W-:Y:S04]  /*69a60*/  STL.64 [R1+0x2620], R246 ;  /* 0x002620f601007387 */ /* 0x000fe80000100a00 */
[----:B------:R-:W-:Y:S04]  /*69a70*/  STL [R1+0x2638], R248 ;  /* 0x002638f801007387 */ /* 0x000fe80000100800 */
[----:B------:R-:W-:Y:S04]  /*69a80*/  STL [R1+0x2628], R249 ;  /* 0x002628f901007387 */ /* 0x000fe80000100800 */
[----:B0-----:R-:W2:Y:S04]  /*69a90*/  LDL.LU.64 R6, [R1+0xd00] ;  /* 0x000d000001067983 */ /* 0x001ea80000300a00 */
[----:B------:R-:W3:Y:S04]  /*69aa0*/  LDL.LU.64 R4, [R1+0xcf8] ;  /* 0x000cf80001047983 */ /* 0x000ee80000300a00 */
[----:B------:R-:W-:Y:S04]  /*69ab0*/  STL.64 [R1+0x2630], R250 ;  /* 0x002630fa01007387 */ /* 0x000fe80000100a00 */
[----:B------:R0:W-:Y:S04]  /*69ac0*/  STG.E.U8 desc[UR60][R2.64], R151 ;  /* 0x0000009702007986 */ /* 0x0001e8000c10113c */
[----:B0-----:R-:W4:Y:S01]  /*69ad0*/  LDL.LU R151, [R1+0x2910] ;  /* 0x0029100001977983 */ /* 0x001f220000300800 */
[----:B------:R-:W-:-:S02]  /*69ae0*/  PRMT R249, R148, 0x7773, RZ ;  /* 0x0000777394f97816 */ /* 0x000fc400000000ff */
[C---:B------:R-:W-:Y:S02]  /*69af0*/  PRMT R248, R148.reuse, 0x7772, RZ ;  /* 0x0000777294f87816 */ /* 0x040fe400000000ff */
[C---:B------:R-:W-:Y:S02]  /*69b00*/  PRMT R72, R148.reuse, 0x7771, RZ ;  /* 0x0000777194487816 */ /* 0x040fe400000000ff */
[----:B------:R-:W-:Y:S02]  /*69b10*/  PRMT R73, R148, 0x7770, RZ ;  /* 0x0000777094497816 */ /* 0x000fe400000000ff */
[C---:B------:R-:W-:Y:S02]  /*69b20*/  PRMT R243, R149.reuse, 0x7773, RZ ;  /* 0x0000777395f37816 */ /* 0x040fe400000000ff */
[C---:B------:R-:W-:Y:S01]  /*69b30*/  PRMT R242, R149.reuse, 0x7772, RZ ;  /* 0x0000777295f27816 */ /* 0x040fe200000000ff */
[----:B------:R-:W-:Y:S01]  /*69b40*/  STL [R1+0x2648], R249 ;  /* 0x002648f901007387 */ /* 0x000fe20000100800 */
[----:B------:R-:W-:-:S02]  /*69b50*/  PRMT R38, R149, 0x7771, RZ ;  /* 0x0000777195267816 */ /* 0x000fc400000000ff */
[----:B------:R-:W-:Y:S01]  /*69b60*/  PRMT R39, R149, 0x7770, RZ ;  /* 0x0000777095277816 */ /* 0x000fe200000000ff */
[----:B------:R-:W-:Y:S01]  /*69b70*/  STL [R1+0x2658], R248 ;  /* 0x002658f801007387 */ /* 0x000fe20000100800 */
[----:B------:R-:W-:-:S03]  /*69b80*/  PRMT R232, R150, 0x7772, RZ ;  /* 0x0000777296e87816 */ /* 0x000fc600000000ff */
[----:B------:R-:W-:Y:S04]  /*69b90*/  STL.64 [R1+0x26c0], R72 ;  /* 0x0026c04801007387 */ /* 0x000fe80000100a00 */
[----:B------:R-:W-:Y:S04]  /*69ba0*/  STL.64 [R1+0x2640], R242 ;  /* 0x002640f201007387 */ /* 0x000fe80000100a00 */
[----:B------:R-:W-:Y:S04]  /*69bb0*/  STL.64 [R1+0x26d0], R38 ;  /* 0x0026d02601007387 */ /* 0x000fe80000100a00 */
[----:B------:R0:W-:Y:S01]  /*69bc0*/  STL [R1+0x2668], R232 ;  /* 0x002668e801007387 */ /* 0x0001e20000100800 */
[----:B------:R-:W-:-:S02]  /*69bd0*/  PRMT R235, R150, 0x7773, RZ ;  /* 0x0000777396eb7816 */ /* 0x000fc400000000ff */
[----:B0-----:R-:W-:-:S05]  /*69be0*/  PRMT R232, R150, 0x7771, RZ ;  /* 0x0000777196e87816 */ /* 0x001fca00000000ff */
[----:B------:R0:W-:Y:S02]  /*69bf0*/  STL [R1+0x2678], R232 ;  /* 0x002678e801007387 */ /* 0x0001e40000100800 */
[----:B0-----:R-:W-:-:S05]  /*69c00*/  PRMT R232, R150, 0x7770, RZ ;  /* 0x0000777096e87816 */ /* 0x001fca00000000ff */
[----:B------:R-:W-:Y:S04]  /*69c10*/  STL [R1+0x26d8], R232 ;  /* 0x0026d8e801007387 */ /* 0x000fe80000100800 */
[----:B--2---:R0:W-:Y:S04]  /*69c20*/  STG.E.U8 desc[UR60][R6.64], R144 ;  /* 0x0000009006007986 */ /* 0x0041e8000c10113c */
[----:B---3--:R1:W-:Y:S04]  /*69c30*/  STG.E.U8 desc[UR60][R4.64], R145 ;  /* 0x0000009104007986 */ /* 0x0083e8000c10113c */
[----:B------:R2:W-:Y:S01]  /*69c40*/  STG.E.U8 desc[UR60][R140.64], R146 ;  /* 0x000000928c007986 */ /* 0x0005e2000c10113c */
[----:B----4-:R-:W-:-:S02]  /*69c50*/  PRMT R234, R151, 0x7772, RZ ;  /* 0x0000777297ea7816 */ /* 0x010fc400000000ff */
[C---:B------:R-:W-:Y:S02]  /*69c60*/  PRMT R249, R151.reuse, 0x7771, RZ ;  /* 0x0000777197f97816 */ /* 0x040fe400000000ff */
[C---:B------:R-:W-:Y:S01]  /*69c70*/  PRMT R248, R151.reuse, 0x7770, RZ ;  /* 0x0000777097f87816 */ /* 0x040fe200000000ff */
[----:B------:R-:W-:Y:S04]  /*69c80*/  STL.64 [R1+0x2650], R234 ;  /* 0x002650ea01007387 */ /* 0x000fe80000100a00 */
[----:B------:R-:W-:Y:S04]  /*69c90*/  STL.64 [R1+0x2670], R248 ;  /* 0x002670f801007387 */ /* 0x000fe80000100a00 */
[----:B0-----:R-:W3:Y:S04]  /*69ca0*/  LDL.LU R144, [R1+0x290c] ;  /* 0x00290c0001907983 */ /* 0x001ee80000300800 */
[----:B-1----:R-:W4:Y:S04]  /*69cb0*/  LDL.LU R145, [R1+0x2908] ;  /* 0x0029080001917983 */ /* 0x002f280000300800 */
[----:B------:R-:W4:Y:S04]  /*69cc0*/  LDL.LU.64 R6, [R1+0xce0] ;  /* 0x000ce00001067983 */ /* 0x000f280000300a00 */
[----:B------:R-:W4:Y:S04]  /*69cd0*/  LDL.LU.64 R4, [R1+0xcd8] ;  /* 0x000cd80001047983 */ /* 0x000f280000300a00 */
[----:B--2---:R-:W2:Y:S04]  /*69ce0*/  LDL.LU.64 R140, [R1+0x2900] ;  /* 0x00290000018c7983 */ /* 0x004ea80000300a00 */
[----:B------:R-:W2:Y:S04]  /*69cf0*/  LDL.LU R146, [R1+0x28f8] ;  /* 0x0028f80001927983 */ /* 0x000ea80000300800 */
[----:B------:R0:W-:Y:S04]  /*69d00*/  STG.E.U8 desc[UR60][R142.64], R147 ;  /* 0x000000938e007986 */ /* 0x0001e8000c10113c */
[----:B0-----:R-:W2:Y:S04]  /*69d10*/  LDL.LU.64 R142, [R1+0x28f0] ;  /* 0x0028f000018e7983 */ /* 0x001ea80000300a00 */
[----:B------:R-:W2:Y:S01]  /*69d20*/  LDL.LU R147, [R1+0x28e8] ;  /* 0x0028e80001937983 */ /* 0x000ea20000300800 */
[----:B------:R-:W-:-:S02]  /*69d30*/  PRMT R225, R151, 0x7773, RZ ;  /* 0x0000777397e17816 */ /* 0x000fc400000000ff */
[C---:B---3--:R-:W-:Y:S02]  /*69d40*/  PRMT R182, R144.reuse, 0x7772, RZ ;  /* 0x0000777290b67816 */ /* 0x048fe400000000ff */
[C---:B------:R-:W-:Y:S02]  /*69d50*/  PRMT R224, R144.reuse, 0x7770, RZ ;  /* 0x0000777090e07816 */ /* 0x040fe400000000ff */
[C---:B------:R-:W-:Y:S02]  /*69d60*/  PRMT R169, R144.reuse, 0x7773, RZ ;  /* 0x0000777390a97816 */ /* 0x040fe400000000ff */
[C---:B----4-:R-:W-:Y:S02]  /*69d70*/  PRMT R168, R145.reuse, 0x7772, RZ ;  /* 0x0000777291a87816 */ /* 0x050fe400000000ff */
[----:B------:R-:W-:Y:S01]  /*69d80*/  PRMT R207, R145, 0x7771, RZ ;  /* 0x0000777191cf7816 */ /* 0x000fe200000000ff */
[----:B------:R-:W-:Y:S01]  /*69d90*/  STL [R1+0x26e8], R182 ;  /* 0x0026e8b601007387 */ /* 0x000fe20000100800 */
[----:B------:R-:W-:-:S02]  /*69da0*/  PRMT R217, R144, 0x7771, RZ ;  /* 0x0000777190d97816 */ /* 0x000fc400000000ff */
[C---:B------:R-:W-:Y:S01]  /*69db0*/  PRMT R216, R145.reuse, 0x7770, RZ ;  /* 0x0000777091d87816 */ /* 0x040fe200000000ff */
[----:B------:R-:W-:Y:S01]  /*69dc0*/  STL.64 [R1+0x2660], R224 ;  /* 0x002660e001007387 */ /* 0x000fe20000100a00 */
[----:B------:R-:W-:-:S03]  /*69dd0*/  PRMT R93, R145, 0x7773, RZ ;  /* 0x00007773915d7816 */ /* 0x000fc600000000ff */
[----:B------:R-:W-:Y:S01]  /*69de0*/  STL.64 [R1+0x2680], R168 ;  /* 0x002680a801007387 */ /* 0x000fe20000100a00 */
[C---:B--2---:R-:W-:Y:S02]  /*69df0*/  PRMT R92, R146.reuse, 0x7772, RZ ;  /* 0x00007772925c7816 */ /* 0x044fe400000000ff */
[C---:B------:R-:W-:Y:S01]  /*69e00*/  PRMT R197, R146.reuse, 0x7771, RZ ;  /* 0x0000777192c57816 */ /* 0x040fe200000000ff */
[----:B------:R-:W-:Y:S01]  /*69e10*/  STL [R1+0x26f8], R207 ;  /* 0x0026f8cf01007387 */ /* 0x000fe20000100800 */
[C---:B------:R-:W-:Y:S02]  /*69e20*/  PRMT R206, R146.reuse, 0x7770, RZ ;  /* 0x0000777092ce7816 */ /* 0x040fe400000000ff */
[----:B------:R-:W-:Y:S01]  /*69e30*/  PRMT R79, R146, 0x7773, RZ ;  /* 0x00007773924f7816 */ /* 0x000fe200000000ff */
[----:B------:R-:W-:Y:S04]  /*69e40*/  STL.64 [R1+0x26e0], R216 ;  /* 0x0026e0d801007387 */ /* 0x000fe80000100a00 */
[----:B------:R-:W-:Y:S04]  /*69e50*/  STL.64 [R1+0x26f0], R92 ;  /* 0x0026f05c01007387 */ /* 0x000fe80000100a00 */
[----:B------:R-:W-:Y:S01]  /*69e60*/  STL [R1+0x2708], R197 ;  /* 0x002708c501007387 */ /* 0x000fe20000100800 */
[----:B------:R-:W-:-:S02]  /*69e70*/  PRMT R78, R147, 0x7772, RZ ;  /* 0x00007772934e7816 */ /* 0x000fc400000000ff */
[C---:B------:R-:W-:Y:S02]  /*69e80*/  PRMT R183, R147.reuse, 0x7771, RZ ;  /* 0x0000777193b77816 */ /* 0x040fe400000000ff */
[C---:B------:R-:W-:Y:S01]  /*69e90*/  PRMT R196, R147.reuse, 0x7770, RZ ;  /* 0x0000777093c47816 */ /* 0x040fe200000000ff */
[----:B------:R-:W-:Y:S04]  /*69ea0*/  STL [R1+0x2718], R206 ;  /* 0x002718ce01007387 */ /* 0x000fe80000100800 */
[----:B------:R-:W-:Y:S04]  /*69eb0*/  STL.64 [R1+0x2700], R78 ;  /* 0x0027004e01007387 */ /* 0x000fe80000100a00 */
[----:B------:R-:W-:Y:S04]  /*69ec0*/  STL [R1+0x2738], R183 ;  /* 0x002738b701007387 */ /* 0x000fe80000100800 */
[----:B------:R-:W-:Y:S04]  /*69ed0*/  STL [R1+0x2748], R196 ;  /* 0x002748c401007387 */ /* 0x000fe80000100800 */
[----:B------:R0:W-:Y:S04]  /*69ee0*/  STG.E.U8 desc[UR60][R6.64], R140 ;  /* 0x0000008c06007986 */ /* 0x0001e8000c10113c */
[----:B------:R1:W-:Y:S04]  /*69ef0*/  STG.E.U8 desc[UR60][R4.64], R141 ;  /* 0x0000008d04007986 */ /* 0x0003e8000c10113c */
[----:B------:R2:W-:Y:S04]  /*69f00*/  STG.E.U8 desc[UR60][R138.64], R142 ;  /* 0x0000008e8a007986 */ /* 0x0005e8000c10113c */
        /* <DEDUP_REMOVED lines=9> */
[----:B------:R-:W-:-:S03]  /*69fa0*/  PRMT R63, R147, 0x7773, RZ ;  /* 0x00007773933f7816 */ /* 0x000fc600000000ff */
[----:B------:R-:W2:Y:S04]  /*69fb0*/  LDL.LU.64 R10, [R1+0xca0] ;  /* 0x000ca000010a7983 */ /* 0x000ea80000300a00 */
[----:B------:R-:W2:Y:S01]  /*69fc0*/  LDL.LU.64 R8, [R1+0xc98] ;  /* 0x000c980001087983 */ /* 0x000ea20000300a00 */
[C---:B---3--:R-:W-:Y:S02]  /*69fd0*/  PRMT R215, R140.reuse, 0x7773, RZ ;  /* 0x000077738cd77816 */ /* 0x048fe400000000ff */
[C---:B------:R-:W-:Y:S02]  /*69fe0*/  PRMT R214, R140.reuse, 0x7772, RZ ;  /* 0x000077728cd67816 */ /* 0x040fe400000000ff */
[----:B------:R-:W-:Y:S02]  /*69ff0*/  PRMT R62, R140, 0x7770, RZ ;  /* 0x000077708c3e7816 */ /* 0x000fe400000000ff */
[----:B----4-:R-:W-:-:S02]  /*6a000*/  PRMT R209, R141, 0x7773, RZ ;  /* 0x000077738dd17816 */ /* 0x010fc400000000ff */
[C---:B------:R-:W-:Y:S02]  /*6a010*/  PRMT R208, R141.reuse, 0x7772, RZ ;  /* 0x000077728dd07816 */ /* 0x040fe400000000ff */
[C---:B------:R-:W-:Y:S01]  /*6a020*/  PRMT R233, R141.reuse, 0x7771, RZ ;  /* 0x000077718de97816 */ /* 0x040fe200000000ff */
[----:B------:R-:W-:Y:S01]  /*6a030*/  STL.64 [R1+0x2710], R214 ;  /* 0x002710d601007387 */ /* 0x000fe20000100a00 */
[----:B------:R-:W-:Y:S02]  /*6a040*/  PRMT R13, R140, 0x7771, RZ ;  /* 0x000077718c0d7816 */ /* 0x000fe400000000ff */
[----:B------:R-:W-:Y:S01]  /*6a050*/  PRMT R12, R141, 0x7770, RZ ;  /* 0x000077708d0c7816 */ /* 0x000fe200000000ff */
[----:B------:R-:W-:Y:S01]  /*6a060*/  STL.64 [R1+0x2720], R62 ;  /* 0x0027203e01007387 */ /* 0x000fe20000100a00 */
[C---:B--2---:R-:W-:Y:S02]  /*6a070*/  PRMT R202, R142.reuse, 0x7773, RZ ;  /* 0x000077738eca7816 */ /* 0x044fe400000000ff */
[C---:B------:R-:W-:Y:S01]  /*6a080*/  PRMT R203, R142.reuse, 0x7772, RZ ;  /* 0x000077728ecb7816 */ /* 0x040fe200000000ff */
[----:B------:R-:W-:Y:S01]  /*6a090*/  STL.64 [R1+0x2728], R208 ;  /* 0x002728d001007387 */ /* 0x000fe20000100a00 */
[----:B------:R-:W-:-:S02]  /*6a0a0*/  PRMT R227, R142, 0x7771, RZ ;  /* 0x000077718ee37816 */ /* 0x000fc400000000ff */
[----:B------:R-:W-:Y:S01]  /*6a0b0*/  PRMT R226, R142, 0x7770, RZ ;  /* 0x000077708ee27816 */ /* 0x000fe200000000ff */
[----:B------:R-:W-:Y:S04]  /*6a0c0*/  STL [R1+0x2758], R233 ;  /* 0x002758e901007387 */ /* 0x000fe80000100800 */
[----:B------:R-:W-:Y:S04]  /*6a0d0*/  STL.64 [R1+0x2730], R12 ;  /* 0x0027300c01007387 */ /* 0x000fe80000100a00 */
[----:B------:R-:W-:Y:S01]  /*6a0e0*/  STL.64 [R1+0x2740], R202 ;  /* 0x002740ca01007387 */ /* 0x000fe20000100a00 */
[----:B------:R-:W-:-:S02]  /*6a0f0*/  PRMT R194, R143, 0x7773, RZ ;  /* 0x000077738fc27816 */ /* 0x000fc400000000ff */
[C---:B------:R-:W-:Y:S02]  /*6a100*/  PRMT R195, R143.reuse, 0x7772, RZ ;  /* 0x000077728fc37816 */ /* 0x040fe400000000ff */
[----:B------:R-:W-:Y:S01]  /*6a110*/  PRMT R221, R143, 0x7771, RZ ;  /* 0x000077718fdd7816 */ /* 0x000fe200000000ff */
[----:B------:R-:W-:Y:S04]  /*6a120*/  STL.64 [R1+0x2750], R226 ;  /* 0x002750e201007387 */ /* 0x000fe80000100a00 */
[----:B------:R-:W-:Y:S04]  /*6a130*/  STL.64 [R1+0x2760], R194 ;  /* 0x002760c201007387 */ /* 0x000fe80000100a00 */
[----:B------:R-:W-:Y:S04]  /*6a140*/  STL [R1+0x2768], R221 ;  /* 0x002768dd01007387 */ /* 0x000fe80000100800 */
[----:B------:R0:W-:Y:S04]  /*6a150*/  STG.E.U8 desc[UR60][R6.64], R136 ;  /* 0x0000008806007986 */ /* 0x0001e8000c10113c */
[----:B------:R1:W-:Y:S04]  /*6a160*/  STG.E.U8 desc[UR60][R4.64], R137 ;  /* 0x0000008904007986 */ /* 0x0003e8000c10113c */
[----:B------:R2:W-:Y:S04]  /*6a170*/  STG.E.U8 desc[UR60][R134.64], R138 ;  /* 0x0000008a86007986 */ /* 0x0005e8000c10113c */
[----:B0-----:R-:W3:Y:S04]  /*6a180*/  LDL.LU R136, [R1+0x28bc] ;  /* 0x0028bc0001887983 */ /* 0x001ee80000300800 */
[----:B-1----:R-:W4:Y:S04]  /*6a190*/  LDL.LU R137, [R1+0x28b8] ;  /* 0x0028b80001897983 */ /* 0x002f280000300800 */
[----:B--2---:R-:W2:Y:S04]  /*6a1a0*/  LDL.LU.64 R134, [R1+0x28b0] ;  /* 0x0028b00001867983 */ /* 0x004ea80000300a00 */
[----:B------:R-:W4:Y:S04]  /*6a1b0*/  LDL.LU R138, [R1+0x28a8] ;  /* 0x0028a800018a7983 */ /* 0x000f280000300800 */
[----:B------:R0:W-:Y:S04]  /*6a1c0*/  STG.E.U8 desc[UR60][R132.64], R139 ;  /* 0x0000008b84007986 */ /* 0x0001e8000c10113c */
[----:B0-----:R-:W2:Y:S04]  /*6a1d0*/  LDL.LU.64 R132, [R1+0x28a0] ;  /* 0x0028a00001847983 */ /* 0x001ea80000300a00 */
[----:B------:R-:W4:Y:S04]  /*6a1e0*/  LDL.LU R139, [R1+0x2898] ;  /* 0x00289800018b7983 */ /* 0x000f280000300800 */
[----:B------:R-:W4:Y:S04]  /*6a1f0*/  LDL.LU.64 R6, [R1+0xc80] ;  /* 0x000c800001067983 */ /* 0x000f280000300a00 */
[----:B------:R-:W4:Y:S01]  /*6a200*/  LDL.LU.64 R4, [R1+0xc78] ;  /* 0x000c780001047983 */ /* 0x000f220000300a00 */
[----:B---3--:R-:W-:-:S02]  /*6a210*/  PRMT R84, R136, 0x7773, RZ ;  /* 0x0000777388547816 */ /* 0x008fc400000000ff */
[----:B------:R-:W-:-:S05]  /*6a220*/  PRMT R85, R136, 0x7772, RZ ;  /* 0x0000777288557816 */ /* 0x000fca00000000ff */
[----:B------:R-:W-:Y:S04]  /*6a230*/  STL.64 [R1+0x2770], R84 ;  /* 0x0027705401007387 */ /* 0x000fe80000100a00 */
[----:B--2---:R0:W-:Y:S04]  /*6a240*/  STG.E.U8 desc[UR60][R10.64], R132 ;  /* 0x000000840a007986 */ /* 0x0041e8000c10113c */
[----:B------:R1:W-:Y:S04]  /*6a250*/  STG.E.U8 desc[UR60][R8.64], R133 ;  /* 0x0000008508007986 */ /* 0x0003e8000c10113c */
[----:B------:R2:W-:Y:S04]  /*6a260*/  STG.E.U8 desc[UR60][R130.64], R134 ;  /* 0x0000008682007986 */ /* 0x0005e8000c10113c */
[----:B0-----:R-:W3:Y:S04]  /*6a270*/  LDL.LU R132, [R1+0x2894] ;  /* 0x0028940001847983 */ /* 0x001ee80000300800 */
[----:B-1----:R-:W3:Y:S04]  /*6a280*/  LDL.LU R133, [R1+0x2890] ;  /* 0x0028900001857983 */ /* 0x002ee80000300800 */
[----:B--2---:R-:W2:Y:S04]  /*6a290*/  LDL.LU.64 R130, [R1+0x2888] ;  /* 0x0028880001827983 */ /* 0x004ea80000300a00 */
[----:B------:R-:W3:Y:S04]  /*6a2a0*/  LDL.LU R134, [R1+0x2880] ;  /* 0x0028800001867983 */ /* 0x000ee80000300800 */
[----:B------:R0:W-:Y:S04]  /*6a2b0*/  STG.E.U8 desc[UR60][R128.64], R135 ;  /* 0x0000008780007986 */ /* 0x0001e8000c10113c */
[----:B0-----:R-:W4:Y:S04]  /*6a2c0*/  LDL.LU.64 R128, [R1+0x2878] ;  /* 0x0028780001807983 */ /* 0x001f280000300a00 */
[----:B------:R-:W3:Y:S04]  /*6a2d0*/  LDL.LU R135, [R1+0x2870] ;  /* 0x0028700001877983 */ /* 0x000ee80000300800 */
[----:B------:R-:W3:Y:S04]  /*6a2e0*/  LDL.LU.64 R20, [R1+0xc60] ;  /* 0x000c600001147983 */ /* 0x000ee80000300a00 */
[----:B------:R-:W3:Y:S04]  /*6a2f0*/  LDL.LU.64 R18, [R1+0xc58] ;  /* 0x000c580001127983 */ /* 0x000ee80000300a00 */
[----:B----4-:R0:W-:Y:S04]  /*6a300*/  STG.E.U8 desc[UR60][R6.64], R128 ;  /* 0x0000008006007986 */ /* 0x0101e8000c10113c */
[----:B------:R1:W-:Y:S04]  /*6a310*/  STG.E.U8 desc[UR60][R4.64], R129 ;  /* 0x0000008104007986 */ /* 0x0003e8000c10113c */
[----:B--2---:R2:W-:Y:S04]  /*6a320*/  STG.E.U8 desc[UR60][R124.64], R130 ;  /* 0x000000827c007986 */ /* 0x0045e8000c10113c */
[----:B0-----:R-:W4:Y:S04]  /*6a330*/  LDL.LU R128, [R1+0x286c] ;  /* 0x00286c0001807983 */ /* 0x001f280000300800 */
[----:B-1----:R-:W4:Y:S04]  /*6a340*/  LDL.LU R129, [R1+0x2868] ;  /* 0x0028680001817983 */ /* 0x002f280000300800 */
[----:B--2---:R-:W3:Y:S04]  /*6a350*/  LDL.LU.64 R124, [R1+0x2860] ;  /* 0x00286000017c7983 */ /* 0x004ee80000300a00 */
[----:B------:R-:W2:Y:S04]  /*6a360*/  LDL.LU R130, [R1+0x2858] ;  /* 0x0028580001827983 */ /* 0x000ea80000300800 */
[----:B------:R0:W-:Y:S04]  /*6a370*/  STG.E.U8 desc[UR60][R126.64], R131 ;  /* 0x000000837e007986 */ /* 0x0001e8000c10113c */
[----:B0-----:R-:W4:Y:S04]  /*6a380*/  LDL.LU.64 R126, [R1+0x2850] ;  /* 0x00285000017e7983 */ /* 0x001f280000300a00 */
[----:B------:R-:W2:Y:S04]  /*6a390*/  LDL.LU R131, [R1+0x2848] ;  /* 0x0028480001837983 */ /* 0x000ea80000300800 */
[----:B------:R-:W2:Y:S04]  /*6a3a0*/  LDL.LU.64 R14, [R1+0xc40] ;  /* 0x000c4000010e7983 */ /* 0x000ea80000300a00 */
[----:B------:R-:W2:Y:S04]  /*6a3b0*/  LDL.LU R6, [R1+0xe04] ;  /* 0x000e040001067983 */ /* 0x000ea80000300800 */
[----:B------:R-:W2:Y:S04]  /*6a3c0*/  LDL.LU.64 R4, [R1+0xc38] ;  /* 0x000c380001047983 */ /* 0x000ea80000300a00 */
[----:B---3--:R0:W-:Y:S04]  /*6a3d0*/  STG.E.U8 desc[UR60][R20.64], R124 ;  /* 0x0000007c14007986 */ /* 0x0081e8000c10113c */
[----:B------:R1:W-:Y:S04]  /*6a3e0*/  STG.E.U8 desc[UR60][R18.64], R125 ;  /* 0x0000007d12007986 */ /* 0x0003e8000c10113c */
[----:B0-----:R-:W3:Y:S04]  /*6a3f0*/  LDL.LU R124, [R1+0x2844] ;  /* 0x00284400017c7983 */ /* 0x001ee80000300800 */
[----:B-1----:R-:W3:Y:S04]  /*6a400*/  LDL.LU R125, [R1+0x2840] ;  /* 0x00284000017d7983 */ /* 0x002ee80000300800 */
[----:B----4-:R0:W-:Y:S04]  /*6a410*/  STG.E.U8 desc[UR60][R122.64], R126 ;  /* 0x0000007e7a007986 */ /* 0x0101e8000c10113c */
[----:B------:R1:W-:Y:S04]  /*6a420*/  STG.E.U8 desc[UR60][R120.64], R127 ;  /* 0x0000007f78007986 */ /* 0x0003e8000c10113c */
[----:B0-----:R-:W4:Y:S04]  /*6a430*/  LDL.LU.64 R122, [R1+0x2838] ;  /* 0x00283800017a7983 */ /* 0x001f280000300a00 */
[----:B------:R-:W3:Y:S04]  /*6a440*/  LDL.LU R126, [R1+0x2830] ;  /* 0x00283000017e7983 */ /* 0x000ee80000300800 */
[----:B-1----:R-:W4:Y:S04]  /*6a450*/  LDL.LU.64 R120, [R1+0x2828] ;  /* 0x0028280001787983 */ /* 0x002f280000300a00 */
[----:B------:R-:W3:Y:S04]  /*6a460*/  LDL.LU R127, [R1+0x2824] ;  /* 0x00282400017f7983 */ /* 0x000ee80000300800 */
[----:B------:R-:W3:Y:S04]  /*6a470*/  LDL.LU.64 R80, [R1+0xc20] ;  /* 0x000c200001507983 */ /* 0x000ee80000300a00 */
[----:B------:R-:W3:Y:S04]  /*6a480*/  LDL.LU R7, [R1+0xe54] ;  /* 0x000e540001077983 */ /* 0x000ee80000300800 */
[----:B------:R-:W3:Y:S04]  /*6a490*/  LDL.LU.64 R68, [R1+0xc18] ;  /* 0x000c180001447983 */ /* 0x000ee80000300a00 */
[----:B--2---:R-:W-:Y:S04]  /*6a4a0*/  STG.E.U8 desc[UR60][R14.64], R6 ;  /* 0x000000060e007986 */ /* 0x004fe8000c10113c */
[----:B------:R-:W2:Y:S04]  /*6a4b0*/  LDL.LU.64 R54, [R1+0xc10] ;  /* 0x000c100001367983 */ /* 0x000ea80000300a00 */
[----:B----4-:R0:W-:Y:S04]  /*6a4c0*/  STG.E.U8 desc[UR60][R4.64], R121 ;  /* 0x0000007904007986 */ /* 0x0101e8000c10113c */
[----:B------:R1:W-:Y:S04]  /*6a4d0*/  STG.E.U8 desc[UR60][R118.64], R122 ;  /* 0x0000007a76007986 */ /* 0x0003e8000c10113c */
[----:B------:R4:W-:Y:S04]  /*6a4e0*/  STG.E.U8 desc[UR60][R116.64], R123 ;  /* 0x0000007b74007986 */ /* 0x0009e8000c10113c */
[----:B0-----:R-:W2:Y:S04]  /*6a4f0*/  LDL.LU R121, [R1+0x2820] ;  /* 0x0028200001797983 */ /* 0x001ea80000300800 */
[----:B-1----:R-:W2:Y:S04]  /*6a500*/  LDL.LU.64 R118, [R1+0x2818] ;  /* 0x0028180001767983 */ /* 0x002ea80000300a00 */
[----:B------:R-:W2:Y:S04]  /*6a510*/  LDL.LU R122, [R1+0x2810] ;  /* 0x00281000017a7983 */ /* 0x000ea80000300800 */
[----:B----4-:R-:W4:Y:S04]  /*6a520*/  LDL.LU.64 R116, [R1+0x2808] ;  /* 0x0028080001747983 */ /* 0x010f280000300a00 */
[----:B------:R-:W2:Y:S04]  /*6a530*/  LDL.LU R123, [R1+0x2800] ;  /* 0x00280000017b7983 */ /* 0x000ea80000300800 */
[----:B---3--:R-:W-:Y:S04]  /*6a540*/  STG.E.U8 desc[UR60][R80.64], R7 ;  /* 0x0000000750007986 */ /* 0x008fe8000c10113c */
[----:B------:R-:W3:Y:S04]  /*6a550*/  LDL.LU.64 R60, [R1+0xc00] ;  /* 0x000c0000013c7983 */ /* 0x000ee80000300a00 */
[----:B----4-:R0:W-:Y:S04]  /*6a560*/  STG.E.U8 desc[UR60][R68.64], R117 ;  /* 0x0000007544007986 */ /* 0x0101e8000c10113c */
[----:B--2---:R1:W-:Y:S04]  /*6a570*/  STG.E.U8 desc[UR60][R54.64], R118 ;  /* 0x0000007636007986 */ /* 0x0043e8000c10113c */
[----:B------:R2:W-:Y:S04]  /*6a580*/  STG.E.U8 desc[UR60][R112.64], R119 ;  /* 0x0000007770007986 */ /* 0x0005e8000c10113c */
[----:B0-----:R-:W4:Y:S04]  /*6a590*/  LDL.LU R117, [R1+0x27fc] ;  /* 0x0027fc0001757983 */ /* 0x001f280000300800 */
[----:B-1----:R-:W4:Y:S04]  /*6a5a0*/  LDL.LU R118, [R1+0x27f8] ;  /* 0x0027f80001767983 */ /* 0x002f280000300800 */
[----:B--2---:R-:W3:Y:S04]  /*6a5b0*/  LDL.LU.64 R112, [R1+0x27f0] ;  /* 0x0027f00001707983 */ /* 0x004ee80000300a00 */
[----:B------:R-:W2:Y:S04]  /*6a5c0*/  LDL.LU R119, [R1+0x27ec] ;  /* 0x0027ec0001777983 */ /* 0x000ea80000300800 */
[----:B------:R-:W4:Y:S04]  /*6a5d0*/  LDL.LU.64 R68, [R1+0xbe0] ;  /* 0x000be00001447983 */ /* 0x000f280000300a00 */
[----:B------:R-:W2:Y:S04]  /*6a5e0*/  LDL.LU.64 R54, [R1+0xbd8] ;  /* 0x000bd80001367983 */ /* 0x000ea80000300a00 */
[----:B---3--:R0:W-:Y:S04]  /*6a5f0*/  STG.E.U8 desc[UR60][R60.64], R112 ;  /* 0x000000703c007986 */ /* 0x0081e8000c10113c */
[----:B------:R1:W-:Y:S04]  /*6a600*/  STG.E.U8 desc[UR60][R108.64], R113 ;  /* 0x000000716c007986 */ /* 0x0003e8000c10113c */
[----:B------:R3:W-:Y:S04]  /*6a610*/  STG.E.U8 desc[UR60][R110.64], R252 ;  /* 0x000000fc6e007986 */ /* 0x0007e8000c10113c */
[----:B0-----:R-:W2:Y:S04]  /*6a620*/  LDL.LU R112, [R1+0x27e8] ;  /* 0x0027e80001707983 */ /* 0x001ea80000300800 */
[----:B-1----:R-:W4:Y:S04]  /*6a630*/  LDL.LU.64 R108, [R1+0x27e0] ;  /* 0x0027e000016c7983 */ /* 0x002f280000300a00 */
[----:B------:R-:W2:Y:S04]  /*6a640*/  LDL.LU R113, [R1+0x27d8] ;  /* 0x0027d80001717983 */ /* 0x000ea80000300800 */
[----:B---3--:R-:W3:Y:S04]  /*6a650*/  LDL.LU.64 R110, [R1+0x27d0] ;  /* 0x0027d000016e7983 */ /* 0x008ee80000300a00 */
[----:B------:R0:W-:Y:S04]  /*6a660*/  STG.E.U8 desc[UR60][R114.64], R0 ;  /* 0x0000000072007986 */ /* 0x0001e8000c10113c */
[----:B0-----:R-:W3:Y:S04]  /*6a670*/  LDL.LU.64 R114, [R1+0x27c8] ;  /* 0x0027c80001727983 */ /* 0x001ee80000300a00 */
[----:B------:R-:W3:Y:S04]  /*6a680*/  LDL.LU.64 R190, [R1+0xbc0] ;  /* 0x000bc00001be7983 */ /* 0x000ee80000300a00 */
[----:B------:R-:W3:Y:S04]  /*6a690*/  LDL.LU.64 R188, [R1+0xbb8] ;  /* 0x000bb80001bc7983 */ /* 0x000ee80000300a00 */
[----:B------:R-:W3:Y:S04]  /*6a6a0*/  LDL.LU R175, [R1+0x10b0] ;  /* 0x0010b00001af7983 */ /* 0x000ee80000300800 */
[----:B------:R-:W3:Y:S04]  /*6a6b0*/  LDL.LU.64 R160, [R1+0xbb0] ;  /* 0x000bb00001a07983 */ /* 0x000ee80000300a00 */
[----:B----4-:R0:W-:Y:S04]  /*6a6c0*/  STG.E.U8 desc[UR60][R68.64], R108 ;  /* 0x0000006c44007986 */ /* 0x0101e8000c10113c */
[----:B--2---:R1:W-:Y:S04]  /*6a6d0*/  STG.E.U8 desc[UR60][R54.64], R109 ;  /* 0x0000006d36007986 */ /* 0x0043e8000c10113c */
[----:B---3--:R2:W-:Y:S04]  /*6a6e0*/  STG.E.U8 desc[UR60][R106.64], R110 ;  /* 0x0000006e6a007986 */ /* 0x0085e8000c10113c */
[----:B0-----:R-:W3:Y:S04]  /*6a6f0*/  LDL.LU R108, [R1+0x27c4] ;  /* 0x0027c400016c7983 */ /* 0x001ee80000300800 */
[----:B-1----:R-:W4:Y:S04]  /*6a700*/  LDL.LU R109, [R1+0x27c0] ;  /* 0x0027c000016d7983 */ /* 0x002f280000300800 */
[----:B--2---:R-:W2:Y:S04]  /*6a710*/  LDL.LU.64 R106, [R1+0x27b8] ;  /* 0x0027b800016a7983 */ /* 0x004ea80000300a00 */
[----:B------:R-:W4:Y:S04]  /*6a720*/  LDL.LU R110, [R1+0x27b0] ;  /* 0x0027b000016e7983 */ /* 0x000f280000300800 */
[----:B------:R0:W-:Y:S04]  /*6a730*/  STG.E.U8 desc[UR60][R104.64], R111 ;  /* 0x0000006f68007986 */ /* 0x0001e8000c10113c */
[----:B0-----:R-:W3:Y:S04]  /*6a740*/  LDL.LU.64 R104, [R1+0x27a8] ;  /* 0x0027a80001687983 */ /* 0x001ee80000300a00 */
[----:B------:R-:W4:Y:S04]  /*6a750*/  LDL.LU R111, [R1+0x27a0] ;  /* 0x0027a000016f7983 */ /* 0x000f280000300800 */
[----:B------:R-:W4:Y:S04]  /*6a760*/  LDL.LU.64 R86, [R1+0xba0] ;  /* 0x000ba00001567983 */ /* 0x000f280000300a00 */
[----:B------:R-:W4:Y:S04]  /*6a770*/  LDL.LU R68, [R1+0x11b8] ;  /* 0x0011b80001447983 */ /* 0x000f280000300800 */
[----:B------:R-:W4:Y:S04]  /*6a780*/  LDL.LU.64 R80, [R1+0xb98] ;  /* 0x000b980001507983 */ /* 0x000f280000300a00 */
[----:B------:R-:W4:Y:S04]  /*6a790*/  LDL.LU R69, [R1+0x11a0] ;  /* 0x0011a00001457983 */ /* 0x000f280000300800 */
[----:B------:R-:W4:Y:S04]  /*6a7a0*/  LDL.LU.64 R54, [R1+0xb90] ;  /* 0x000b900001367983 */ /* 0x000f280000300a00 */
[----:B---3--:R0:W-:Y:S04]  /*6a7b0*/  STG.E.U8 desc[UR60][R190.64], R105 ;  /* 0x00000069be007986 */ /* 0x0081e8000c10113c */
[----:B------:R-:W-:Y:S04]  /*6a7c0*/  STG.E.U8 desc[UR60][R188.64], R175 ;  /* 0x000000afbc007986 */ /* 0x000fe8000c10113c */
[----:B--2---:R1:W-:Y:S04]  /*6a7d0*/  STG.E.U8 desc[UR60][R160.64], R106 ;  /* 0x0000006aa0007986 */ /* 0x0043e8000c10113c */
[----:B0-----:R-:W2:Y:S04]  /*6a7e0*/  LDL.LU R105, [R1+0x279c] ;  /* 0x00279c0001697983 */ /* 0x001ea80000300800 */
[----:B------:R0:W-:Y:S04]  /*6a7f0*/  STG.E.U8 desc[UR60][R102.64], R107 ;  /* 0x0000006b66007986 */ /* 0x0001e8000c10113c */
[----:B-1----:R-:W3:Y:S04]  /*6a800*/  LDL.LU R106, [R1+0x2798] ;  /* 0x00279800016a7983 */ /* 0x002ee80000300800 */
[----:B0-----:R-:W2:Y:S04]  /*6a810*/  LDL.LU.64 R102, [R1+0x2790] ;  /* 0x0027900001667983 */ /* 0x001ea80000300a00 */
[----:B----4-:R-:W-:Y:S04]  /*6a820*/  STG.E.U8 desc[UR60][R86.64], R68 ;  /* 0x0000004456007986 */ /* 0x010fe8000c10113c */
[----:B------:R-:W-:Y:S04]  /*6a830*/  STG.E.U8 desc[UR60][R80.64], R69 ;  /* 0x0000004550007986 */ /* 0x000fe8000c10113c */
[----:B------:R-:W4:Y:S04]  /*6a840*/  LDL.LU R107, [R1+0x278c] ;  /* 0x00278c00016b7983 */ /* 0x000f280000300800 */
[----:B--2---:R0:W-:Y:S04]  /*6a850*/  STG.E.U8 desc[UR60][R54.64], R102 ;  /* 0x0000006636007986 */ /* 0x0041e8000c10113c */
[----:B------:R1:W-:Y:S04]  /*6a860*/  STG.E.U8 desc[UR60][R100.64], R103 ;  /* 0x0000006764007986 */ /* 0x0003e8000c10113c */
[----:B0-----:R-:W2:Y:S04]  /*6a870*/  LDL.LU R102, [R1+0x2788] ;  /* 0x0027880001667983 */ /* 0x001ea80000300800 */
[----:B-1----:R-:W2:Y:S04]  /*6a880*/  LDL.LU.64 R100, [R1+0x2780] ;  /* 0x0027800001647983 */ /* 0x002ea80000300a00 */
[----:B------:R-:W2:Y:S04]  /*6a890*/  LDL.LU R103, [R1+0x2778] ;  /* 0x0027780001677983 */ /* 0x000ea80000300800 */
[----:B------:R-:W3:Y:S04]  /*6a8a0*/  LDL.LU.64 R62, [R1+0xb80] ;  /* 0x000b8000013e7983 */ /* 0x000ee80000300a00 */
[----:B------:R-:W3:Y:S04]  /*6a8b0*/  LDL.LU R183, [R1+0x1288] ;  /* 0x0012880001b77983 */ /* 0x000ee80000300800 */
[----:B------:R-:W4:Y:S04]  /*6a8c0*/  LDL.LU.64 R214, [R1+0xb78] ;  /* 0x000b780001d67983 */ /* 0x000f280000300a00 */
[----:B------:R-:W4:Y:S04]  /*6a8d0*/  LDL.LU R206, [R1+0x126c] ;  /* 0x00126c0001ce7983 */ /* 0x000f280000300800 */
[----:B------:R-:W2:Y:S04]  /*6a8e0*/  LDL.LU.64 R78, [R1+0xb70] ;  /* 0x000b7000014e7983 */ /* 0x000ea80000300a00 */
[----:B------:R-:W2:Y:S04]  /*6a8f0*/  LDL.LU R197, [R1+0x127c] ;  /* 0x00127c0001c57983 */ /* 0x000ea80000300800 */
        /* <DEDUP_REMOVED lines=56> */
[----:B---3--:R0:W-:Y:S04]  /*6ac80*/  STG.E.U8 desc[UR60][R62.64], R183 ;  /* 0x000000b73e007986 */ /* 0x0081e8000c10113c */
[----:B----4-:R1:W-:Y:S04]  /*6ac90*/  STG.E.U8 desc[UR60][R214.64], R206 ;  /* 0x000000ced6007986 */ /* 0x0103e8000c10113c */
[----:B0-----:R-:W3:Y:S04]  /*6aca0*/  LDL.LU.64 R62, [R1+0xa88] ;  /* 0x000a8800013e7983 */ /* 0x001ee80000300a00 */
[----:B------:R-:W3:Y:S04]  /*6acb0*/  LDL.LU R183, [R1+0x11fc] ;  /* 0x0011fc0001b77983 */ /* 0x000ee80000300800 */
[----:B-1----:R-:W4:Y:S04]  /*6acc0*/  LDL.LU.64 R214, [R1+0xa80] ;  /* 0x000a800001d67983 */ /* 0x002f280000300a00 */
[----:B--2---:R0:W-:Y:S04]  /*6acd0*/  STG.E.U8 desc[UR60][R78.64], R197 ;  /* 0x000000c54e007986 */ /* 0x0041e8000c10113c */
[----:B------:R-:W4:Y:S04]  /*6ace0*/  LDL.LU R206, [R1+0x120c] ;  /* 0x00120c0001ce7983 */ /* 0x000f280000300800 */
[----:B------:R1:W-:Y:S04]  /*6acf0*/  STG.E.U8 desc[UR60][R92.64], R207 ;  /* 0x000000cf5c007986 */ /* 0x0003e8000c10113c */
[----:B0-----:R-:W2:Y:S04]  /*6ad00*/  LDL.LU.64 R78, [R1+0xa78] ;  /* 0x000a7800014e7983 */ /* 0x001ea80000300a00 */
[----:B------:R-:W2:Y:S04]  /*6ad10*/  LDL.LU R197, [R1+0x11ec] ;  /* 0x0011ec0001c57983 */ /* 0x000ea80000300800 */
[----:B-1----:R-:W2:Y:S04]  /*6ad20*/  LDL.LU.64 R92, [R1+0xa70] ;  /* 0x000a7000015c7983 */ /* 0x002ea80000300a00 */
[----:B------:R0:W-:Y:S04]  /*6ad30*/  STG.E.U8 desc[UR60][R216.64], R182 ;  /* 0x000000b6d8007986 */ /* 0x0001e8000c10113c */
[----:B------:R-:W2:Y:S04]  /*6ad40*/  LDL.LU R207, [R1+0x1200] ;  /* 0x0012000001cf7983 */ /* 0x000ea80000300800 */
        /* <DEDUP_REMOVED lines=28> */
[----:B------:R-:W2:Y:S04]  /*6af10*/  LDL.LU R178, [R1+0x11f8] ;  /* 0x0011f80001b27983 */ /* 0x000ea80000300800 */
[----:B------:R0:W-:Y:S04]  /*6af20*/  STG.E.U8 desc[UR60][R200.64], R244 ;  /* 0x000000f4c8007986 */ /* 0x0001e8000c10113c */
[----:B------:R1:W-:Y:S04]  /*6af30*/  STG.E.U8 desc[UR60][R212.64], R245 ;  /* 0x000000f5d4007986 */ /* 0x0003e8000c10113c */
[----:B0-----:R-:W2:Y:S04]  /*6af40*/  LDL.LU.64 R200, [R1+0xa18] ;  /* 0x000a180001c87983 */ /* 0x001ea80000300a00 */
[----:B------:R-:W2:Y:S04]  /*6af50*/  LDL.LU R244, [R1+0x11e4] ;  /* 0x0011e40001f47983 */ /* 0x000ea80000300800 */
[----:B-1----:R-:W2:Y:S04]  /*6af60*/  LDL.LU.64 R212, [R1+0xa10] ;  /* 0x000a100001d47983 */ /* 0x002ea80000300a00 */
[----:B------:R-:W2:Y:S04]  /*6af70*/  LDL.LU R245, [R1+0x11e8] ;  /* 0x0011e80001f57983 */ /* 0x000ea80000300800 */
[----:B------:R0:W-:Y:S04]  /*6af80*/  STG.E.U8 desc[UR60][R240.64], R230 ;  /* 0x000000e6f0007986 */ /* 0x0001e8000c10113c */
[----:B------:R1:W-:Y:S04]  /*6af90*/  STG.E.U8 desc[UR60][R236.64], R231 ;  /* 0x000000e7ec007986 */ /* 0x0003e8000c10113c */
[----:B------:R1:W-:Y:S04]  /*6afa0*/  STG.E.U8 desc[UR60][R222.64], R210 ;  /* 0x000000d2de007986 */ /* 0x0003e8000c10113c */
[----:B0-----:R-:W2:Y:S04]  /*6afb0*/  LDL.LU.64 R240, [R1+0xa08] ;  /* 0x000a080001f07983 */ /* 0x001ea80000300a00 */
[----:B------:R-:W2:Y:S04]  /*6afc0*/  LDL.LU R230, [R1+0x11bc] ;  /* 0x0011bc0001e67983 */ /* 0x000ea80000300800 */
[----:B-1----:R-:W2:Y:S04]  /*6afd0*/  LDL.LU.64 R236, [R1+0xa00] ;  /* 0x000a000001ec7983 */ /* 0x002ea80000300a00 */
[----:B------:R-:W2:Y:S04]  /*6afe0*/  LDL.LU R231, [R1+0x11cc] ;  /* 0x0011cc0001e77983 */ /* 0x000ea80000300800 */
[----:B------:R-:W2:Y:S04]  /*6aff0*/  LDL.LU.64 R222, [R1+0x9f8] ;  /* 0x0009f80001de7983 */ /* 0x000ea80000300a00 */
        /* <DEDUP_REMOVED lines=36> */
[----:B---3--:R0:W-:Y:S04]  /*6b240*/  STG.E.U8 desc[UR60][R62.64], R183 ;  /* 0x000000b73e007986 */ /* 0x0081e8000c10113c */
[----:B------:R-:W3:Y:S04]  /*6b250*/  LDL.LU R196, [R1+0x1198] ;  /* 0x0011980001c47983 */ /* 0x000ee80000300800 */
[----:B----4-:R1:W-:Y:S04]  /*6b260*/  STG.E.U8 desc[UR60][R214.64], R206 ;  /* 0x000000ced6007986 */ /* 0x0103e8000c10113c */
[----:B0-----:R-:W4:Y:S04]  /*6b270*/  LDL.LU.64 R62, [R1+0x990] ;  /* 0x00099000013e7983 */ /* 0x001f280000300a00 */
[----:B------:R-:W4:Y:S04]  /*6b280*/  LDL.LU R183, [R1+0x119c] ;  /* 0x00119c0001b77983 */ /* 0x000f280000300800 */
[----:B-1----:R-:W4:Y:S04]  /*6b290*/  LDL.LU.64 R214, [R1+0x988] ;  /* 0x0009880001d67983 */ /* 0x002f280000300a00 */
[----:B--2---:R0:W-:Y:S04]  /*6b2a0*/  STG.E.U8 desc[UR60][R78.64], R197 ;  /* 0x000000c54e007986 */ /* 0x0041e8000c10113c */
        /* <DEDUP_REMOVED lines=82> */
[----:B---3--:R1:W-:Y:S04]  /*6b7d0*/  STG.E.U8 desc[UR60][R208.64], R196 ;  /* 0x000000c4d0007986 */ /* 0x0083e8000c10113c */
[----:B0-----:R-:W3:Y:S04]  /*6b7e0*/  LDL.LU.64 R12, [R1+0x8a8] ;  /* 0x0008a800010c7983 */ /* 0x001ee80000300a00 */
[----:B------:R-:W3:Y:S04]  /*6b7f0*/  LDL.LU R233, [R1+0x1124] ;  /* 0x0011240001e97983 */ /* 0x000ee80000300800 */
[----:B-1----:R-:W3:Y:S04]  /*6b800*/  LDL.LU.64 R208, [R1+0x8a0] ;  /* 0x0008a00001d07983 */ /* 0x002ee80000300a00 */
[----:B----4-:R0:W-:Y:S04]  /*6b810*/  STG.E.U8 desc[UR60][R62.64], R183 ;  /* 0x000000b73e007986 */ /* 0x0101e8000c10113c */
[----:B------:R-:W4:Y:S04]  /*6b820*/  LDL.LU R196, [R1+0x1128] ;  /* 0x0011280001c47983 */ /* 0x000f280000300800 */
[----:B--2---:R1:W-:Y:S04]  /*6b830*/  STG.E.U8 desc[UR60][R214.64], R206 ;  /* 0x000000ced6007986 */ /* 0x0043e8000c10113c */
        /* <DEDUP_REMOVED lines=263> */
[----:B---3--:R0:W-:Y:S04]  /*6c8b0*/  STG.E.U8 desc[UR60][R194.64], R202 ;  /* 0x000000cac2007986 */ /* 0x0081e8000c10113c */
[----:B-1----:R-:W3:Y:S04]  /*6c8c0*/  LDL.LU.64 R84, [R1+0x5c8] ;  /* 0x0005c80001547983 */ /* 0x002ee80000300a00 */
[----:B----4-:R-:W-:Y:S04]  /*6c8d0*/  STG.E.U8 desc[UR60][R226.64], R203 ;  /* 0x000000cbe2007986 */ /* 0x010fe8000c10113c */
[----:B------:R-:W3:Y:S04]  /*6c8e0*/  LDL.LU R221, [R1+0xf68] ;  /* 0x000f680001dd7983 */ /* 0x000ee80000300800 */
[----:B--2---:R1:W-:Y:S04]  /*6c8f0*/  STG.E.U8 desc[UR60][R12.64], R233 ;  /* 0x000000e90c007986 */ /* 0x0043e8000c10113c */
[----:B0-----:R-:W2:Y:S04]  /*6c900*/  LDL.LU.64 R194, [R1+0x5c0] ;  /* 0x0005c00001c27983 */ /* 0x001ea80000300a00 */
[----:B------:R0:W-:Y:S04]  /*6c910*/  STG.E.U8 desc[UR60][R208.64], R196 ;  /* 0x000000c4d0007986 */ /* 0x0001e8000c10113c */
[----:B-1----:R-:W2:Y:S04]  /*6c920*/  LDL.LU R233, [R1+0xf74] ;  /* 0x000f740001e97983 */ /* 0x002ea80000300800 */
[----:B------:R-:W4:Y:S04]  /*6c930*/  LDL.LU.64 R226, [R1+0x5b8] ;  /* 0x0005b80001e27983 */ /* 0x000f280000300a00 */
[----:B0-----:R-:W4:Y:S04]  /*6c940*/  LDL.LU R196, [R1+0xfac] ;  /* 0x000fac0001c47983 */ /* 0x001f280000300800 */
[----:B------:R0:W-:Y:S04]  /*6c950*/  STG.E.U8 desc[UR60][R62.64], R183 ;  /* 0x000000b73e007986 */ /* 0x0001e8000c10113c */
[----:B------:R-:W4:Y:S04]  /*6c960*/  LDL.LU.64 R202, [R1+0x5b0] ;  /* 0x0005b00001ca7983 */ /* 0x000f280000300a00 */
[----:B------:R1:W-:Y:S04]  /*6c970*/  STG.E.U8 desc[UR60][R214.64], R206 ;  /* 0x000000ced6007986 */ /* 0x0003e8000c10113c */
[----:B0-----:R-:W4:Y:S04]  /*6c980*/  LDL.LU R183, [R1+0xfb0] ;  /* 0x000fb00001b77983 */ /* 0x001f280000300800 */
[----:B------:R-:W4:Y:S04]  /*6c990*/  LDL.LU.64 R12, [R1+0x5a8] ;  /* 0x0005a800010c7983 */ /* 0x000f280000300a00 */
[----:B------:R-:W4:Y:S04]  /*6c9a0*/  LDL.LU R62, [R1+0xfa0] ;  /* 0x000fa000013e7983 */ /* 0x000f280000300800 */
[----:B------:R-:W4:Y:S04]  /*6c9b0*/  LDL.LU.64 R208, [R1+0x5a0] ;  /* 0x0005a00001d07983 */ /* 0x000f280000300a00 */
[----:B------:R-:W4:Y:S04]  /*6c9c0*/  LDL.LU R63, [R1+0xfa4] ;  /* 0x000fa400013f7983 */ /* 0x000f280000300800 */
[----:B-1----:R-:W4:Y:S04]  /*6c9d0*/  LDL.LU.64 R214, [R1+0x598] ;  /* 0x0005980001d67983 */ /* 0x002f280000300a00 */
[----:B------:R0:W-:Y:S04]  /*6c9e0*/  STG.E.U8 desc[UR60][R78.64], R197 ;  /* 0x000000c54e007986 */ /* 0x0001e8000c10113c */
[----:B------:R-:W4:Y:S04]  /*6c9f0*/  LDL.LU R206, [R1+0xf8c] ;  /* 0x000f8c0001ce7983 */ /* 0x000f280000300800 */
[----:B------:R1:W-:Y:S04]  /*6ca00*/  STG.E.U8 desc[UR60][R92.64], R207 ;  /* 0x000000cf5c007986 */ /* 0x0003e8000c10113c */
[----:B0-----:R-:W4:Y:S04]  /*6ca10*/  LDL.LU.64 R78, [R1+0x590] ;  /* 0x00059000014e7983 */ /* 0x001f280000300a00 */
        /* <DEDUP_REMOVED lines=32> */
[----:B------:R-:W4:Y:S04]  /*6cc20*/  LDL.LU R178, [R1+0xf60] ;  /* 0x000f600001b27983 */ /* 0x000f280000300800 */
[----:B------:R0:W-:Y:S04]  /*6cc30*/  STG.E.U8 desc[UR60][R200.64], R244 ;  /* 0x000000f4c8007986 */ /* 0x0001e8000c10113c */
[----:B------:R1:W-:Y:S04]  /*6cc40*/  STG.E.U8 desc[UR60][R212.64], R245 ;  /* 0x000000f5d4007986 */ /* 0x0003e8000c10113c */
[----:B0-----:R-:W4:Y:S04]  /*6cc50*/  LDL.LU.64 R200, [R1+0x530] ;  /* 0x0005300001c87983 */ /* 0x001f280000300a00 */
[----:B------:R-:W4:Y:S04]  /*6cc60*/  LDL.LU R244, [R1+0xf64] ;  /* 0x000f640001f47983 */ /* 0x000f280000300800 */
[----:B-1----:R-:W4:Y:S04]  /*6cc70*/  LDL.LU.64 R212, [R1+0x528] ;  /* 0x0005280001d47983 */ /* 0x002f280000300a00 */
[----:B------:R-:W4:Y:S04]  /*6cc80*/  LDL.LU R245, [R1+0xf54] ;  /* 0x000f540001f57983 */ /* 0x000f280000300800 */
[----:B------:R0:W-:Y:S04]  /*6cc90*/  STG.E.U8 desc[UR60][R240.64], R230 ;  /* 0x000000e6f0007986 */ /* 0x0001e8000c10113c */
[----:B------:R1:W-:Y:S04]  /*6cca0*/  STG.E.U8 desc[UR60][R236.64], R231 ;  /* 0x000000e7ec007986 */ /* 0x0003e8000c10113c */
[----:B------:R1:W-:Y:S04]  /*6ccb0*/  STG.E.U8 desc[UR60][R222.64], R210 ;  /* 0x000000d2de007986 */ /* 0x0003e8000c10113c */
[----:B0-----:R-:W4:Y:S04]  /*6ccc0*/  LDL.LU.64 R240, [R1+0x520] ;  /* 0x0005200001f07983 */ /* 0x001f280000300a00 */
[----:B------:R-:W4:Y:S04]  /*6ccd0*/  LDL.LU R230, [R1+0xf58] ;  /* 0x000f580001e67983 */ /* 0x000f280000300800 */
[----:B-1----:R-:W4:Y:S04]  /*6cce0*/  LDL.LU.64 R236, [R1+0x518] ;  /* 0x0005180001ec7983 */ /* 0x002f280000300a00 */
[----:B------:R-:W4:Y:S04]  /*6ccf0*/  LDL.LU R231, [R1+0xf44] ;  /* 0x000f440001e77983 */ /* 0x000f280000300800 */
[----:B------:R-:W4:Y:S04]  /*6cd00*/  LDL.LU.64 R222, [R1+0x510] ;  /* 0x0005100001de7983 */ /* 0x000f280000300a00 */
        /* <DEDUP_REMOVED lines=20> */
[----:B---3--:R1:W-:Y:S04]  /*6ce50*/  STG.E.U8 desc[UR60][R84.64], R221 ;  /* 0x000000dd54007986 */ /* 0x0083e8000c10113c */
[----:B0-----:R-:W3:Y:S04]  /*6ce60*/  LDL.LU.64 R68, [R1+0x4d8] ;  /* 0x0004d80001447983 */ /* 0x001ee80000300a00 */
[----:B------:R-:W3:Y:S04]  /*6ce70*/  LDL.LU R55, [R1+0xeec] ;  /* 0x000eec0001377983 */ /* 0x000ee80000300800 */
[----:B-1----:R-:W3:Y:S04]  /*6ce80*/  LDL.LU.64 R84, [R1+0x2770] ;  /* 0x0027700001547983 */ /* 0x002ee80000300a00 */
[----:B------:R-:W3:Y:S04]  /*6ce90*/  LDL.LU R221, [R1+0x2768] ;  /* 0x0027680001dd7983 */ /* 0x000ee80000300800 */
[----:B--2---:R0:W-:Y:S04]  /*6cea0*/  STG.E.U8 desc[UR60][R194.64], R233 ;  /* 0x000000e9c2007986 */ /* 0x0041e8000c10113c */
[----:B----4-:R1:W-:Y:S04]  /*6ceb0*/  STG.E.U8 desc[UR60][R226.64], R196 ;  /* 0x000000c4e2007986 */ /* 0x0103e8000c10113c */
[----:B------:R2:W-:Y:S04]  /*6cec0*/  STG.E.U8 desc[UR60][R202.64], R183 ;  /* 0x000000b7ca007986 */ /* 0x0005e8000c10113c */
[----:B0-----:R-:W4:Y:S04]  /*6ced0*/  LDL.LU.64 R194, [R1+0x2760] ;  /* 0x0027600001c27983 */ /* 0x001f280000300a00 */
[----:B------:R-:W4:Y:S04]  /*6cee0*/  LDL.LU R233, [R1+0x2758] ;  /* 0x0027580001e97983 */ /* 0x000f280000300800 */
[----:B-1----:R-:W4:Y:S04]  /*6cef0*/  LDL.LU.64 R226, [R1+0x2750] ;  /* 0x0027500001e27983 */ /* 0x002f280000300a00 */
[----:B------:R-:W4:Y:S04]  /*6cf00*/  LDL.LU R196, [R1+0x2748] ;  /* 0x0027480001c47983 */ /* 0x000f280000300800 */
[----:B--2---:R-:W2:Y:S04]  /*6cf10*/  LDL.LU.64 R202, [R1+0x2740] ;  /* 0x0027400001ca7983 */ /* 0x004ea80000300a00 */
[----:B------:R-:W2:Y:S04]  /*6cf20*/  LDL.LU R183, [R1+0x2738] ;  /* 0x0027380001b77983 */ /* 0x000ea80000300800 */
[----:B------:R0:W-:Y:S04]  /*6cf30*/  STG.E.U8 desc[UR60][R12.64], R62 ;  /* 0x0000003e0c007986 */ /* 0x0001e8000c10113c */
[----:B------:R1:W-:Y:S04]  /*6cf40*/  STG.E.U8 desc[UR60][R208.64], R63 ;  /* 0x0000003fd0007986 */ /* 0x0003e8000c10113c */
[----:B------:R1:W-:Y:S04]  /*6cf50*/  STG.E.U8 desc[UR60][R214.64], R206 ;  /* 0x000000ced6007986 */ /* 0x0003e8000c10113c */
[----:B0-----:R-:W2:Y:S04]  /*6cf60*/  LDL.LU.64 R12, [R1+0x2730] ;  /* 0x00273000010c7983 */ /* 0x001ea80000300a00 */
[----:B-1----:R-:W2:Y:S04]  /*6cf70*/  LDL.LU.64 R208, [R1+0x2728] ;  /* 0x0027280001d07983 */ /* 0x002ea80000300a00 */
[----:B------:R-:W4:Y:S04]  /*6cf80*/  LDL.LU.64 R62, [R1+0x4d0] ;  /* 0x0004d000013e7983 */ /* 0x000f280000300a00 */
[----:B------:R-:W4:Y:S04]  /*6cf90*/  LDL.LU R206, [R1+0xf00] ;  /* 0x000f000001ce7983 */ /* 0x000f280000300800 */
[----:B------:R0:W-:Y:S04]  /*6cfa0*/  STG.E.U8 desc[UR60][R78.64], R197 ;  /* 0x000000c54e007986 */ /* 0x0001e8000c10113c */
[----:B------:R-:W2:Y:S04]  /*6cfb0*/  LDL.LU.64 R214, [R1+0x4c8] ;  /* 0x0004c80001d67983 */ /* 0x000ea80000300a00 */
[----:B------:R1:W-:Y:S04]  /*6cfc0*/  STG.E.U8 desc[UR60][R92.64], R207 ;  /* 0x000000cf5c007986 */ /* 0x0003e8000c10113c */
[----:B0-----:R-:W2:Y:S04]  /*6cfd0*/  LDL.LU R197, [R1+0xee8] ;  /* 0x000ee80001c57983 */ /* 0x001ea80000300800 */
[----:B------:R0:W-:Y:S04]  /*6cfe0*/  STG.E.U8 desc[UR60][R216.64], R182 ;  /* 0x000000b6d8007986 */ /* 0x0001e8000c10113c */
[----:B------:R-:W2:Y:S04]  /*6cff0*/  LDL.LU.64 R78, [R1+0x4c0] ;  /* 0x0004c000014e7983 */ /* 0x000ea80000300a00 */
[----:B------:R-:W-:Y:S04]  /*6d000*/  STG.E.U8 desc[UR60][R168.64], R248 ;  /* 0x000000f8a8007986 */ /* 0x000fe8000c10113c */
[----:B-1----:R-:W2:Y:S04]  /*6d010*/  LDL.LU R207, [R1+0xef0] ;  /* 0x000ef00001cf7983 */ /* 0x002ea80000300800 */
[----:B------:R-:W-:Y:S04]  /*6d020*/  STG.E.U8 desc[UR60][R224.64], R249 ;  /* 0x000000f9e0007986 */ /* 0x000fe8000c10113c */
[----:B------:R-:W2:Y:S04]  /*6d030*/  LDL.LU.64 R92, [R1+0x4b8] ;  /* 0x0004b800015c7983 */ /* 0x000ea80000300a00 */
[----:B------:R1:W-:Y:S04]  /*6d040*/  STG.E.U8 desc[UR60][R234.64], R232 ;  /* 0x000000e8ea007986 */ /* 0x0003e8000c10113c */
[----:B0-----:R-:W2:Y:S04]  /*6d050*/  LDL.LU R182, [R1+0xf20] ;  /* 0x000f200001b67983 */ /* 0x001ea80000300800 */
[----:B------:R0:W-:Y:S04]  /*6d060*/  STG.E.U8 desc[UR60][R38.64], R72 ;  /* 0x0000004826007986 */ /* 0x0001e8000c10113c */
[----:B------:R-:W2:Y:S04]  /*6d070*/  LDL.LU.64 R216, [R1+0x4b0] ;  /* 0x0004b00001d87983 */ /* 0x000ea80000300a00 */
[----:B------:R-:W-:Y:S04]  /*6d080*/  STG.E.U8 desc[UR60][R242.64], R73 ;  /* 0x00000049f2007986 */ /* 0x000fe8000c10113c */
[----:B-1----:R-:W2:Y:S04]  /*6d090*/  LDL.LU R232, [R1+0xf24] ;  /* 0x000f240001e87983 */ /* 0x002ea80000300800 */
[----:B------:R1:W-:Y:S04]  /*6d0a0*/  STG.E.U8 desc[UR60][R250.64], R229 ;  /* 0x000000e5fa007986 */ /* 0x0003e8000c10113c */
[----:B0-----:R-:W2:Y:S04]  /*6d0b0*/  LDL.LU.64 R38, [R1+0x4a8] ;  /* 0x0004a80001267983 */ /* 0x001ea80000300a00 */
[----:B------:R0:W-:Y:S04]  /*6d0c0*/  STG.E.U8 desc[UR60][R246.64], R228 ;  /* 0x000000e4f6007986 */ /* 0x0001e8000c10113c */
[----:B-1----:R-:W2:Y:S04]  /*6d0d0*/  LDL.LU R229, [R1+0xf14] ;  /* 0x000f140001e57983 */ /* 0x002ea80000300800 */
[----:B------:R-:W2:Y:S04]  /*6d0e0*/  LDL.LU.64 R72, [R1+0x4a0] ;  /* 0x0004a00001487983 */ /* 0x000ea80000300a00 */
[----:B------:R1:W-:Y:S04]  /*6d0f0*/  STG.E.U8 desc[UR60][R156.64], R179 ;  /* 0x000000b39c007986 */ /* 0x0003e8000c10113c */
[----:B0-----:R-:W2:Y:S04]  /*6d100*/  LDL.LU R228, [R1+0xf18] ;  /* 0x000f180001e47983 */ /* 0x001ea80000300800 */
[----:B------:R0:W-:Y:S04]  /*6d110*/  STG.E.U8 desc[UR60][R238.64], R178 ;  /* 0x000000b2ee007986 */ /* 0x0001e8000c10113c */
[----:B-1----:R-:W2:Y:S04]  /*6d120*/  LDL.LU.64 R156, [R1+0x498] ;  /* 0x00049800019c7983 */ /* 0x002ea80000300a00 */
[----:B------:R-:W2:Y:S04]  /*6d130*/  LDL.LU R179, [R1+0xf04] ;  /* 0x000f040001b37983 */ /* 0x000ea80000300800 */
[----:B0-----:R-:W2:Y:S04]  /*6d140*/  LDL.LU.64 R238, [R1+0x490] ;  /* 0x0004900001ee7983 */ /* 0x001ea80000300a00 */
[----:B------:R-:W2:Y:S04]  /*6d150*/  LDL.LU R178, [R1+0xf08] ;  /* 0x000f080001b27983 */ /* 0x000ea80000300800 */
[----:B------:R0:W-:Y:S04]  /*6d160*/  STG.E.U8 desc[UR60][R200.64], R244 ;  /* 0x000000f4c8007986 */ /* 0x0001e8000c10113c */
[----:B------:R1:W-:Y:S04]  /*6d170*/  STG.E.U8 desc[UR60][R212.64], R245 ;  /* 0x000000f5d4007986 */ /* 0x0003e8000c10113c */
[----:B0-----:R-:W2:Y:S04]  /*6d180*/  LDL.LU.64 R200, [R1+0x488] ;  /* 0x0004880001c87983 */ /* 0x001ea80000300a00 */
[----:B------:R-:W2:Y:S04]  /*6d190*/  LDL.LU R168, [R1+0xef4] ;  /* 0x000ef40001a87983 */ /* 0x000ea80000300800 */
[----:B-1----:R-:W2:Y:S04]  /*6d1a0*/  LDL.LU.64 R212, [R1+0x480] ;  /* 0x0004800001d47983 */ /* 0x002ea80000300a00 */
        /* <DEDUP_REMOVED lines=9> */
[----:B------:R0:W-:Y:S04]  /*6d240*/  STG.E.U8 desc[UR60][R240.64], R230 ;  /* 0x000000e6f0007986 */ /* 0x0001e8000c10113c */
[----:B------:R-:W2:Y:S04]  /*6d250*/  LDL.LU.64 R244, [R1+0x458] ;  /* 0x0004580001f47983 */ /* 0x000ea80000300a00 */
[----:B------:R1:W-:Y:S04]  /*6d260*/  STG.E.U8 desc[UR60][R236.64], R231 ;  /* 0x000000e7ec007986 */ /* 0x0003e8000c10113c */
[----:B0-----:R-:W2:Y:S04]  /*6d270*/  LDL.LU.64 R240, [R1+0x450] ;  /* 0x0004500001f07983 */ /* 0x001ea80000300a00 */
[----:B------:R0:W-:Y:S04]  /*6d280*/  STG.E.U8 desc[UR60][R222.64], R210 ;  /* 0x000000d2de007986 */ /* 0x0001e8000c10113c */
[----:B-1----:R-:W2:Y:S04]  /*6d290*/  LDL.LU.64 R236, [R1+0x448] ;  /* 0x0004480001ec7983 */ /* 0x002ea80000300a00 */
        /* <DEDUP_REMOVED lines=16> */
[----:B---3--:R1:W-:Y:S04]  /*6d3a0*/  STG.E.U8 desc[UR60][R68.64], R55 ;  /* 0x0000003744007986 */ /* 0x0083e8000c10113c */
[----:B0-----:R-:W3:Y:S04]  /*6d3b0*/  LDL.LU.64 R80, [R1+0x3f0] ;  /* 0x0003f00001507983 */ /* 0x001ee80000300a00 */
[----:B-1----:R-:W3:Y:S04]  /*6d3c0*/  LDL.LU.64 R68, [R1+0x3e8] ;  /* 0x0003e80001447983 */ /* 0x002ee80000300a00 */
[----:B------:R-:W3:Y:S04]  /*6d3d0*/  LDL.LU.64 R54, [R1+0x3e0] ;  /* 0x0003e00001367983 */ /* 0x000ee80000300a00 */
[----:B----4-:R0:W-:Y:S04]  /*6d3e0*/  STG.E.U8 desc[UR60][R62.64], R206 ;  /* 0x000000ce3e007986 */ /* 0x0101e8000c10113c */
[----:B0-----:R-:W4:Y:S04]  /*6d3f0*/  LDL.LU.64 R62, [R1+0x2720] ;  /* 0x00272000013e7983 */ /* 0x001f280000300a00 */
[----:B------:R-:W4:Y:S04]  /*6d400*/  LDL.LU R206, [R1+0x2718] ;  /* 0x0027180001ce7983 */ /* 0x000f280000300800 */
[----:B--2---:R0:W-:Y:S04]  /*6d410*/  STG.E.U8 desc[UR60][R214.64], R197 ;  /* 0x000000c5d6007986 */ /* 0x0041e8000c10113c */
[----:B0-----:R-:W2:Y:S04]  /*6d420*/  LDL.LU.64 R214, [R1+0x2710] ;  /* 0x0027100001d67983 */ /* 0x001ea80000300a00 */
[----:B------:R-:W2:Y:S04]  /*6d430*/  LDL.LU R197, [R1+0x2708] ;  /* 0x0027080001c57983 */ /* 0x000ea80000300800 */
[----:B------:R0:W-:Y:S04]  /*6d440*/  STG.E.U8 desc[UR60][R78.64], R207 ;  /* 0x000000cf4e007986 */ /* 0x0001e8000c10113c */
[----:B------:R1:W-:Y:S04]  /*6d450*/  STG.E.U8 desc[UR60][R92.64], R182 ;  /* 0x000000b65c007986 */ /* 0x0003e8000c10113c */
[----:B0-----:R-:W2:Y:S04]  /*6d460*/  LDL.LU.64 R78, [R1+0x2700] ;  /* 0x00270000014e7983 */ /* 0x001ea80000300a00 */
[----:B------:R-:W4:Y:S04]  /*6d470*/  LDL.LU R207, [R1+0x26f8] ;  /* 0x0026f80001cf7983 */ /* 0x000f280000300800 */
[----:B-1----:R-:W2:Y:S04]  /*6d480*/  LDL.LU.64 R92, [R1+0x26f0] ;  /* 0x0026f000015c7983 */ /* 0x002ea80000300a00 */
[----:B------:R-:W2:Y:S04]  /*6d490*/  LDL.LU R182, [R1+0x26e8] ;  /* 0x0026e80001b67983 */ /* 0x000ea80000300800 */
[----:B------:R0:W-:Y:S04]  /*6d4a0*/  STG.E.U8 desc[UR60][R216.64], R232 ;  /* 0x000000e8d8007986 */ /* 0x0001e8000c10113c */
[----:B0-----:R-:W4:Y:S04]  /*6d4b0*/  LDL.LU.64 R216, [R1+0x26e0] ;  /* 0x0026e00001d87983 */ /* 0x001f280000300a00 */
[----:B------:R-:W2:Y:S04]  /*6d4c0*/  LDL.LU R232, [R1+0x26d8] ;  /* 0x0026d80001e87983 */ /* 0x000ea80000300800 */
[----:B------:R0:W-:Y:S04]  /*6d4d0*/  STG.E.U8 desc[UR60][R38.64], R229 ;  /* 0x000000e526007986 */ /* 0x0001e8000c10113c */
[----:B------:R1:W-:Y:S04]  /*6d4e0*/  STG.E.U8 desc[UR60][R72.64], R228 ;  /* 0x000000e448007986 */ /* 0x0003e8000c10113c */
[----:B0-----:R-:W4:Y:S04]  /*6d4f0*/  LDL.LU.64 R38, [R1+0x26d0] ;  /* 0x0026d00001267983 */ /* 0x001f280000300a00 */
[----:B------:R-:W3:Y:S04]  /*6d500*/  LDL.LU R229, [R1+0x26c8] ;  /* 0x0026c80001e57983 */ /* 0x000ee80000300800 */
[----:B-1----:R-:W2:Y:S04]  /*6d510*/  LDL.LU.64 R72, [R1+0x26c0] ;  /* 0x0026c00001487983 */ /* 0x002ea80000300a00 */
[----:B------:R-:W4:Y:S04]  /*6d520*/  LDL.LU R228, [R1+0x26b8] ;  /* 0x0026b80001e47983 */ /* 0x000f280000300800 */
[----:B------:R0:W-:Y:S04]  /*6d530*/  STG.E.U8 desc[UR60][R156.64], R179 ;  /* 0x000000b39c007986 */ /* 0x0001e8000c10113c */
[----:B------:R1:W-:Y:S04]  /*6d540*/  STG.E.U8 desc[UR60][R238.64], R178 ;  /* 0x000000b2ee007986 */ /* 0x0003e8000c10113c */
[----:B0-----:R-:W2:Y:S04]  /*6d550*/  LDL.LU.64 R156, [R1+0x26b0] ;  /* 0x0026b000019c7983 */ /* 0x001ea80000300a00 */
[----:B------:R-:W2:Y:S04]  /*6d560*/  LDL.LU R179, [R1+0x26a8] ;  /* 0x0026a80001b37983 */ /* 0x000ea80000300800 */
[----:B-1----:R-:W3:Y:S04]  /*6d570*/  LDL.LU.64 R238, [R1+0x26a0] ;  /* 0x0026a00001ee7983 */ /* 0x002ee80000300a00 */
[----:B------:R-:W2:Y:S04]  /*6d580*/  LDL.LU R178, [R1+0x2698] ;  /* 0x0026980001b27983 */ /* 0x000ea80000300800 */
[----:B------:R0:W-:Y:S04]  /*6d590*/  STG.E.U8 desc[UR60][R200.64], R168 ;  /* 0x000000a8c8007986 */ /* 0x0001e8000c10113c */
[----:B------:R1:W-:Y:S04]  /*6d5a0*/  STG.E.U8 desc[UR60][R212.64], R169 ;  /* 0x000000a9d4007986 */ /* 0x0003e8000c10113c */
[----:B0-----:R-:W2:Y:S04]  /*6d5b0*/  LDL.LU.64 R200, [R1+0x2690] ;  /* 0x0026900001c87983 */ /* 0x001ea80000300a00 */
[----:B-1----:R-:W2:Y:S04]  /*6d5c0*/  LDL.LU.64 R212, [R1+0x2688] ;  /* 0x0026880001d47983 */ /* 0x002ea80000300a00 */
[----:B------:R-:W2:Y:S04]  /*6d5d0*/  LDL.LU.64 R168, [R1+0x3d8] ;  /* 0x0003d80001a87983 */ /* 0x000ea80000300a00 */
[----:B------:R-:W-:Y:S04]  /*6d5e0*/  STG.E.U8 desc[UR60][R224.64], R234 ;  /* 0x000000eae0007986 */ /* 0x000fe8000c10113c */
[----:B------:R0:W-:Y:S04]  /*6d5f0*/  STG.E.U8 desc[UR60][R248.64], R235 ;  /* 0x000000ebf8007986 */ /* 0x0001e8000c10113c */
[----:B------:R1:W-:Y:S04]  /*6d600*/  STG.E.U8 desc[UR60][R242.64], R246 ;  /* 0x000000f6f2007986 */ /* 0x0003e8000c10113c */
[----:B------:R1:W-:Y:S04]  /*6d610*/  STG.E.U8 desc[UR60][R250.64], R247 ;  /* 0x000000f7fa007986 */ /* 0x0003e8000c10113c */
[----:B0-----:R-:W2:Y:S04]  /*6d620*/  LDL.LU.64 R248, [R1+0x3d0] ;  /* 0x0003d00001f87983 */ /* 0x001ea80000300a00 */
[----:B------:R-:W2:Y:S04]  /*6d630*/  LDL.LU.64 R224, [R1+0x3c8] ;  /* 0x0003c80001e07983 */ /* 0x000ea80000300a00 */
[----:B------:R-:W2:Y:S04]  /*6d640*/  LDL.LU.64 R234, [R1+0x3c0] ;  /* 0x0003c00001ea7983 */ /* 0x000ea80000300a00 */
[----:B-1----:R-:W2:Y:S04]  /*6d650*/  LDL.LU.64 R242, [R1+0x3b8] ;  /* 0x0003b80001f27983 */ /* 0x002ea80000300a00 */
[----:B------:R-:W2:Y:S04]  /*6d660*/  LDL.LU.64 R250, [R1+0x3b0] ;  /* 0x0003b00001fa7983 */ /* 0x000ea80000300a00 */
[----:B------:R-:W2:Y:S04]  /*6d670*/  LDL.LU.64 R246, [R1+0x3a8] ;  /* 0x0003a80001f67983 */ /* 0x000ea80000300a00 */
[----:B---3--:R0:W-:Y:S04]  /*6d680*/  STG.E.U8 desc[UR60][R244.64], R239 ;  /* 0x000000eff4007986 */ /* 0x0081e8000c10113c */
[----:B------:R1:W-:Y:S04]  /*6d690*/  STG.E.U8 desc[UR60][R240.64], R238 ;  /* 0x000000eef0007986 */ /* 0x0003e8000c10113c */
[----:B------:R3:W-:Y:S04]  /*6d6a0*/  STG.E.U8 desc[UR60][R236.64], R229 ;  /* 0x000000e5ec007986 */ /* 0x0007e8000c10113c */
[----:B0-----:R-:W2:Y:S04]  /*6d6b0*/  LDL.LU.64 R244, [R1+0x3a0] ;  /* 0x0003a00001f47983 */ /* 0x001ea80000300a00 */
[----:B-1----:R-:W2:Y:S04]  /*6d6c0*/  LDL.LU.64 R240, [R1+0x398] ;  /* 0x0003980001f07983 */ /* 0x002ea80000300a00 */
[----:B------:R-:W2:Y:S04]  /*6d6d0*/  LDL.LU.64 R238, [R1+0x390] ;  /* 0x0003900001ee7983 */ /* 0x000ea80000300a00 */
[----:B----4-:R0:W-:Y:S04]  /*6d6e0*/  STG.E.U8 desc[UR60][R230.64], R228 ;  /* 0x000000e4e6007986 */ /* 0x0101e8000c10113c */
[----:B---3--:R-:W3:Y:S04]  /*6d6f0*/  LDL.LU.64 R236, [R1+0x388] ;  /* 0x0003880001ec7983 */ /* 0x008ee80000300a00 */
[----:B--2---:R1:W-:Y:S04]  /*6d700*/  STG.E.U8 desc[UR60][R222.64], R213 ;  /* 0x000000d5de007986 */ /* 0x0043e8000c10113c */
[----:B0-----:R-:W2:Y:S04]  /*6d710*/  LDL.LU.64 R230, [R1+0x380] ;  /* 0x0003800001e67983 */ /* 0x001ea80000300a00 */
[----:B------:R-:W4:Y:S04]  /*6d720*/  LDL.LU.64 R228, [R1+0x378] ;  /* 0x0003780001e47983 */ /* 0x000f280000300a00 */
[----:B------:R0:W-:Y:S04]  /*6d730*/  STG.E.U8 desc[UR60][R218.64], R212 ;  /* 0x000000d4da007986 */ /* 0x0001e8000c10113c */
[----:B-1----:R-:W4:Y:S04]  /*6d740*/  LDL.LU.64 R222, [R1+0x370] ;  /* 0x0003700001de7983 */ /* 0x002f280000300a00 */
[----:B------:R1:W-:Y:S04]  /*6d750*/  STG.E.U8 desc[UR60][R210.64], R201 ;  /* 0x000000c9d2007986 */ /* 0x0003e8000c10113c */
[----:B0-----:R-:W4:Y:S04]  /*6d760*/  LDL.LU.64 R218, [R1+0x368] ;  /* 0x0003680001da7983 */ /* 0x001f280000300a00 */
        /* <DEDUP_REMOVED lines=26> */
[----:B-1----:R-:W4:Y:S04]  /*6d910*/  LDL.LU.64 R168, [R1+0x2680] ;  /* 0x0026800001a87983 */ /* 0x002f280000300a00 */
[----:B------:R-:W3:Y:S04]  /*6d920*/  LDL.LU R232, [R1+0x2678] ;  /* 0x0026780001e87983 */ /* 0x000ee80000300800 */
[----:B---3--:R0:W-:Y:S04]  /*6d930*/  STG.E.U8 desc[UR60][R248.64], R232 ;  /* 0x000000e8f8007986 */ /* 0x0081e8000c10113c */
[----:B0-----:R-:W3:Y:S04]  /*6d940*/  LDL.LU.64 R248, [R1+0x2670] ;  /* 0x0026700001f87983 */ /* 0x001ee80000300a00 */
[----:B------:R-:W2:Y:S04]  /*6d950*/  LDL.LU R232, [R1+0x2668] ;  /* 0x0026680001e87983 */ /* 0x000ea80000300800 */
[----:B---3--:R0:W-:Y:S04]  /*6d960*/  STG.E.U8 desc[UR60][R224.64], R248 ;  /* 0x000000f8e0007986 */ /* 0x0081e8000c10113c */
[----:B0-----:R-:W3:Y:S04]  /*6d970*/  LDL.LU.64 R224, [R1+0x2660] ;  /* 0x0026600001e07983 */ /* 0x001ee80000300a00 */
[----:B------:R-:W4:Y:S04]  /*6d980*/  LDL.LU R248, [R1+0x2658] ;  /* 0x0026580001f87983 */ /* 0x000f280000300800 */
[----:B------:R0:W-:Y:S04]  /*6d990*/  STG.E.U8 desc[UR60][R234.64], R249 ;  /* 0x000000f9ea007986 */ /* 0x0001e8000c10113c */
[----:B0-----:R-:W3:Y:S04]  /*6d9a0*/  LDL.LU.64 R234, [R1+0x2650] ;  /* 0x0026500001ea7983 */ /* 0x001ee80000300a00 */
[----:B------:R-:W2:Y:S04]  /*6d9b0*/  LDL.LU R249, [R1+0x2648] ;  /* 0x0026480001f97983 */ /* 0x000ea80000300800 */
[----:B----4-:R0:W-:Y:S04]  /*6d9c0*/  STG.E.U8 desc[UR60][R242.64], R248 ;  /* 0x000000f8f2007986 */ /* 0x0101e8000c10113c */
[----:B0-----:R-:W4:Y:S04]  /*6d9d0*/  LDL.LU.64 R242, [R1+0x2640] ;  /* 0x0026400001f27983 */ /* 0x001f280000300a00 */
[----:B------:R-:W3:Y:S04]  /*6d9e0*/  LDL.LU R248, [R1+0x2638] ;  /* 0x0026380001f87983 */ /* 0x000ee80000300800 */
[----:B--2---:R0:W-:Y:S04]  /*6d9f0*/  STG.E.U8 desc[UR60][R250.64], R249 ;  /* 0x000000f9fa007986 */ /* 0x0041e8000c10113c */
[----:B0-----:R-:W2:Y:S04]  /*6da00*/  LDL.LU.64 R250, [R1+0x2630] ;  /* 0x0026300001fa7983 */ /* 0x001ea80000300a00 */
[----:B------:R-:W2:Y:S04]  /*6da10*/  LDL.LU R249, [R1+0x2628] ;  /* 0x0026280001f97983 */ /* 0x000ea80000300800 */
[----:B----4-:R0:W-:Y:S04]  /*6da20*/  STG.E.U8 desc[UR60][R246.64], R242 ;  /* 0x000000f2f6007986 */ /* 0x0101e8000c10113c */
[----:B------:R1:W-:Y:S04]  /*6da30*/  STG.E.U8 desc[UR60][R244.64], R243 ;  /* 0x000000f3f4007986 */ /* 0x0003e8000c10113c */
[----:B------:R4:W-:Y:S04]  /*6da40*/  STG.E.U8 desc[UR60][R240.64], R232 ;  /* 0x000000e8f0007986 */ /* 0x0009e8000c10113c */
[----:B0-----:R-:W2:Y:S04]  /*6da50*/  LDL.LU.64 R246, [R1+0x2620] ;  /* 0x0026200001f67983 */ /* 0x001ea80000300a00 */
[----:B------:R-:W2:Y:S04]  /*6da60*/  LDL.LU R242, [R1+0x2618] ;  /* 0x0026180001f27983 */ /* 0x000ea80000300800 */
[----:B-1----:R-:W2:Y:S04]  /*6da70*/  LDL.LU.64 R244, [R1+0x2610] ;  /* 0x0026100001f47983 */ /* 0x002ea80000300a00 */
[----:B------:R-:W2:Y:S04]  /*6da80*/  LDL.LU R243, [R1+0x2608] ;  /* 0x0026080001f37983 */ /* 0x000ea80000300800 */
[----:B----4-:R-:W4:Y:S04]  /*6da90*/  LDL.LU.64 R240, [R1+0x2600] ;  /* 0x0026000001f07983 */ /* 0x010f280000300a00 */
[----:B------:R-:W2:Y:S04]  /*6daa0*/  LDL.LU R232, [R1+0x25f8] ;  /* 0x0025f80001e87983 */ /* 0x000ea80000300800 */
[----:B---3--:R0:W-:Y:S04]  /*6dab0*/  STG.E.U8 desc[UR60][R238.64], R235 ;  /* 0x000000ebee007986 */ /* 0x0081e8000c10113c */
[----:B------:R1:W-:Y:S04]  /*6dac0*/  STG.E.U8 desc[UR60][R236.64], R234 ;  /* 0x000000eaec007986 */ /* 0x0003e8000c10113c */
[----:B------:R3:W-:Y:S04]  /*6dad0*/  STG.E.U8 desc[UR60][R230.64], R225 ;  /* 0x000000e1e6007986 */ /* 0x0007e8000c10113c */
[----:B0-----:R-:W4:Y:S04]  /*6dae0*/  LDL.LU.64 R238, [R1+0x25f0] ;  /* 0x0025f00001ee7983 */ /* 0x001f280000300a00 */
[----:B-1----:R-:W4:Y:S04]  /*6daf0*/  LDL.LU.64 R236, [R1+0x25e8] ;  /* 0x0025e80001ec7983 */ /* 0x002f280000300a00 */
[----:B------:R-:W2:Y:S04]  /*6db00*/  LDL.LU.64 R234, [R1+0x2e0] ;  /* 0x0002e00001ea7983 */ /* 0x000ea80000300a00 */
[----:B---3--:R-:W3:Y:S04]  /*6db10*/  LDL.LU.64 R230, [R1+0x2d8] ;  /* 0x0002d80001e67983 */ /* 0x008ee80000300a00 */
[----:B------:R0:W-:Y:S04]  /*6db20*/  STG.E.U8 desc[UR60][R228.64], R224 ;  /* 0x000000e0e4007986 */ /* 0x0001e8000c10113c */
[----:B------:R1:W-:Y:S04]  /*6db30*/  STG.E.U8 desc[UR60][R222.64], R217 ;  /* 0x000000d9de007986 */ /* 0x0003e8000c10113c */
[----:B0-----:R-:W4:Y:S04]  /*6db40*/  LDL.LU.64 R228, [R1+0x2d0] ;  /* 0x0002d00001e47983 */ /* 0x001f280000300a00 */
[----:B------:R-:W4:Y:S04]  /*6db50*/  LDL.LU.64 R224, [R1+0x2c8] ;  /* 0x0002c80001e07983 */ /* 0x000f280000300a00 */
[----:B-1----:R-:W4:Y:S04]  /*6db60*/  LDL.LU.64 R222, [R1+0x2c0] ;  /* 0x0002c00001de7983 */ /* 0x002f280000300a00 */
        /* <DEDUP_REMOVED lines=26> */
[----:B0-----:R-:W4:Y:S04]  /*6dd10*/  LDL.LU.64 R156, [R1+0x240] ;  /* 0x00024000019c7983 */ /* 0x001f280000300a00 */
[----:B------:R-:W4:Y:S04]  /*6dd20*/  LDL.LU.64 R92, [R1+0x238] ;  /* 0x00023800015c7983 */ /* 0x000f280000300a00 */
[----:B------:R0:W-:Y:S04]  /*6dd30*/  STG.E.U8 desc[UR60][R86.64], R79 ;  /* 0x0000004f56007986 */ /* 0x0001e8000c10113c */
[----:B------:R1:W-:Y:S04]  /*6dd40*/  STG.E.U8 desc[UR60][R80.64], R78 ;  /* 0x0000004e50007986 */ /* 0x0003e8000c10113c */
[----:B0-----:R-:W4:Y:S04]  /*6dd50*/  LDL.LU.64 R86, [R1+0x230] ;  /* 0x0002300001567983 */ /* 0x001f280000300a00 */
[----:B-1----:R-:W4:Y:S04]  /*6dd60*/  LDL.LU.64 R80, [R1+0x228] ;  /* 0x0002280001507983 */ /* 0x002f280000300a00 */
        /* <DEDUP_REMOVED lines=10> */
[----:B------:R-:W4:Y:S01]  /*6de10*/  LDL.LU.64 R12, [R1+0x1f0] ;  /* 0x0001f000010c7983 */ /* 0x000f220000300a00 */
[----:B------:R-:W-:-:S02]  /*6de20*/  PRMT R220, R143, 0x7770, RZ ;  /* 0x000077708fdc7816 */ /* 0x000fc400000000ff */
[C---:B------:R-:W-:Y:S02]  /*6de30*/  PRMT R185, R136.reuse, 0x7770, RZ ;  /* 0x0000777088b97816 */ /* 0x040fe400000000ff */
[----:B------:R-:W-:Y:S02]  /*6de40*/  PRMT R184, R136, 0x7771, RZ ;  /* 0x0000777188b87816 */ /* 0x000fe400000000ff */
[C---:B------:R-:W-:Y:S02]  /*6de50*/  PRMT R177, R137.reuse, 0x7770, RZ ;  /* 0x0000777089b17816 */ /* 0x040fe400000000ff */
[----:B------:R-:W-:Y:S02]  /*6de60*/  PRMT R176, R137, 0x7771, RZ ;  /* 0x0000777189b07816 */ /* 0x000fe400000000ff */
[C---:B------:R-:W-:Y:S02]  /*6de70*/  PRMT R167, R138.reuse, 0x7770, RZ ;  /* 0x000077708aa77816 */ /* 0x040fe400000000ff */
[----:B------:R-:W-:-:S02]  /*6de80*/  PRMT R166, R138, 0x7771, RZ ;  /* 0x000077718aa67816 */ /* 0x000fc400000000ff */
[C---:B------:R-:W-:Y:S01]  /*6de90*/  PRMT R95, R139.reuse, 0x7770, RZ ;  /* 0x000077708b5f7816 */ /* 0x040fe200000000ff */
[----:B--2---:R0:W-:Y:S04]  /*6dea0*/  STG.E.U8 desc[UR60][R234.64], R233 ;  /* 0x000000e9ea007986 */ /* 0x0041e8000c10113c */
[----:B---3--:R1:W-:Y:S04]  /*6deb0*/  STG.E.U8 desc[UR60][R230.64], R226 ;  /* 0x000000e2e6007986 */ /* 0x0083e8000c10113c */
[----:B0-----:R-:W2:Y:S04]  /*6dec0*/  LDL.LU.64 R234, [R1+0x25e0] ;  /* 0x0025e00001ea7983 */ /* 0x001ea80000300a00 */
[----:B------:R-:W3:Y:S04]  /*6ded0*/  LDL.LU R233, [R1+0x25d8] ;  /* 0x0025d80001e97983 */ /* 0x000ee80000300800 */
[----:B-1----:R-:W2:Y:S04]  /*6dee0*/  LDL.LU.64 R230, [R1+0x25d0] ;  /* 0x0025d00001e67983 */ /* 0x002ea80000300a00 */
[----:B------:R-:W3:Y:S04]  /*6def0*/  LDL.LU R226, [R1+0x25c8] ;  /* 0x0025c80001e27983 */ /* 0x000ee80000300800 */
[----:B----4-:R0:W-:Y:S04]  /*6df00*/  STG.E.U8 desc[UR60][R228.64], R227 ;  /* 0x000000e3e4007986 */ /* 0x0101e8000c10113c */
[----:B------:R1:W-:Y:S04]  /*6df10*/  STG.E.U8 desc[UR60][R224.64], R220 ;  /* 0x000000dce0007986 */ /* 0x0003e8000c10113c */
[----:B------:R4:W-:Y:S04]  /*6df20*/  STG.E.U8 desc[UR60][R222.64], R221 ;  /* 0x000000ddde007986 */ /* 0x0009e8000c10113c */
[----:B0-----:R-:W2:Y:S04]  /*6df30*/  LDL.LU.64 R228, [R1+0x25c0] ;  /* 0x0025c00001e47983 */ /* 0x001ea80000300a00 */
[----:B------:R-:W3:Y:S04]  /*6df40*/  LDL.LU R227, [R1+0x25b8] ;  /* 0x0025b80001e37983 */ /* 0x000ee80000300800 */
[----:B-1----:R-:W2:Y:S04]  /*6df50*/  LDL.LU.64 R224, [R1+0x25b0] ;  /* 0x0025b00001e07983 */ /* 0x002ea80000300a00 */
[----:B------:R-:W3:Y:S04]  /*6df60*/  LDL.LU R220, [R1+0x25a8] ;  /* 0x0025a80001dc7983 */ /* 0x000ee80000300800 */
[----:B----4-:R-:W4:Y:S04]  /*6df70*/  LDL.LU.64 R222, [R1+0x25a0] ;  /* 0x0025a00001de7983 */ /* 0x010f280000300a00 */
[----:B------:R-:W3:Y:S04]  /*6df80*/  LDL.LU R221, [R1+0x2598] ;  /* 0x0025980001dd7983 */ /* 0x000ee80000300800 */
[----:B------:R0:W-:Y:S04]  /*6df90*/  STG.E.U8 desc[UR60][R218.64], R214 ;  /* 0x000000d6da007986 */ /* 0x0001e8000c10113c */
[----:B------:R1:W-:Y:S04]  /*6dfa0*/  STG.E.U8 desc[UR60][R216.64], R215 ;  /* 0x000000d7d8007986 */ /* 0x0003e8000c10113c */
[----:B------:R1:W-:Y:S04]  /*6dfb0*/  STG.E.U8 desc[UR60][R212.64], R208 ;  /* 0x000000d0d4007986 */ /* 0x0003e8000c10113c */
[----:B0-----:R-:W2:Y:S04]  /*6dfc0*/  LDL.LU.64 R218, [R1+0x2590] ;  /* 0x0025900001da7983 */ /* 0x001ea80000300a00 */
[----:B------:R-:W4:Y:S04]  /*6dfd0*/  LDL.LU R214, [R1+0x2588] ;  /* 0x0025880001d67983 */ /* 0x000f280000300800 */
[----:B-1----:R-:W3:Y:S04]  /*6dfe0*/  LDL.LU.64 R216, [R1+0x2580] ;  /* 0x0025800001d87983 */ /* 0x002ee80000300a00 */
[----:B------:R-:W4:Y:S04]  /*6dff0*/  LDL.LU R215, [R1+0x2578] ;  /* 0x0025780001d77983 */ /* 0x000f280000300800 */
[----:B------:R-:W2:Y:S04]  /*6e000*/  LDL.LU.64 R212, [R1+0x2570] ;  /* 0x0025700001d47983 */ /* 0x000ea80000300a00 */
[----:B------:R-:W3:Y:S04]  /*6e010*/  LDL.LU R208, [R1+0x2568] ;  /* 0x0025680001d07983 */ /* 0x000ee80000300800 */
[----:B------:R0:W-:Y:S04]  /*6e020*/  STG.E.U8 desc[UR60][R210.64], R209 ;  /* 0x000000d1d2007986 */ /* 0x0001e8000c10113c */
[----:B------:R1:W-:Y:S04]  /*6e030*/  STG.E.U8 desc[UR60][R206.64], R203 ;  /* 0x000000cbce007986 */ /* 0x0003e8000c10113c */
[----:B------:R1:W-:Y:S04]  /*6e040*/  STG.E.U8 desc[UR60][R204.64], R202 ;  /* 0x000000cacc007986 */ /* 0x0003e8000c10113c */
[----:B0-----:R-:W4:Y:S04]  /*6e050*/  LDL.LU.64 R210, [R1+0x2560] ;  /* 0x0025600001d27983 */ /* 0x001f280000300a00 */
[----:B------:R-:W3:Y:S04]  /*6e060*/  LDL.LU R209, [R1+0x2558] ;  /* 0x0025580001d17983 */ /* 0x000ee80000300800 */
[----:B-1----:R-:W2:Y:S04]  /*6e070*/  LDL.LU.64 R206, [R1+0x2550] ;  /* 0x0025500001ce7983 */ /* 0x002ea80000300a00 */
[----:B------:R-:W4:Y:S04]  /*6e080*/  LDL.LU.64 R204, [R1+0x2548] ;  /* 0x0025480001cc7983 */ /* 0x000f280000300a00 */
[----:B------:R-:W3:Y:S04]  /*6e090*/  LDL.LU.64 R202, [R1+0x1e8] ;  /* 0x0001e80001ca7983 */ /* 0x000ee80000300a00 */
[----:B------:R0:W-:Y:S04]  /*6e0a0*/  STG.E.U8 desc[UR60][R200.64], R195 ;  /* 0x000000c3c8007986 */ /* 0x0001e8000c10113c */
[----:B------:R1:W-:Y:S04]  /*6e0b0*/  STG.E.U8 desc[UR60][R196.64], R194 ;  /* 0x000000c2c4007986 */ /* 0x0003e8000c10113c */
[----:B0-----:R-:W2:Y:S04]  /*6e0c0*/  LDL.LU.64 R200, [R1+0x1e0] ;  /* 0x0001e00001c87983 */ /* 0x001ea80000300a00 */
        /* <DEDUP_REMOVED lines=9> */
[----:B------:R1:W-:Y:S04]  /*6e160*/  STG.E.U8 desc[UR60][R174.64], R167 ;  /* 0x000000a7ae007986 */ /* 0x0003e8000c10113c */
[----:B0-----:R-:W4:Y:S04]  /*6e170*/  LDL.LU.64 R182, [R1+0x1b0] ;  /* 0x0001b00001b67983 */ /* 0x001f280000300a00 */
[----:B-1----:R-:W4:Y:S04]  /*6e180*/  LDL.LU.64 R178, [R1+0x1a8] ;  /* 0x0001a80001b27983 */ /* 0x002f280000300a00 */
[----:B------:R-:W4:Y:S04]  /*6e190*/  LDL.LU.64 R176, [R1+0x1a0] ;  /* 0x0001a00001b07983 */ /* 0x000f280000300a00 */
[----:B------:R-:W4:Y:S01]  /*6e1a0*/  LDL.LU.64 R174, [R1+0x198] ;  /* 0x0001980001ae7983 */ /* 0x000f220000300a00 */
[----:B------:R-:W-:-:S03]  /*6e1b0*/  PRMT R94, R139, 0x7771, RZ ;  /* 0x000077718b5e7816 */ /* 0x000fc600000000ff */
        /* <DEDUP_REMOVED lines=9> */
[----:B-1----:R-:W4:Y:S01]  /*6e250*/  LDL.LU.64 R92, [R1+0x168] ;  /* 0x00016800015c7983 */ /* 0x002f220000300a00 */
[----:B------:R-:W-:-:S03]  /*6e260*/  PRMT R75, R137, 0x7772, RZ ;  /* 0x00007772894b7816 */ /* 0x000fc600000000ff */
[----:B------:R0:W-:Y:S01]  /*6e270*/  STG.E.U8 desc[UR60][R86.64], R84 ;  /* 0x0000005456007986 */ /* 0x0001e2000c10113c */
[----:B------:R-:W-:-:S03]  /*6e280*/  PRMT R74, R137, 0x7773, RZ ;  /* 0x00007773894a7816 */ /* 0x000fc600000000ff */
[----:B------:R1:W-:Y:S04]  /*6e290*/  STG.E.U8 desc[UR60][R80.64], R75 ;  /* 0x0000004b50007986 */ /* 0x0003e8000c10113c */
[----:B0-----:R-:W4:Y:S04]  /*6e2a0*/  LDL.LU.64 R86, [R1+0x160] ;  /* 0x0001600001567983 */ /* 0x001f280000300a00 */
[----:B------:R-:W4:Y:S01]  /*6e2b0*/  LDL.LU.64 R84, [R1+0x158] ;  /* 0x0001580001547983 */ /* 0x000f220000300a00 */
[----:B------:R-:W-:-:S03]  /*6e2c0*/  PRMT R67, R138, 0x7772, RZ ;  /* 0x000077728a437816 */ /* 0x000fc600000000ff */
[----:B-1----:R-:W4:Y:S04]  /*6e2d0*/  LDL.LU.64 R80, [R1+0x150] ;  /* 0x0001500001507983 */ /* 0x002f280000300a00 */
[----:B------:R0:W-:Y:S01]  /*6e2e0*/  STG.E.U8 desc[UR60][R78.64], R74 ;  /* 0x0000004a4e007986 */ /* 0x0001e2000c10113c */
[----:B------:R-:W-:-:S03]  /*6e2f0*/  PRMT R66, R138, 0x7773, RZ ;  /* 0x000077738a427816 */ /* 0x000fc600000000ff */
        /* <DEDUP_REMOVED lines=17> */
[----:B-1----:R-:W4:Y:S04]  /*6e410*/  LDL.LU.64 R38, [R1+0x108] ;  /* 0x0001080001267983 */ /* 0x002f280000300a00 */
[----:B------:R0:W-:Y:S04]  /*6e420*/  STG.E.U8 desc[UR60][R12.64], R10 ;  /* 0x0000000a0c007986 */ /* 0x0001e8000c10113c */
[----:B0-----:R-:W4:Y:S04]  /*6e430*/  LDL.LU.64 R12, [R1+0x100] ;  /* 0x00010000010c7983 */ /* 0x001f280000300a00 */
[----:B------:R-:W4:Y:S01]  /*6e440*/  LDL.LU.64 R10, [R1+0xf8] ;  /* 0x0000f800010a7983 */ /* 0x000f220000300a00 */
[----:B------:R-:W-:-:S02]  /*6e450*/  PRMT R198, R133, 0x7770, RZ ;  /* 0x0000777085c67816 */ /* 0x000fc400000000ff */
[----:B------:R-:W-:Y:S02]  /*6e460*/  PRMT R199, R133, 0x7771, RZ ;  /* 0x0000777185c77816 */ /* 0x000fe400000000ff */
[C---:B------:R-:W-:Y:S02]  /*6e470*/  PRMT R192, R134.reuse, 0x7770, RZ ;  /* 0x0000777086c07816 */ /* 0x040fe400000000ff */
[----:B------:R-:W-:Y:S02]  /*6e480*/  PRMT R193, R134, 0x7771, RZ ;  /* 0x0000777186c17816 */ /* 0x000fe400000000ff */
[C---:B------:R-:W-:Y:S02]  /*6e490*/  PRMT R186, R135.reuse, 0x7770, RZ ;  /* 0x0000777087ba7816 */ /* 0x040fe400000000ff */
[----:B------:R-:W-:Y:S02]  /*6e4a0*/  PRMT R187, R135, 0x7771, RZ ;  /* 0x0000777187bb7816 */ /* 0x000fe400000000ff */
        /* <DEDUP_REMOVED lines=9> */
[----:B------:R-:W-:Y:S01]  /*6e540*/  PRMT R89, R128, 0x7771, RZ ;  /* 0x0000777180597816 */ /* 0x000fe200000000ff */
[----:B---3--:R0:W-:Y:S04]  /*6e550*/  STG.E.U8 desc[UR60][R202.64], R198 ;  /* 0x000000c6ca007986 */ /* 0x0081e8000c10113c */
[----:B0-----:R-:W3:Y:S04]  /*6e560*/  LDL.LU.64 R202, [R1+0x2540] ;  /* 0x0025400001ca7983 */ /* 0x001ee80000300a00 */
[----:B------:R-:W3:Y:S04]  /*6e570*/  LDL.LU R198, [R1+0x2538] ;  /* 0x0025380001c67983 */ /* 0x000ee80000300800 */
[----:B--2---:R0:W-:Y:S04]  /*6e580*/  STG.E.U8 desc[UR60][R200.64], R199 ;  /* 0x000000c7c8007986 */ /* 0x0041e8000c10113c */
[----:B----4-:R1:W-:Y:S04]  /*6e590*/  STG.E.U8 desc[UR60][R196.64], R192 ;  /* 0x000000c0c4007986 */ /* 0x0103e8000c10113c */
[----:B------:R2:W-:Y:S04]  /*6e5a0*/  STG.E.U8 desc[UR60][R194.64], R193 ;  /* 0x000000c1c2007986 */ /* 0x0005e8000c10113c */
[----:B0-----:R-:W4:Y:S04]  /*6e5b0*/  LDL.LU.64 R200, [R1+0x2530] ;  /* 0x0025300001c87983 */ /* 0x001f280000300a00 */
[----:B------:R-:W3:Y:S04]  /*6e5c0*/  LDL.LU R199, [R1+0x2528] ;  /* 0x0025280001c77983 */ /* 0x000ee80000300800 */
[----:B-1----:R-:W4:Y:S04]  /*6e5d0*/  LDL.LU.64 R196, [R1+0x2520] ;  /* 0x0025200001c47983 */ /* 0x002f280000300a00 */
[----:B------:R-:W3:Y:S04]  /*6e5e0*/  LDL.LU R192, [R1+0x2518] ;  /* 0x0025180001c07983 */ /* 0x000ee80000300800 */
[----:B--2---:R-:W2:Y:S04]  /*6e5f0*/  LDL.LU.64 R194, [R1+0x2510] ;  /* 0x0025100001c27983 */ /* 0x004ea80000300a00 */
[----:B------:R-:W3:Y:S04]  /*6e600*/  LDL.LU R193, [R1+0x2508] ;  /* 0x0025080001c17983 */ /* 0x000ee80000300800 */
[----:B------:R0:W-:Y:S04]  /*6e610*/  STG.E.U8 desc[UR60][R190.64], R186 ;  /* 0x000000babe007986 */ /* 0x0001e8000c10113c */
[----:B------:R1:W-:Y:S04]  /*6e620*/  STG.E.U8 desc[UR60][R188.64], R187 ;  /* 0x000000bbbc007986 */ /* 0x0003e8000c10113c */
[----:B------:R1:W-:Y:S04]  /*6e630*/  STG.E.U8 desc[UR60][R184.64], R180 ;  /* 0x000000b4b8007986 */ /* 0x0003e8000c10113c */
[----:B0-----:R-:W4:Y:S04]  /*6e640*/  LDL.LU.64 R190, [R1+0x2500] ;  /* 0x0025000001be7983 */ /* 0x001f280000300a00 */
[----:B------:R-:W2:Y:S04]  /*6e650*/  LDL.LU R186, [R1+0x24f8] ;  /* 0x0024f80001ba7983 */ /* 0x000ea80000300800 */
[----:B-1----:R-:W3:Y:S04]  /*6e660*/  LDL.LU.64 R188, [R1+0x24f0] ;  /* 0x0024f00001bc7983 */ /* 0x002ee80000300a00 */
[----:B------:R-:W2:Y:S04]  /*6e670*/  LDL.LU R187, [R1+0x24e8] ;  /* 0x0024e80001bb7983 */ /* 0x000ea80000300800 */
[----:B------:R-:W4:Y:S04]  /*6e680*/  LDL.LU.64 R184, [R1+0x24e0] ;  /* 0x0024e00001b87983 */ /* 0x000f280000300a00 */
[----:B------:R-:W3:Y:S04]  /*6e690*/  LDL.LU R180, [R1+0x24d8] ;  /* 0x0024d80001b47983 */ /* 0x000ee80000300800 */
[----:B------:R0:W-:Y:S04]  /*6e6a0*/  STG.E.U8 desc[UR60][R182.64], R181 ;  /* 0x000000b5b6007986 */ /* 0x0001e8000c10113c */
[----:B------:R1:W-:Y:S04]  /*6e6b0*/  STG.E.U8 desc[UR60][R178.64], R170 ;  /* 0x000000aab2007986 */ /* 0x0003e8000c10113c */
[----:B------:R1:W-:Y:S04]  /*6e6c0*/  STG.E.U8 desc[UR60][R176.64], R173 ;  /* 0x000000adb0007986 */ /* 0x0003e8000c10113c */
[----:B0-----:R-:W2:Y:S04]  /*6e6d0*/  LDL.LU.64 R182, [R1+0x24d0] ;  /* 0x0024d00001b67983 */ /* 0x001ea80000300a00 */
[----:B------:R-:W3:Y:S04]  /*6e6e0*/  LDL.LU R181, [R1+0x24c8] ;  /* 0x0024c80001b57983 */ /* 0x000ee80000300800 */
[----:B-1----:R-:W4:Y:S04]  /*6e6f0*/  LDL.LU.64 R178, [R1+0x24c0] ;  /* 0x0024c00001b27983 */ /* 0x002f280000300a00 */
[----:B------:R-:W2:Y:S04]  /*6e700*/  LDL.LU R170, [R1+0x24b8] ;  /* 0x0024b80001aa7983 */ /* 0x000ea80000300800 */
[----:B------:R-:W3:Y:S04]  /*6e710*/  LDL.LU.64 R176, [R1+0x24b0] ;  /* 0x0024b00001b07983 */ /* 0x000ee80000300a00 */
[----:B------:R0:W-:Y:S04]  /*6e720*/  STG.E.U8 desc[UR60][R174.64], R172 ;  /* 0x000000acae007986 */ /* 0x0001e8000c10113c */
[----:B------:R1:W-:Y:S04]  /*6e730*/  STG.E.U8 desc[UR60][R168.64], R163 ;  /* 0x000000a3a8007986 */ /* 0x0003e8000c10113c */
[----:B------:R1:W-:Y:S04]  /*6e740*/  STG.E.U8 desc[UR60][R166.64], R162 ;  /* 0x000000a2a6007986 */ /* 0x0003e8000c10113c */
[----:B0-----:R-:W4:Y:S04]  /*6e750*/  LDL.LU.64 R174, [R1+0x24a8] ;  /* 0x0024a80001ae7983 */ /* 0x001f280000300a00 */
[----:B------:R-:W2:Y:S04]  /*6e760*/  LDL.LU.64 R172, [R1+0xf0] ;  /* 0x0000f00001ac7983 */ /* 0x000ea80000300a00 */
[----:B-1----:R-:W3:Y:S04]  /*6e770*/  LDL.LU.64 R168, [R1+0xe8] ;  /* 0x0000e80001a87983 */ /* 0x002ee80000300a00 */
[----:B------:R-:W4:Y:S04]  /*6e780*/  LDL.LU.64 R166, [R1+0xe0] ;  /* 0x0000e00001a67983 */ /* 0x000f280000300a00 */
[----:B------:R-:W4:Y:S01]  /*6e790*/  LDL.LU.64 R162, [R1+0xd8] ;  /* 0x0000d80001a27983 */ /* 0x000f220000300a00 */
[----:B------:R-:W-:-:S03]  /*6e7a0*/  PRMT R88, R129, 0x7770, RZ ;  /* 0x0000777081587816 */ /* 0x000fc600000000ff */
[----:B------:R0:W-:Y:S04]  /*6e7b0*/  STG.E.U8 desc[UR60][R160.64], R99 ;  /* 0x00000063a0007986 */ /* 0x0001e8000c10113c */
[----:B------:R1:W-:Y:S01]  /*6e7c0*/  STG.E.U8 desc[UR60][R156.64], R98 ;  /* 0x000000629c007986 */ /* 0x0003e2000c10113c */
[----:B------:R-:W-:-:S03]  /*6e7d0*/  PRMT R83, R129, 0x7771, RZ ;  /* 0x0000777181537816 */ /* 0x000fc600000000ff */
[----:B0-----:R-:W4:Y:S04]  /*6e7e0*/  LDL.LU.64 R160, [R1+0xd0] ;  /* 0x0000d00001a07983 */ /* 0x001f280000300a00 */
[----:B-1----:R-:W4:Y:S04]  /*6e7f0*/  LDL.LU.64 R156, [R1+0xc8] ;  /* 0x0000c800019c7983 */ /* 0x002f280000300a00 */
        /* <DEDUP_REMOVED lines=53> */
[----:B------:R-:W4:Y:S01]  /*6eb50*/  LDL.LU.64 R8, [R1] ;  /* 0x0000000001087983 */ /* 0x000f220000300a00 */
[----:B------:R-:W-:-:S02]  /*6eb60*/  PRMT R171, R124, 0x7771, RZ ;  /* 0x000077717cab7816 */ /* 0x000fc400000000ff */
[C---:B------:R-:W-:Y:S02]  /*6eb70*/  PRMT R164, R125.reuse, 0x7770, RZ ;  /* 0x000077707da47816 */ /* 0x040fe400000000ff */
[----:B------:R-:W-:Y:S02]  /*6eb80*/  PRMT R165, R125, 0x7771, RZ ;  /* 0x000077717da57816 */ /* 0x000fe400000000ff */
[C---:B------:R-:W-:Y:S02]  /*6eb90*/  PRMT R158, R126.reuse, 0x7770, RZ ;  /* 0x000077707e9e7816 */ /* 0x040fe400000000ff */
[----:B------:R-:W-:Y:S02]  /*6eba0*/  PRMT R159, R126, 0x7771, RZ ;  /* 0x000077717e9f7816 */ /* 0x000fe400000000ff */
[C---:B------:R-:W-:Y:S02]  /*6ebb0*/  PRMT R96, R127.reuse, 0x7770, RZ ;  /* 0x000077707f607816 */ /* 0x040fe400000000ff */
        /* <DEDUP_REMOVED lines=16> */
[----:B----4-:R2:W-:Y:S04]  /*6ecc0*/  STG.E.U8 desc[UR60][R166.64], R165 ;  /* 0x000000a5a6007986 */ /* 0x0105e8000c10113c */
[----:B0-----:R-:W3:Y:S04]  /*6ecd0*/  LDL.LU.64 R172, [R1+0x24a0] ;  /* 0x0024a00001ac7983 */ /* 0x001ee80000300a00 */
[----:B------:R-:W4:Y:S04]  /*6ece0*/  LDL.LU R171, [R1+0x2498] ;  /* 0x0024980001ab7983 */ /* 0x000f280000300800 */
[----:B-1----:R-:W3:Y:S04]  /*6ecf0*/  LDL.LU.64 R168, [R1+0x2490] ;  /* 0x0024900001a87983 */ /* 0x002ee80000300a00 */
[----:B------:R-:W4:Y:S04]  /*6ed00*/  LDL.LU R164, [R1+0x2488] ;  /* 0x0024880001a47983 */ /* 0x000f280000300800 */
[----:B--2---:R-:W2:Y:S04]  /*6ed10*/  LDL.LU.64 R166, [R1+0x2480] ;  /* 0x0024800001a67983 */ /* 0x004ea80000300a00 */
[----:B------:R-:W4:Y:S04]  /*6ed20*/  LDL.LU R165, [R1+0x2478] ;  /* 0x0024780001a57983 */ /* 0x000f280000300800 */
[----:B------:R0:W-:Y:S04]  /*6ed30*/  STG.E.U8 desc[UR60][R162.64], R158 ;  /* 0x0000009ea2007986 */ /* 0x0001e8000c10113c */
[----:B------:R1:W-:Y:S04]  /*6ed40*/  STG.E.U8 desc[UR60][R160.64], R159 ;  /* 0x0000009fa0007986 */ /* 0x0003e8000c10113c */
[----:B------:R1:W-:Y:S04]  /*6ed50*/  STG.E.U8 desc[UR60][R156.64], R96 ;  /* 0x000000609c007986 */ /* 0x0003e8000c10113c */
[----:B0-----:R-:W3:Y:S04]  /*6ed60*/  LDL.LU.64 R162, [R1+0x2470] ;  /* 0x0024700001a27983 */ /* 0x001ee80000300a00 */
[----:B------:R-:W2:Y:S04]  /*6ed70*/  LDL.LU R158, [R1+0x2468] ;  /* 0x00246800019e7983 */ /* 0x000ea80000300800 */
[----:B-1----:R-:W4:Y:S04]  /*6ed80*/  LDL.LU.64 R160, [R1+0x2460] ;  /* 0x0024600001a07983 */ /* 0x002f280000300a00 */
[----:B------:R-:W2:Y:S04]  /*6ed90*/  LDL.LU R159, [R1+0x2458] ;  /* 0x00245800019f7983 */ /* 0x000ea80000300800 */
[----:B------:R-:W3:Y:S04]  /*6eda0*/  LDL.LU.64 R156, [R1+0x2450] ;  /* 0x00245000019c7983 */ /* 0x000ee80000300a00 */
[----:B------:R-:W4:Y:S04]  /*6edb0*/  LDL.LU R96, [R1+0x2448] ;  /* 0x0024480001607983 */ /* 0x000f280000300800 */
[----:B------:R0:W-:Y:S04]  /*6edc0*/  STG.E.U8 desc[UR60][R98.64], R97 ;  /* 0x0000006162007986 */ /* 0x0001e8000c10113c */
[----:B------:R1:W-:Y:S04]  /*6edd0*/  STG.E.U8 desc[UR60][R94.64], R90 ;  /* 0x0000005a5e007986 */ /* 0x0003e8000c10113c */
[----:B------:R1:W-:Y:S04]  /*6ede0*/  STG.E.U8 desc[UR60][R92.64], R91 ;  /* 0x0000005b5c007986 */ /* 0x0003e8000c10113c */
[----:B0-----:R-:W2:Y:S04]  /*6edf0*/  LDL.LU.64 R98, [R1+0x2440] ;  /* 0x0024400001627983 */ /* 0x001ea80000300a00 */
[----:B------:R-:W4:Y:S04]  /*6ee00*/  LDL.LU R97, [R1+0x2438] ;  /* 0x0024380001617983 */ /* 0x000f280000300800 */
[----:B-1----:R-:W3:Y:S04]  /*6ee10*/  LDL.LU.64 R94, [R1+0x2430] ;  /* 0x00243000015e7983 */ /* 0x002ee80000300a00 */
[----:B------:R-:W2:Y:S04]  /*6ee20*/  LDL.LU R90, [R1+0x2428] ;  /* 0x00242800015a7983 */ /* 0x000ea80000300800 */
[----:B------:R-:W4:Y:S04]  /*6ee30*/  LDL.LU.64 R92, [R1+0x2420] ;  /* 0x00242000015c7983 */ /* 0x000f280000300a00 */
[----:B------:R-:W2:Y:S04]  /*6ee40*/  LDL.LU R91, [R1+0x2418] ;  /* 0x00241800015b7983 */ /* 0x000ea80000300800 */
[----:B------:R0:W-:Y:S04]  /*6ee50*/  STG.E.U8 desc[UR60][R88.64], R58 ;  /* 0x0000003a58007986 */ /* 0x0001e8000c10113c */
[----:B------:R1:W-:Y:S04]  /*6ee60*/  STG.E.U8 desc[UR60][R86.64], R56 ;  /* 0x0000003856007986 */ /* 0x0003e8000c10113c */
[----:B------:R1:W-:Y:S04]  /*6ee70*/  STG.E.U8 desc[UR60][R84.64], R52 ;  /* 0x0000003454007986 */ /* 0x0003e8000c10113c */
[----:B0-----:R-:W3:Y:S04]  /*6ee80*/  LDL.LU.64 R88, [R1+0x2410] ;  /* 0x0024100001587983 */ /* 0x001ee80000300a00 */
[----:B------:R-:W4:Y:S04]  /*6ee90*/  LDL.LU R58, [R1+0x2408] ;  /* 0x00240800013a7983 */ /* 0x000f280000300800 */
[----:B-1----:R-:W2:Y:S04]  /*6eea0*/  LDL.LU.64 R86, [R1+0x2400] ;  /* 0x0024000001567983 */ /* 0x002ea80000300a00 */
[----:B------:R-:W3:Y:S04]  /*6eeb0*/  LDL.LU R56, [R1+0x23f8] ;  /* 0x0023f80001387983 */ /* 0x000ee80000300800 */
[----:B------:R-:W2:Y:S04]  /*6eec0*/  LDL.LU.64 R84, [R1+0x23f0] ;  /* 0x0023f00001547983 */ /* 0x000ea80000300a00 */
[----:B------:R-:W4:Y:S04]  /*6eed0*/  LDL.LU R52, [R1+0x23e8] ;  /* 0x0023e80001347983 */ /* 0x000f280000300800 */
[----:B------:R0:W-:Y:S04]  /*6eee0*/  STG.E.U8 desc[UR60][R82.64], R48 ;  /* 0x0000003052007986 */ /* 0x0001e8000c10113c */
[----:B------:R1:W-:Y:S04]  /*6eef0*/  STG.E.U8 desc[UR60][R80.64], R44 ;  /* 0x0000002c50007986 */ /* 0x0003e8000c10113c */
[----:B------:R1:W-:Y:S04]  /*6ef00*/  STG.E.U8 desc[UR60][R78.64], R42 ;  /* 0x0000002a4e007986 */ /* 0x0003e8000c10113c */
[----:B0-----:R-:W2:Y:S04]  /*6ef10*/  LDL.LU.64 R82, [R1+0x23e0] ;  /* 0x0023e00001527983 */ /* 0x001ea80000300a00 */
[----:B------:R-:W3:Y:S04]  /*6ef20*/  LDL.LU R48, [R1+0x23d8] ;  /* 0x0023d80001307983 */ /* 0x000ee80000300800 */
[----:B-1----:R-:W2:Y:S04]  /*6ef30*/  LDL.LU.64 R80, [R1+0x23d0] ;  /* 0x0023d00001507983 */ /* 0x002ea80000300a00 */
[----:B------:R-:W4:Y:S04]  /*6ef40*/  LDL.LU R44, [R1+0x23c8] ;  /* 0x0023c800012c7983 */ /* 0x000f280000300800 */
[----:B------:R-:W2:Y:S04]  /*6ef50*/  LDL.LU.64 R78, [R1+0x23c0] ;  /* 0x0023c000014e7983 */ /* 0x000ea80000300a00 */
[----:B------:R-:W3:Y:S04]  /*6ef60*/  LDL.LU R42, [R1+0x23b8] ;  /* 0x0023b800012a7983 */ /* 0x000ee80000300800 */
[----:B------:R0:W-:Y:S01]  /*6ef70*/  STG.E.U8 desc[UR60][R76.64], R40 ;  /* 0x000000284c007986 */ /* 0x0001e2000c10113c */
[----:B------:R-:W-:-:S03]  /*6ef80*/  PRMT R28, R122, 0x7771, RZ ;  /* 0x000077717a1c7816 */ /* 0x000fc600000000ff */
[----:B------:R1:W-:Y:S01]  /*6ef90*/  STG.E.U8 desc[UR60][R74.64], R36 ;  /* 0x000000244a007986 */ /* 0x0003e2000c10113c */
[----:B------:R-:W-:-:S03]  /*6efa0*/  PRMT R26, R123, 0x7770, RZ ;  /* 0x000077707b1a7816 */ /* 0x000fc600000000ff */
[----:B------:R1:W-:Y:S04]  /*6efb0*/  STG.E.U8 desc[UR60][R72.64], R34 ;  /* 0x0000002248007986 */ /* 0x0003e8000c10113c */
[----:B0-----:R-:W2:Y:S04]  /*6efc0*/  LDL.LU.64 R76, [R1+0x23b0] ;  /* 0x0023b000014c7983 */ /* 0x001ea80000300a00 */
[----:B------:R-:W4:Y:S04]  /*6efd0*/  LDL.LU R40, [R1+0x23a8] ;  /* 0x0023a80001287983 */ /* 0x000f280000300800 */
[----:B-1----:R-:W2:Y:S04]  /*6efe0*/  LDL.LU.64 R74, [R1+0x23a0] ;  /* 0x0023a000014a7983 */ /* 0x002ea80000300a00 */
[----:B------:R-:W3:Y:S04]  /*6eff0*/  LDL.LU R36, [R1+0x2398] ;  /* 0x0023980001247983 */ /* 0x000ee80000300800 */
[----:B------:R-:W2:Y:S01]  /*6f000*/  LDL.LU.64 R72, [R1+0x2390] ;  /* 0x0023900001487983 */ /* 0x000ea20000300a00 */
[----:B------:R-:W-:-:S03]  /*6f010*/  PRMT R24, R123, 0x7771, RZ ;  /* 0x000077717b187816 */ /* 0x000fc600000000ff */
[----:B------:R-:W4:Y:S04]  /*6f020*/  LDL.LU R34, [R1+0x2388] ;  /* 0x0023880001227983 */ /* 0x000f280000300800 */
[----:B------:R0:W-:Y:S01]  /*6f030*/  STG.E.U8 desc[UR60][R70.64], R32 ;  /* 0x0000002046007986 */ /* 0x0001e2000c10113c */
[----:B------:R-:W-:-:S03]  /*6f040*/  PRMT R22, R120, 0x7772, RZ ;  /* 0x0000777278167816 */ /* 0x000fc600000000ff */
[----:B------:R1:W-:Y:S01]  /*6f050*/  STG.E.U8 desc[UR60][R68.64], R30 ;  /* 0x0000001e44007986 */ /* 0x0003e2000c10113c */
[----:B------:R-:W-:-:S03]  /*6f060*/  PRMT R20, R120, 0x7773, RZ ;  /* 0x0000777378147816 */ /* 0x000fc600000000ff */
[----:B------:R1:W-:Y:S04]  /*6f070*/  STG.E.U8 desc[UR60][R66.64], R28 ;  /* 0x0000001c42007986 */ /* 0x0003e8000c10113c */
[----:B0-----:R-:W2:Y:S04]  /*6f080*/  LDL.LU.64 R70, [R1+0x2380] ;  /* 0x0023800001467983 */ /* 0x001ea80000300a00 */
[----:B------:R-:W3:Y:S04]  /*6f090*/  LDL.LU R32, [R1+0x2378] ;  /* 0x0023780001207983 */ /* 0x000ee80000300800 */
[----:B-1----:R-:W2:Y:S04]  /*6f0a0*/  LDL.LU.64 R68, [R1+0x2370] ;  /* 0x0023700001447983 */ /* 0x002ea80000300a00 */
[----:B------:R-:W4:Y:S04]  /*6f0b0*/  LDL.LU R30, [R1+0x2368] ;  /* 0x00236800011e7983 */ /* 0x000f280000300800 */
[----:B------:R-:W2:Y:S01]  /*6f0c0*/  LDL.LU.64 R66, [R1+0x2360] ;  /* 0x0023600001427983 */ /* 0x000ea20000300a00 */
[----:B------:R-:W-:-:S03]  /*6f0d0*/  PRMT R18, R121, 0x7772, RZ ;  /* 0x0000777279127816 */ /* 0x000fc600000000ff */
        /* <DEDUP_REMOVED lines=30> */
[----:B------:R-:W4:Y:S04]  /*6f2c0*/  LDL.LU R6, [R1+0x22d8] ;  /* 0x0022d80001067983 */ /* 0x000f280000300800 */
[----:B------:R-:W3:Y:S04]  /*6f2d0*/  LDL.LU.64 R10, [R1+0x22d0] ;  /* 0x0022d000010a7983 */ /* 0x000ee80000300a00 */
[----:B------:R-:W2:Y:S04]  /*6f2e0*/  LDL.LU R4, [R1+0x22c8] ;  /* 0x0022c80001047983 */ /* 0x000ea80000300800 */
[----:B------:R0:W-:Y:S04]  /*6f2f0*/  STG.E.U8 desc[UR60][R8.64], R5 ;  /* 0x0000000508007986 */ /* 0x0001e8000c10113c */
[----:B0-----:R-:W3:Y:S04]  /*6f300*/  LDL.LU.64 R8, [R1+0x22c0] ;  /* 0x0022c00001087983 */ /* 0x001ee80000300a00 */
[----:B------:R-:W2:Y:S01]  /*6f310*/  LDL.LU R5, [R1+0x22bc] ;  /* 0x0022bc0001057983 */ /* 0x000ea20000300800 */
[----:B------:R-:W-:-:S02]  /*6f320*/  PRMT R7, R116, 0x7770, RZ ;  /* 0x0000777074077816 */ /* 0x000fc400000000ff */
[----:B------:R-:W-:-:S03]  /*6f330*/  PRMT R19, R116, 0x7771, RZ ;  /* 0x0000777174137816 */ /* 0x000fc600000000ff */
[----:B--2---:R0:W-:Y:S04]  /*6f340*/  STG.E.U8 desc[UR60][R4.64], R7 ;  /* 0x0000000704007986 */ /* 0x0041e8000c10113c */
[----:B0-----:R-:W4:Y:S01]  /*6f350*/  LDL.LU R7, [R1+0x22b8] ;  /* 0x0022b80001077983 */ /* 0x001f220000300800 */
[C---:B------:R-:W-:Y:S02]  /*6f360*/  PRMT R21, R117.reuse, 0x7770, RZ ;  /* 0x0000777075157816 */ /* 0x040fe400000000ff */
[----:B------:R-:W-:Y:S02]  /*6f370*/  PRMT R23, R117, 0x7771, RZ ;  /* 0x0000777175177816 */ /* 0x000fe400000000ff */
[C---:B------:R-:W-:Y:S02]  /*6f380*/  PRMT R25, R118.reuse, 0x7770, RZ ;  /* 0x0000777076197816 */ /* 0x040fe400000000ff */
[----:B------:R-:W-:-:S02]  /*6f390*/  PRMT R27, R118, 0x7771, RZ ;  /* 0x00007771761b7816 */ /* 0x000fc400000000ff */
[C---:B------:R-:W-:Y:S01]  /*6f3a0*/  PRMT R29, R119.reuse, 0x7770, RZ ;  /* 0x00007770771d7816 */ /* 0x040fe200000000ff */
[----:B----4-:R0:W-:Y:S04]  /*6f3b0*/  STG.E.U8 desc[UR60][R6.64], R19 ;  /* 0x0000001306007986 */ /* 0x0101e8000c10113c */
[----:B---3--:R1:W-:Y:S04]  /*6f3c0*/  STG.E.U8 desc[UR60][R8.64], R21 ;  /* 0x0000001508007986 */ /* 0x0083e8000c10113c */
[----:B------:R2:W-:Y:S04]  /*6f3d0*/  STG.E.U8 desc[UR60][R10.64], R23 ;  /* 0x000000170a007986 */ /* 0x0005e8000c10113c */
[----:B0-----:R-:W3:Y:S04]  /*6f3e0*/  LDL.LU R19, [R1+0x22b4] ;  /* 0x0022b40001137983 */ /* 0x001ee80000300800 */
[----:B-1----:R-:W4:Y:S04]  /*6f3f0*/  LDL.LU R21, [R1+0x22b0] ;  /* 0x0022b00001157983 */ /* 0x002f280000300800 */
[----:B--2---:R-:W2:Y:S04]  /*6f400*/  LDL.LU R23, [R1+0x22ac] ;  /* 0x0022ac0001177983 */ /* 0x004ea80000300800 */
[----:B------:R0:W-:Y:S04]  /*6f410*/  STG.E.U8 desc[UR60][R12.64], R25 ;  /* 0x000000190c007986 */ /* 0x0001e8000c10113c */
[----:B0-----:R-:W2:Y:S04]  /*6f420*/  LDL.LU R25, [R1+0x22a8] ;  /* 0x0022a80001197983 */ /* 0x001ea80000300800 */
[----:B------:R0:W-:Y:S04]  /*6f430*/  STG.E.U8 desc[UR60][R14.64], R27 ;  /* 0x0000001b0e007986 */ /* 0x0001e8000c10113c */
[----:B------:R1:W-:Y:S04]  /*6f440*/  STG.E.U8 desc[UR60][R16.64], R29 ;  /* 0x0000001d10007986 */ /* 0x0003e8000c10113c */
[----:B0-----:R-:W2:Y:S04]  /*6f450*/  LDL.LU R27, [R1+0x22a4] ;  /* 0x0022a400011b7983 */ /* 0x001ea80000300800 */
[----:B-1----:R-:W2:Y:S01]  /*6f460*/  LDL.LU R29, [R1+0x22a0] ;  /* 0x0022a000011d7983 */ /* 0x002ea20000300800 */
[----:B------:R-:W-:-:S02]  /*6f470*/  PRMT R31, R119, 0x7771, RZ ;  /* 0x00007771771f7816 */ /* 0x000fc400000000ff */
[C---:B------:R-:W-:Y:S02]  /*6f480*/  PRMT R33, R116.reuse, 0x7772, RZ ;  /* 0x0000777274217816 */ /* 0x040fe400000000ff */
[----:B------:R-:W-:Y:S02]  /*6f490*/  PRMT R35, R116, 0x7773, RZ ;  /* 0x0000777374237816 */ /* 0x000fe400000000ff */
[C---:B------:R-:W-:Y:S02]  /*6f4a0*/  PRMT R37, R117.reuse, 0x7772, RZ ;  /* 0x0000777275257816 */ /* 0x040fe400000000ff */
[----:B------:R-:W-:Y:S02]  /*6f4b0*/  PRMT R41, R117, 0x7773, RZ ;  /* 0x0000777375297816 */ /* 0x000fe400000000ff */
[C---:B------:R-:W-:Y:S01]  /*6f4c0*/  PRMT R43, R118.reuse, 0x7772, RZ ;  /* 0x00007772762b7816 */ /* 0x040fe200000000ff */
[----:B---3--:R0:W-:Y:S04]  /*6f4d0*/  STG.E.U8 desc[UR60][R18.64], R31 ;  /* 0x0000001f12007986 */ /* 0x0081e8000c10113c */
[----:B----4-:R1:W-:Y:S04]  /*6f4e0*/  STG.E.U8 desc[UR60][R20.64], R33 ;  /* 0x0000002114007986 */ /* 0x0103e8000c10113c */
[----:B--2---:R2:W-:Y:S04]  /*6f4f0*/  STG.E.U8 desc[UR60][R22.64], R35 ;  /* 0x0000002316007986 */ /* 0x0045e8000c10113c */
        /* <DEDUP_REMOVED lines=14> */
[C---:B------:R-:W-:Y:S02]  /*6f5e0*/  PRMT R151, R113.reuse, 0x7770, RZ ;  /* 0x0000777071977816 */ /* 0x040fe400000000ff */
[----:B------:R-:W-:Y:S01]  /*6f5f0*/  PRMT R59, R113, 0x7771, RZ ;  /* 0x00007771713b7816 */ /* 0x000fe200000000ff */
[----:B---3--:R0:W-:Y:S04]  /*6f600*/  STG.E.U8 desc[UR60][R30.64], R45 ;  /* 0x0000002d1e007986 */ /* 0x0081e8000c10113c */
[----:B----4-:R1:W-:Y:S04]  /*6f610*/  STG.E.U8 desc[UR60][R32.64], R49 ;  /* 0x0000003120007986 */ /* 0x0103e8000c10113c */
[----:B--2---:R2:W-:Y:S04]  /*6f620*/  STG.E.U8 desc[UR60][R34.64], R53 ;  /* 0x0000003522007986 */ /* 0x0045e8000c10113c */
[----:B0-----:R-:W3:Y:S04]  /*6f630*/  LDL.LU R45, [R1+0x2284] ;  /* 0x00228400012d7983 */ /* 0x001ee80000300800 */
[----:B-1----:R-:W4:Y:S04]  /*6f640*/  LDL.LU R49, [R1+0x2280] ;  /* 0x0022800001317983 */ /* 0x002f280000300800 */
[----:B--2---:R-:W2:Y:S04]  /*6f650*/  LDL.LU R53, [R1+0x227c] ;  /* 0x00227c0001357983 */ /* 0x004ea80000300800 */
[----:B------:R-:W-:Y:S04]  /*6f660*/  STG.E.U8 desc[UR60][R36.64], R155 ;  /* 0x0000009b24007986 */ /* 0x000fe8000c10113c */
[----:B------:R0:W-:Y:S04]  /*6f670*/  STG.E.U8 desc[UR60][R38.64], R57 ;  /* 0x0000003926007986 */ /* 0x0001e8000c10113c */
[----:B0-----:R-:W2:Y:S04]  /*6f680*/  LDL.LU R57, [R1+0x2278] ;  /* 0x0022780001397983 */ /* 0x001ea80000300800 */
[----:B------:R-:W-:Y:S04]  /*6f690*/  STG.E.U8 desc[UR60][R40.64], R151 ;  /* 0x0000009728007986 */ /* 0x000fe8000c10113c */
[----:B------:R0:W-:Y:S04]  /*6f6a0*/  STG.E.U8 desc[UR60][R42.64], R59 ;  /* 0x0000003b2a007986 */ /* 0x0001e8000c10113c */
[----:B0-----:R-:W2:Y:S01]  /*6f6b0*/  LDL.LU R59, [R1+0x2274] ;  /* 0x00227400013b7983 */ /* 0x001ea20000300800 */
[----:B------:R-:W-:-:S02]  /*6f6c0*/  PRMT R147, R114, 0x7770, RZ ;  /* 0x0000777072937816 */ /* 0x000fc400000000ff */
[----:B------:R-:W-:Y:S02]  /*6f6d0*/  PRMT R152, R114, 0x7771, RZ ;  /* 0x0000777172987816 */ /* 0x000fe400000000ff */
[C---:B------:R-:W-:Y:S02]  /*6f6e0*/  PRMT R146, R115.reuse, 0x7770, RZ ;  /* 0x0000777073927816 */ /* 0x040fe400000000ff */
[----:B------:R-:W-:Y:S02]  /*6f6f0*/  PRMT R148, R115, 0x7771, RZ ;  /* 0x0000777173947816 */ /* 0x000fe400000000ff */
[C---:B------:R-:W-:Y:S02]  /*6f700*/  PRMT R60, R112.reuse, 0x7772, RZ ;  /* 0x00007772703c7816 */ /* 0x040fe400000000ff */
[----:B------:R-:W-:Y:S02]  /*6f710*/  PRMT R61, R112, 0x7773, RZ ;  /* 0x00007773703d7816 */ /* 0x000fe400000000ff */
[----:B------:R-:W-:-:S02]  /*6f720*/  PRMT R0, R113, 0x7772, RZ ;  /* 0x0000777271007816 */ /* 0x000fc400000000ff */
[----:B------:R-:W-:Y:S01]  /*6f730*/  PRMT R252, R113, 0x7773, RZ ;  /* 0x0000777371fc7816 */ /* 0x000fe200000000ff */
[----:B---3--:R-:W-:Y:S04]  /*6f740*/  STG.E.U8 desc[UR60][R44.64], R147 ;  /* 0x000000932c007986 */ /* 0x008fe8000c10113c */
[----:B------:R-:W-:Y:S04]  /*6f750*/  STG.E.U8 desc[UR60][R46.64], R152 ;  /* 0x000000982e007986 */ /* 0x000fe8000c10113c */
[----:B----4-:R-:W-:Y:S04]  /*6f760*/  STG.E.U8 desc[UR60][R48.64], R146 ;  /* 0x0000009230007986 */ /* 0x010fe8000c10113c */
[----:B------:R-:W-:Y:S04]  /*6f770*/  STG.E.U8 desc[UR60][R50.64], R148 ;  /* 0x0000009432007986 */ /* 0x000fe8000c10113c */
[----:B--2---:R0:W-:Y:S04]  /*6f780*/  STG.E.U8 desc[UR60][R52.64], R60 ;  /* 0x0000003c34007986 */ /* 0x0041e8000c10113c */
[----:B------:R1:W-:Y:S04]  /*6f790*/  STG.E.U8 desc[UR60][R54.64], R61 ;  /* 0x0000003d36007986 */ /* 0x0003e8000c10113c */
[----:B0-----:R-:W2:Y:S04]  /*6f7a0*/  LDL.LU R60, [R1+0x2270] ;  /* 0x00227000013c7983 */ /* 0x001ea80000300800 */
[----:B-1----:R-:W2:Y:S04]  /*6f7b0*/  LDL.LU R61, [R1+0x226c] ;  /* 0x00226c00013d7983 */ /* 0x002ea80000300800 */
[----:B------:R0:W-:Y:S04]  /*6f7c0*/  STG.E.U8 desc[UR60][R56.64], R0 ;  /* 0x0000000038007986 */ /* 0x0001e8000c10113c */
[----:B0-----:R-:W3:Y:S04]  /*6f7d0*/  LDL.LU R0, [R1+0x2268] ;  /* 0x0022680001007983 */ /* 0x001ee80000300800 */
[----:B------:R0:W-:Y:S04]  /*6f7e0*/  STG.E.U8 desc[UR60][R58.64], R252 ;  /* 0x000000fc3a007986 */ /* 0x0001e8000c10113c */
        /* <DEDUP_REMOVED lines=50> */
[C---:B------:R-:W-:Y:S02]  /*6fb10*/  PRMT R109, R101.reuse, 0x7772, RZ ;  /* 0x00007772656d7816 */ /* 0x040fe400000000ff */
[C---:B------:R-:W-:Y:S02]  /*6fb20*/  PRMT R108, R101.reuse, 0x7771, RZ ;  /* 0x00007771656c7816 */ /* 0x040fe400000000ff */
[----:B------:R-:W-:Y:S02]  /*6fb30*/  PRMT R101, R101, 0x7770, RZ ;  /* 0x0000777065657816 */ /* 0x000fe400000000ff */
[----:B------:R-:W-:-:S02]  /*6fb40*/  PRMT R106, R102, 0x7773, RZ ;  /* 0x00007773666a7816 */ /* 0x000fc400000000ff */
[C---:B------:R-:W-:Y:S02]  /*6fb50*/  PRMT R105, R102.reuse, 0x7772, RZ ;  /* 0x0000777266697816 */ /* 0x040fe400000000ff */
[----:B------:R-:W-:Y:S02]  /*6fb60*/  PRMT R104, R102, 0x7771, RZ ;  /* 0x0000777166687816 */ /* 0x000fe400000000ff */
[C---:B------:R-:W-:Y:S02]  /*6fb70*/  PRMT R113, R100.reuse, 0x7773, RZ ;  /* 0x0000777364717816 */ /* 0x040fe400000000ff */
[----:B------:R-:W-:Y:S02]  /*6fb80*/  PRMT R112, R100, 0x7772, RZ ;  /* 0x0000777264707816 */ /* 0x000fe400000000ff */
[----:B------:R-:W-:Y:S02]  /*6fb90*/  PRMT R102, R102, 0x7770, RZ ;  /* 0x0000777066667816 */ /* 0x000fe400000000ff */
[----:B------:R-:W-:-:S02]  /*6fba0*/  PRMT R100, R103, 0x7773, RZ ;  /* 0x0000777367647816 */ /* 0x000fc400000000ff */
[C---:B------:R-:W-:Y:S02]  /*6fbb0*/  PRMT R3, R103.reuse, 0x7772, RZ ;  /* 0x0000777267037816 */ /* 0x040fe400000000ff */
[C---:B------:R-:W-:Y:S02]  /*6fbc0*/  PRMT R2, R103.reuse, 0x7771, RZ ;  /* 0x0000777167027816 */ /* 0x040fe400000000ff */
[----:B------:R-:W-:Y:S01]  /*6fbd0*/  PRMT R103, R103, 0x7770, RZ ;  /* 0x0000777067677816 */ /* 0x000fe200000000ff */
[----:B--2---:R-:W-:Y:S04]  /*6fbe0*/  STG.E.U8 desc[UR60][R60.64], R153 ;  /* 0x000000993c007986 */ /* 0x004fe8000c10113c */
[----:B------:R-:W-:Y:S04]  /*6fbf0*/  STG.E.U8 desc[UR60][R62.64], R154 ;  /* 0x0000009a3e007986 */ /* 0x000fe8000c10113c */
[----:B------:R-:W-:Y:S04]  /*6fc00*/  STG.E.U8 desc[UR60][R64.64], R149 ;  /* 0x0000009540007986 */ /* 0x000fe8000c10113c */
[----:B------:R-:W-:Y:S04]  /*6fc10*/  STG.E.U8 desc[UR60][R66.64], R150 ;  /* 0x0000009642007986 */ /* 0x000fe8000c10113c */
[----:B------:R-:W-:Y:S04]  /*6fc20*/  STG.E.U8 desc[UR60][R68.64], R139 ;  /* 0x0000008b44007986 */ /* 0x000fe8000c10113c */
[----:B------:R-:W-:Y:S04]  /*6fc30*/  STG.E.U8 desc[UR60][R70.64], R143 ;  /* 0x0000008f46007986 */ /* 0x000fe8000c10113c */
[----:B------:R-:W-:Y:S04]  /*6fc40*/  STG.E.U8 desc[UR60][R72.64], R135 ;  /* 0x0000008748007986 */ /* 0x000fe8000c10113c */
[----:B------:R-:W-:Y:S04]  /*6fc50*/  STG.E.U8 desc[UR60][R74.64], R140 ;  /* 0x0000008c4a007986 */ /* 0x000fe8000c10113c */
[----:B---3--:R-:W0:Y:S04]  /*6fc60*/  LDS.128 R4, [R0] ;  /* 0x0000000000047984 */ /* 0x008e280000000c00 */
[----:B------:R-:W-:Y:S04]  /*6fc70*/  STG.E.U8 desc[UR60][R76.64], R131 ;  /* 0x000000834c007986 */ /* 0x000fe8000c10113c */
        /* <DEDUP_REMOVED lines=34> */
[----:B------:R-:W-:Y:S01]  /*6fea0*/  STG.E.U8 desc[UR60][R202.64], R2 ;  /* 0x00000002ca007986 */ /* 0x000fe2000c10113c */
[----:B0-----:R-:W-:-:S03]  /*6feb0*/  PRMT R35, R4, 0x7770, RZ ;  /* 0x0000777004237816 */ /* 0x001fc600000000ff */
[----:B------:R-:W-:Y:S01]  /*6fec0*/  STG.E.U8 desc[UR60][R204.64], R112 ;  /* 0x00000070cc007986 */ /* 0x000fe2000c10113c */
[----:B------:R-:W-:-:S03]  /*6fed0*/  PRMT R33, R4, 0x7771, RZ ;  /* 0x0000777104217816 */ /* 0x000fc600000000ff */
        /* <DEDUP_REMOVED lines=10> */
[----:B------:R4:W-:Y:S01]  /*6ff80*/  STG.E.U8 desc[UR60][R216.64], R3 ;  /* 0x00000003d8007986 */ /* 0x0009e2000c10113c */
[----:B------:R-:W-:Y:S02]  /*6ff90*/  PRMT R5, R6, 0x7771, RZ ;  /* 0x0000777106057816 */ /* 0x000fe400000000ff */
[C---:B------:R-:W-:Y:S01]  /*6ffa0*/  PRMT R9, R7.reuse, 0x7773, RZ ;  /* 0x0000777307097816 */ /* 0x040fe200000000ff */
[----:B------:R-:W-:Y:S01]  /*6ffb0*/  STG.E.U8 desc[UR60][R218.64], R100 ;  /* 0x00000064da007986 */ /* 0x000fe2000c10113c */
[C---:B------:R-:W-:Y:S02]  /*6ffc0*/  PRMT R11, R7.reuse, 0x7772, RZ ;  /* 0x00007772070b7816 */ /* 0x040fe400000000ff */
[C---:B------:R-:W-:Y:S01]  /*6ffd0*/  PRMT R25, R7.reuse, 0x7771, RZ ;  /* 0x0000777107197816 */ /* 0x040fe200000000ff */
        /* <DEDUP_REMOVED lines=10> */
[----:B------:R0:W-:Y:S04]  /*70080*/  STG.E.U8 desc[UR60][R230.64], R5 ;  /* 0x00000005e6007986 */ /* 0x0001e8000c10113c */
[----:B------:R1:W-:Y:S04]  /*70090*/  STG.E.U8 desc[UR60][R232.64], R7 ;  /* 0x00000007e8007986 */ /* 0x0003e8000c10113c */
        /* <DEDUP_REMOVED lines=9> */
[----:B----4-:R-:W-:-:S02]  /*70130*/  FSEL R3, R26, -INF , P3 ;  /* 0xff8000001a037808 */ /* 0x010fc40001800000 */
[----:B------:R-:W-:Y:S02]  /*70140*/  FSEL R2, R24, -INF , P2 ;  /* 0xff80000018027808 */ /* 0x000fe40001000000 */
[----:B------:R-:W-:Y:S02]  /*70150*/  FSEL R0, R22, -INF , P1 ;  /* 0xff80000016007808 */ /* 0x000fe40000800000 */
[----:B0-----:R-:W-:Y:S01]  /*70160*/  FSEL R5, R20, -INF , P0 ;  /* 0xff80000014057808 */ /* 0x001fe20000000000 */
[----:B------:R-:W-:Y:S01]  /*70170*/  FFMA R6, R3, 0.69314718246459960938, R18 ;  /* 0x3f31721803067823 */ /* 0x000fe20000000012 */
[----:B-1----:R-:W-:Y:S01]  /*70180*/  FFMA R7, R2, 0.69314718246459960938, R16 ;  /* 0x3f31721802077823 */ /* 0x002fe20000000010 */
[----:B------:R-:W-:Y:S01]  /*70190*/  BAR.SYNC.DEFER_BLOCKING 0x0 ;  /* 0x0000000000007b1d */ /* 0x000fe20000010000 */
[----:B------:R-:W-:Y:S01]  /*701a0*/  FFMA R4, R0, 0.69314718246459960938, R14 ;  /* 0x3f31721800047823 */ /* 0x000fe2000000000e */
[----:B------:R-:W-:-:S06]  /*701b0*/  FFMA R5, R5, 0.69314718246459960938, R252 ;  /* 0x3f31721805057823 */ /* 0x000fcc00000000fc */
[----:B------:R-:W0:Y:S01]  /*701c0*/  LDC R0, c[0x0][0x27c] ;  /* 0x00009f00ff007b82 */ /* 0x000e220000000800 */
[----:B------:R-:W-:Y:S04]  /*701d0*/  STS.64 [R10], R6 ;  /* 0x000000060a007388 */ /* 0x000fe80000000a00 */
[----:B------:R1:W-:Y:S03]  /*701e0*/  STS.64 [R10+0x100], R4 ;  /* 0x000100040a007388 */ /* 0x0003e60000000a00 */
[----:B------:R-:W-:Y:S06]  /*701f0*/  BAR.SYNC.DEFER_BLOCKING 0x0 ;  /* 0x0000000000007b1d */ /* 0x000fec0000010000 */
[----:B-1----:R-:W0:Y:S01]  /*70200*/  S2R R10, SR_CTAID.Y ;  /* 0x00000000000a7919 */ /* 0x002e220000002600 */
[----:B------:R1:W2:Y:S02]  /*70210*/  LDS R11, [R12] ;  /* 0x000000000c0b7984 */ /* 0x0002a40000000800 */
[----:B-1----:R-:W1:Y:S01]  /*70220*/  LDC.64 R12, c[0x0][0x230] ;  /* 0x00008c00ff0c7b82 */ /* 0x002e620000000a00 */
[----:B------:R-:W-:-:S02]  /*70230*/  IMAD.SHL.U32 R2, R8, 0x4, RZ ;  /* 0x0000000408027824 */ /* 0x000fc400078e00ff */
[----:B0-----:R-:W-:-:S04]  /*70240*/  IMAD R0, R10, R0, RZ ;  /* 0x000000000a007224 */ /* 0x001fc800078e02ff */
[----:B------:R-:W-:Y:S02]  /*70250*/  IMAD.SHL.U32 R3, R0, 0x4, RZ ;  /* 0x0000000400037824 */ /* 0x000fe400078e00ff */
[----:B------:R-:W-:-:S04]  /*70260*/  IMAD.HI R8, R8, 0x4, RZ ;  /* 0x0000000408087827 */ /* 0x000fc800078e02ff */
[----:B------:R-:W-:Y:S01]  /*70270*/  IMAD.HI R0, R0, 0x4, RZ ;  /* 0x0000000400007827 */ /* 0x000fe200078e02ff */
[----:B-1----:R-:W-:-:S04]  /*70280*/  IADD3 R2, P0, P1, R2, R12, R3 ;  /* 0x0000000c02027210 */ /* 0x002fc8000791e003 */
[----:B------:R-:W-:-:S05]  /*70290*/  IADD3.X R3, R8, R13, R0, P0, P1 ;  /* 0x0000000d08037210 */ /* 0x000fca00007e2400 */
[----:B--2---:R-:W-:Y:S01]  /*702a0*/  STG.E desc[UR60][R2.64], R11 ;  /* 0x0000000b02007986 */ /* 0x004fe2000c10193c */
[----:B------:R-:W-:Y:S05]  /*702b0*/  EXIT ;  /* 0x000000000000794d */ /* 0x000fea0003800000 */
.L_x_2:
[----:B------:R-:W-:-:S00]  /*702c0*/  BRA `(.L_x_2) ;  /* 0xfffffffc00fc7947 */ /* 0x000fc0000383ffff */
[----:B------:R-:W-:-:S00]  /*702d0*/  NOP ;  /* 0x0000000000007918 */ /* 0x000fc00000000000 */
        /* <DEDUP_REMOVED lines=10> */
.L_x_3:


//--------------------- .nv.global.init           --------------------------
	.section	.nv.global.init,"aw",@progbits
.nv.global.init:
	.type		_$_str,@object
	.size		_$_str,(.L_0 - _$_str)
_$_str:
        /*0000*/ 	.byte	0x5f, 0x5f, 0x43, 0x55, 0x44, 0x41, 0x5f, 0x46, 0x54, 0x5a, 0x00
.L_0:


//--------------------- .nv.shared.attn_fwd       --------------------------
	.section	.nv.shared.attn_fwd,"aw",@nobits
	.sectionflags	@""
	.align	16
	.zero		1024


//--------------------- .nv.shared.reserved.0     --------------------------
	.section	.nv.shared.reserved.0,"aw",@nobits
	.weak		__nv_reservedSMEM_offset_0_alias
	.size		__nv_reservedSMEM_offset_0_alias, 0, 0
	.other		__nv_reservedSMEM_offset_0_alias,@"STO_CUDA_RESERVED_SHARED STV_DEFAULT"
__nv_reservedSMEM_offset_0_alias:
	.zero		0


//--------------------- .nv.constant0.attn_fwd    --------------------------
	.section	.nv.constant0.attn_fwd,"a",@progbits
	.sectionflags	@""
	.align	4
.nv.constant0.attn_fwd:
	.zero		664


//--------------------- SYMBOLS --------------------------

	.type		.nv.reservedSmem.offset0,@object
	.size		.nv.reservedSmem.offset0,0x4
